//
// Generated by NVIDIA NVVM Compiler
//
// Compiler Build ID: CL-36424714
// Cuda compilation tools, release 13.0, V13.0.88
// Based on NVVM 20.0.0
//

.version 9.0
.target sm_100
.address_size 64

	// .globl	playout

.visible .entry playout(
	.param .u64 .ptr .align 1 playout_param_0,
	.param .u64 .ptr .align 1 playout_param_1,
	.param .u64 .ptr .align 1 playout_param_2,
	.param .u64 .ptr .align 1 playout_param_3,
	.param .u64 .ptr .align 1 playout_param_4,
	.param .u64 .ptr .align 1 playout_param_5
)
{
	.local .align 16 .b8 	__local_depot0[256];
	.reg .b64 	%SP;
	.reg .b64 	%SPL;
	.reg .pred 	%p<196>;
	.reg .b32 	%r<814>;
	.reg .b32 	%f<3>;
	.reg .b64 	%rd<259>;

	mov.u64 	%SPL, __local_depot0;
	ld.param.u64 	%rd17, [playout_param_0];
	ld.param.u64 	%rd19, [playout_param_2];
	ld.param.u64 	%rd20, [playout_param_3];
	ld.param.u64 	%rd21, [playout_param_4];
	ld.param.u64 	%rd22, [playout_param_5];
	cvta.to.global.u64 	%rd1, %rd19;
	cvta.to.global.u64 	%rd2, %rd22;
	cvta.to.global.u64 	%rd3, %rd21;
	cvta.to.global.u64 	%rd23, %rd20;
	add.u64 	%rd4, %SPL, 0;
	ld.global.u32 	%r1, [%rd23];
	mul.lo.s32 	%r2, %r1, %r1;
	setp.eq.s32 	%p3, %r1, 0;
	@%p3 bra 	$L__BB0_7;
	max.u32 	%r3, %r2, 1;
	and.b32  	%r4, %r3, 3;
	setp.lt.u32 	%p4, %r2, 4;
	mov.b32 	%r729, 0;
	@%p4 bra 	$L__BB0_4;
	and.b32  	%r729, %r3, -4;
	mov.b32 	%r727, 0;
$L__BB0_3:
	mul.wide.u32 	%rd25, %r727, 4;
	add.s64 	%rd26, %rd1, %rd25;
	ld.global.u32 	%r217, [%rd26];
	add.s64 	%rd27, %rd4, %rd25;
	ld.global.u32 	%r218, [%rd26+4];
	ld.global.u32 	%r219, [%rd26+8];
	ld.global.u32 	%r220, [%rd26+12];
	st.local.v4.u32 	[%rd27], {%r217, %r218, %r219, %r220};
	add.s32 	%r727, %r727, 4;
	setp.ne.s32 	%p5, %r727, %r729;
	@%p5 bra 	$L__BB0_3;
$L__BB0_4:
	setp.eq.s32 	%p6, %r4, 0;
	@%p6 bra 	$L__BB0_7;
	mov.b32 	%r730, 0;
$L__BB0_6:
	.pragma "nounroll";
	mul.wide.u32 	%rd28, %r729, 4;
	add.s64 	%rd29, %rd1, %rd28;
	ld.global.u32 	%r222, [%rd29];
	add.s64 	%rd30, %rd4, %rd28;
	st.local.u32 	[%rd30], %r222;
	add.s32 	%r729, %r729, 1;
	add.s32 	%r730, %r730, 1;
	setp.ne.s32 	%p7, %r730, %r4;
	@%p7 bra 	$L__BB0_6;
$L__BB0_7:
	ld.global.u32 	%r731, [%rd3];
	max.u32 	%r14, %r2, 1;
	cvta.to.global.u64 	%rd5, %rd17;
	mov.b32 	%r732, 0;
	mov.u32 	%r225, %ntid.x;
	mov.u32 	%r227, %ctaid.x;
$L__BB0_8:
	ld.param.u64 	%rd256, [playout_param_1];
	cvta.to.global.u64 	%rd31, %rd256;
	ld.global.u32 	%r224, [%rd31];
	div.u32 	%r226, %r224, %r225;
	mov.u32 	%r228, %tid.x;
	add.s32 	%r229, %r732, %r228;
	mad.lo.s32 	%r230, %r226, %r227, %r229;
	rem.u32 	%r231, %r230, %r224;
	mul.wide.u32 	%rd32, %r231, 4;
	add.s64 	%rd33, %rd5, %rd32;
	ld.global.u32 	%r20, [%rd33];
	mul.wide.s32 	%rd34, %r20, 4;
	add.s64 	%rd7, %rd4, %rd34;
	ld.local.u32 	%r232, [%rd7];
	setp.ne.s32 	%p9, %r232, 0;
	mov.pred 	%p195, -1;
	@%p9 bra 	$L__BB0_160;
	st.local.u32 	[%rd7], %r731;
	div.s32 	%r22, %r20, %r1;
	mul.lo.s32 	%r234, %r22, %r1;
	sub.s32 	%r21, %r20, %r234;
	setp.eq.s32 	%p10, %r731, 1;
	selp.b32 	%r23, 2, 1, %p10;
	setp.gt.s32 	%p11, %r22, 5;
	mov.b32 	%r233, 0;
	mov.u32 	%r735, %r233;
	@%p11 bra 	$L__BB0_15;
	add.s32 	%r24, %r22, 1;
	mad.lo.s32 	%r236, %r1, %r22, %r1;
	add.s32 	%r237, %r236, %r21;
	mul.wide.s32 	%rd35, %r237, 4;
	add.s64 	%rd36, %rd1, %rd35;
	ld.global.u32 	%r238, [%rd36];
	setp.ne.s32 	%p12, %r238, %r23;
	@%p12 bra 	$L__BB0_15;
	add.s32 	%r734, %r22, 2;
	sub.s32 	%r26, 7, %r22;
	mov.b32 	%r733, 1;
$L__BB0_12:
	mad.lo.s32 	%r240, %r734, %r1, %r21;
	mul.wide.s32 	%rd37, %r240, 4;
	add.s64 	%rd38, %rd1, %rd37;
	ld.global.u32 	%r29, [%rd38];
	setp.eq.s32 	%p13, %r29, %r731;
	mov.u32 	%r735, %r733;
	@%p13 bra 	$L__BB0_15;
	setp.eq.s32 	%p14, %r29, 0;
	mov.u32 	%r735, %r233;
	@%p14 bra 	$L__BB0_15;
	add.s32 	%r733, %r733, 1;
	add.s32 	%r734, %r733, %r24;
	setp.ne.s32 	%p15, %r733, %r26;
	mov.u32 	%r735, %r233;
	@%p15 bra 	$L__BB0_12;
$L__BB0_15:
	setp.eq.s32 	%p16, %r735, 0;
	@%p16 bra 	$L__BB0_28;
	and.b32  	%r33, %r735, 7;
	setp.lt.u32 	%p17, %r735, 8;
	mov.b32 	%r740, 1;
	@%p17 bra 	$L__BB0_20;
	and.b32  	%r245, %r735, -8;
	neg.s32 	%r738, %r245;
	mad.lo.s32 	%r246, %r1, %r22, %r1;
	add.s32 	%r736, %r21, %r246;
	mov.b32 	%r737, 0;
$L__BB0_18:
	.pragma "nounroll";
	mul.wide.s32 	%rd39, %r736, 4;
	add.s64 	%rd40, %rd1, %rd39;
	st.global.u32 	[%rd40], %r731;
	mul.wide.s32 	%rd41, %r1, 4;
	add.s64 	%rd42, %rd40, %rd41;
	st.global.u32 	[%rd42], %r731;
	add.s64 	%rd43, %rd42, %rd41;
	st.global.u32 	[%rd43], %r731;
	add.s64 	%rd44, %rd43, %rd41;
	st.global.u32 	[%rd44], %r731;
	add.s64 	%rd45, %rd44, %rd41;
	st.global.u32 	[%rd45], %r731;
	add.s64 	%rd46, %rd45, %rd41;
	st.global.u32 	[%rd46], %r731;
	add.s64 	%rd47, %rd46, %rd41;
	st.global.u32 	[%rd47], %r731;
	add.s64 	%rd48, %rd47, %rd41;
	st.global.u32 	[%rd48], %r731;
	add.s32 	%r738, %r738, 8;
	add.s32 	%r737, %r737, 8;
	shl.b32 	%r247, %r1, 3;
	add.s32 	%r736, %r736, %r247;
	setp.ne.s32 	%p18, %r738, 0;
	@%p18 bra 	$L__BB0_18;
	add.s32 	%r740, %r737, 1;
$L__BB0_20:
	setp.eq.s32 	%p19, %r33, 0;
	@%p19 bra 	$L__BB0_28;
	and.b32  	%r44, %r735, 3;
	setp.lt.u32 	%p20, %r33, 4;
	@%p20 bra 	$L__BB0_23;
	add.s32 	%r248, %r740, %r22;
	mad.lo.s32 	%r249, %r248, %r1, %r21;
	mul.wide.s32 	%rd49, %r249, 4;
	add.s64 	%rd50, %rd1, %rd49;
	st.global.u32 	[%rd50], %r731;
	mul.wide.s32 	%rd51, %r1, 4;
	add.s64 	%rd52, %rd50, %rd51;
	st.global.u32 	[%rd52], %r731;
	add.s64 	%rd53, %rd52, %rd51;
	st.global.u32 	[%rd53], %r731;
	add.s64 	%rd54, %rd53, %rd51;
	st.global.u32 	[%rd54], %r731;
	add.s32 	%r740, %r740, 4;
$L__BB0_23:
	setp.eq.s32 	%p21, %r44, 0;
	@%p21 bra 	$L__BB0_28;
	setp.eq.s32 	%p22, %r44, 1;
	@%p22 bra 	$L__BB0_26;
	add.s32 	%r250, %r740, %r22;
	mad.lo.s32 	%r251, %r250, %r1, %r21;
	mul.wide.s32 	%rd55, %r251, 4;
	add.s64 	%rd56, %rd1, %rd55;
	st.global.u32 	[%rd56], %r731;
	mul.wide.s32 	%rd57, %r1, 4;
	add.s64 	%rd58, %rd56, %rd57;
	st.global.u32 	[%rd58], %r731;
	add.s32 	%r740, %r740, 2;
$L__BB0_26:
	and.b32  	%r252, %r735, 1;
	setp.eq.b32 	%p23, %r252, 1;
	not.pred 	%p24, %p23;
	@%p24 bra 	$L__BB0_28;
	add.s32 	%r253, %r740, %r22;
	mad.lo.s32 	%r254, %r253, %r1, %r21;
	mul.wide.s32 	%rd59, %r254, 4;
	add.s64 	%rd60, %rd1, %rd59;
	st.global.u32 	[%rd60], %r731;
$L__BB0_28:
	add.s32 	%r49, %r22, 1;
	mad.lo.s32 	%r256, %r1, %r22, %r1;
	cvt.s64.s32 	%rd61, %r256;
	cvt.s64.s32 	%rd8, %r21;
	add.s64 	%rd62, %rd8, %rd61;
	shl.b64 	%rd63, %rd62, 2;
	add.s64 	%rd9, %rd1, %rd63;
	mov.b32 	%r255, 0;
	max.s32 	%r257, %r21, %r22;
	setp.gt.s32 	%p25, %r257, 5;
	mov.u32 	%r745, %r255;
	@%p25 bra 	$L__BB0_34;
	ld.global.u32 	%r259, [%rd9+4];
	setp.ne.s32 	%p26, %r259, %r23;
	@%p26 bra 	$L__BB0_34;
	add.s32 	%r743, %r22, 2;
	add.s32 	%r744, %r21, 2;
	mov.b32 	%r742, 1;
$L__BB0_31:
	mad.lo.s32 	%r261, %r743, %r1, %r744;
	mul.wide.s32 	%rd64, %r261, 4;
	add.s64 	%rd65, %rd1, %rd64;
	ld.global.u32 	%r55, [%rd65];
	setp.eq.s32 	%p27, %r55, %r731;
	mov.u32 	%r745, %r742;
	@%p27 bra 	$L__BB0_34;
	setp.eq.s32 	%p28, %r55, 0;
	mov.u32 	%r745, %r255;
	@%p28 bra 	$L__BB0_34;
	add.s32 	%r742, %r742, 1;
	add.s32 	%r57, %r744, 1;
	add.s32 	%r58, %r742, %r49;
	max.s32 	%r264, %r744, %r743;
	setp.lt.s32 	%p29, %r264, 7;
	mov.u32 	%r743, %r58;
	mov.u32 	%r744, %r57;
	mov.u32 	%r745, %r255;
	@%p29 bra 	$L__BB0_31;
$L__BB0_34:
	setp.eq.s32 	%p30, %r745, 0;
	@%p30 bra 	$L__BB0_46;
	and.b32  	%r60, %r745, 7;
	setp.lt.u32 	%p31, %r745, 8;
	mov.b32 	%r748, 1;
	@%p31 bra 	$L__BB0_38;
	mov.b32 	%r746, 1;
$L__BB0_37:
	.pragma "nounroll";
	add.s32 	%r267, %r746, %r21;
	add.s32 	%r268, %r746, %r22;
	mul.lo.s32 	%r269, %r268, %r1;
	add.s32 	%r270, %r267, %r269;
	mul.wide.s32 	%rd66, %r270, 4;
	add.s64 	%rd67, %rd1, %rd66;
	st.global.u32 	[%rd67], %r731;
	add.s32 	%r271, %r269, %r1;
	add.s32 	%r272, %r267, %r271;
	add.s32 	%r273, %r272, 1;
	mul.wide.s32 	%rd68, %r273, 4;
	add.s64 	%rd69, %rd1, %rd68;
	st.global.u32 	[%rd69], %r731;
	add.s32 	%r274, %r268, 2;
	mad.lo.s32 	%r275, %r274, %r1, %r267;
	add.s32 	%r276, %r275, 2;
	mul.wide.s32 	%rd70, %r276, 4;
	add.s64 	%rd71, %rd1, %rd70;
	st.global.u32 	[%rd71], %r731;
	add.s32 	%r277, %r268, 3;
	mad.lo.s32 	%r278, %r277, %r1, %r267;
	add.s32 	%r279, %r278, 3;
	mul.wide.s32 	%rd72, %r279, 4;
	add.s64 	%rd73, %rd1, %rd72;
	st.global.u32 	[%rd73], %r731;
	add.s32 	%r280, %r268, 4;
	mad.lo.s32 	%r281, %r280, %r1, %r267;
	add.s32 	%r282, %r281, 4;
	mul.wide.s32 	%rd74, %r282, 4;
	add.s64 	%rd75, %rd1, %rd74;
	st.global.u32 	[%rd75], %r731;
	add.s32 	%r283, %r268, 5;
	mad.lo.s32 	%r284, %r283, %r1, %r267;
	add.s32 	%r285, %r284, 5;
	mul.wide.s32 	%rd76, %r285, 4;
	add.s64 	%rd77, %rd1, %rd76;
	st.global.u32 	[%rd77], %r731;
	add.s32 	%r286, %r268, 6;
	mad.lo.s32 	%r287, %r286, %r1, %r267;
	add.s32 	%r288, %r287, 6;
	mul.wide.s32 	%rd78, %r288, 4;
	add.s64 	%rd79, %rd1, %rd78;
	st.global.u32 	[%rd79], %r731;
	add.s32 	%r289, %r268, 7;
	mad.lo.s32 	%r290, %r289, %r1, %r267;
	add.s32 	%r291, %r290, 7;
	mul.wide.s32 	%rd80, %r291, 4;
	add.s64 	%rd81, %rd1, %rd80;
	st.global.u32 	[%rd81], %r731;
	add.s32 	%r748, %r746, 8;
	add.s32 	%r292, %r746, 7;
	and.b32  	%r293, %r745, 2147483640;
	setp.ne.s32 	%p32, %r292, %r293;
	mov.u32 	%r746, %r748;
	@%p32 bra 	$L__BB0_37;
$L__BB0_38:
	setp.eq.s32 	%p33, %r60, 0;
	@%p33 bra 	$L__BB0_46;
	and.b32  	%r64, %r745, 3;
	setp.lt.u32 	%p34, %r60, 4;
	@%p34 bra 	$L__BB0_41;
	add.s32 	%r294, %r748, %r21;
	add.s32 	%r295, %r748, %r22;
	mul.lo.s32 	%r296, %r295, %r1;
	add.s32 	%r297, %r294, %r296;
	mul.wide.s32 	%rd82, %r297, 4;
	add.s64 	%rd83, %rd1, %rd82;
	st.global.u32 	[%rd83], %r731;
	add.s32 	%r298, %r296, %r1;
	add.s32 	%r299, %r294, %r298;
	add.s32 	%r300, %r299, 1;
	mul.wide.s32 	%rd84, %r300, 4;
	add.s64 	%rd85, %rd1, %rd84;
	st.global.u32 	[%rd85], %r731;
	add.s32 	%r301, %r295, 2;
	mad.lo.s32 	%r302, %r301, %r1, %r294;
	add.s32 	%r303, %r302, 2;
	mul.wide.s32 	%rd86, %r303, 4;
	add.s64 	%rd87, %rd1, %rd86;
	st.global.u32 	[%rd87], %r731;
	add.s32 	%r304, %r295, 3;
	mad.lo.s32 	%r305, %r304, %r1, %r294;
	add.s32 	%r306, %r305, 3;
	mul.wide.s32 	%rd88, %r306, 4;
	add.s64 	%rd89, %rd1, %rd88;
	st.global.u32 	[%rd89], %r731;
	add.s32 	%r748, %r748, 4;
$L__BB0_41:
	setp.eq.s32 	%p35, %r64, 0;
	@%p35 bra 	$L__BB0_46;
	setp.eq.s32 	%p36, %r64, 1;
	@%p36 bra 	$L__BB0_44;
	add.s32 	%r307, %r748, %r21;
	add.s32 	%r308, %r748, %r22;
	mul.lo.s32 	%r309, %r308, %r1;
	add.s32 	%r310, %r307, %r309;
	mul.wide.s32 	%rd90, %r310, 4;
	add.s64 	%rd91, %rd1, %rd90;
	st.global.u32 	[%rd91], %r731;
	add.s32 	%r311, %r309, %r1;
	add.s32 	%r312, %r307, %r311;
	add.s32 	%r313, %r312, 1;
	mul.wide.s32 	%rd92, %r313, 4;
	add.s64 	%rd93, %rd1, %rd92;
	st.global.u32 	[%rd93], %r731;
	add.s32 	%r748, %r748, 2;
$L__BB0_44:
	and.b32  	%r314, %r745, 1;
	setp.eq.b32 	%p37, %r314, 1;
	not.pred 	%p38, %p37;
	@%p38 bra 	$L__BB0_46;
	add.s32 	%r315, %r748, %r21;
	add.s32 	%r316, %r748, %r22;
	mad.lo.s32 	%r317, %r316, %r1, %r315;
	mul.wide.s32 	%rd94, %r317, 4;
	add.s64 	%rd95, %rd1, %rd94;
	st.global.u32 	[%rd95], %r731;
$L__BB0_46:
	setp.gt.s32 	%p39, %r21, 5;
	@%p39 bra 	$L__BB0_53;
	mul.lo.s32 	%r69, %r22, %r1;
	cvt.s64.s32 	%rd96, %r69;
	add.s64 	%rd97, %rd8, %rd96;
	shl.b64 	%rd98, %rd97, 2;
	add.s64 	%rd10, %rd1, %rd98;
	ld.global.u32 	%r318, [%rd10+4];
	setp.ne.s32 	%p40, %r318, %r23;
	@%p40 bra 	$L__BB0_53;
	add.s32 	%r751, %r21, 2;
	mov.b32 	%r750, 1;
$L__BB0_49:
	add.s32 	%r320, %r751, %r69;
	mul.wide.s32 	%rd99, %r320, 4;
	add.s64 	%rd100, %rd1, %rd99;
	ld.global.u32 	%r73, [%rd100];
	setp.eq.s32 	%p41, %r73, %r731;
	setp.eq.s32 	%p42, %r73, 0;
	or.pred  	%p43, %p41, %p42;
	@%p43 bra 	$L__BB0_51;
	add.s32 	%r750, %r750, 1;
	add.s32 	%r751, %r751, 1;
	sub.s32 	%r321, 7, %r21;
	setp.ne.s32 	%p44, %r750, %r321;
	@%p44 bra 	$L__BB0_49;
$L__BB0_51:
	setp.ne.s32 	%p45, %r73, %r731;
	@%p45 bra 	$L__BB0_53;
	st.global.u32 	[%rd10+4], %r731;
$L__BB0_53:
	setp.lt.s32 	%p47, %r22, 2;
	add.s32 	%r323, %r22, -1;
	mul.lo.s32 	%r76, %r323, %r1;
	cvt.s64.s32 	%rd101, %r76;
	add.s64 	%rd102, %rd8, %rd101;
	shl.b64 	%rd103, %rd102, 2;
	add.s64 	%rd11, %rd1, %rd103;
	mov.b32 	%r322, 0;
	or.pred  	%p48, %p39, %p47;
	mov.u32 	%r755, %r322;
	@%p48 bra 	$L__BB0_59;
	ld.global.u32 	%r325, [%rd11+4];
	setp.ne.s32 	%p49, %r325, %r23;
	@%p49 bra 	$L__BB0_59;
	add.s32 	%r753, %r22, -2;
	add.s32 	%r754, %r21, 2;
	sub.s32 	%r327, 5, %r21;
	min.u32 	%r328, %r753, %r327;
	add.s32 	%r79, %r328, 1;
	mov.b32 	%r752, 1;
$L__BB0_56:
	mad.lo.s32 	%r329, %r753, %r1, %r754;
	mul.wide.s32 	%rd104, %r329, 4;
	add.s64 	%rd105, %rd1, %rd104;
	ld.global.u32 	%r83, [%rd105];
	setp.eq.s32 	%p50, %r83, %r731;
	mov.u32 	%r755, %r752;
	@%p50 bra 	$L__BB0_59;
	setp.eq.s32 	%p51, %r83, 0;
	mov.u32 	%r755, %r322;
	@%p51 bra 	$L__BB0_59;
	add.s32 	%r84, %r752, 1;
	add.s32 	%r754, %r754, 1;
	add.s32 	%r753, %r753, -1;
	setp.ne.s32 	%p52, %r752, %r79;
	mov.u32 	%r752, %r84;
	mov.u32 	%r755, %r322;
	@%p52 bra 	$L__BB0_56;
$L__BB0_59:
	setp.eq.s32 	%p53, %r755, 0;
	@%p53 bra 	$L__BB0_71;
	and.b32  	%r88, %r755, 7;
	setp.lt.u32 	%p54, %r755, 8;
	mov.b32 	%r757, 1;
	@%p54 bra 	$L__BB0_63;
	mov.b32 	%r757, 1;
$L__BB0_62:
	.pragma "nounroll";
	add.s32 	%r334, %r757, %r21;
	sub.s32 	%r335, %r22, %r757;
	mad.lo.s32 	%r336, %r335, %r1, %r334;
	mul.wide.s32 	%rd106, %r336, 4;
	add.s64 	%rd107, %rd1, %rd106;
	st.global.u32 	[%rd107], %r731;
	not.b32 	%r337, %r757;
	add.s32 	%r338, %r22, %r337;
	mad.lo.s32 	%r339, %r338, %r1, %r334;
	add.s32 	%r340, %r339, 1;
	mul.wide.s32 	%rd108, %r340, 4;
	add.s64 	%rd109, %rd1, %rd108;
	st.global.u32 	[%rd109], %r731;
	add.s32 	%r341, %r335, -2;
	mad.lo.s32 	%r342, %r341, %r1, %r334;
	add.s32 	%r343, %r342, 2;
	mul.wide.s32 	%rd110, %r343, 4;
	add.s64 	%rd111, %rd1, %rd110;
	st.global.u32 	[%rd111], %r731;
	add.s32 	%r344, %r335, -3;
	mad.lo.s32 	%r345, %r344, %r1, %r334;
	add.s32 	%r346, %r345, 3;
	mul.wide.s32 	%rd112, %r346, 4;
	add.s64 	%rd113, %rd1, %rd112;
	st.global.u32 	[%rd113], %r731;
	add.s32 	%r347, %r335, -4;
	mad.lo.s32 	%r348, %r347, %r1, %r334;
	add.s32 	%r349, %r348, 4;
	mul.wide.s32 	%rd114, %r349, 4;
	add.s64 	%rd115, %rd1, %rd114;
	st.global.u32 	[%rd115], %r731;
	add.s32 	%r350, %r335, -5;
	mad.lo.s32 	%r351, %r350, %r1, %r334;
	add.s32 	%r352, %r351, 5;
	mul.wide.s32 	%rd116, %r352, 4;
	add.s64 	%rd117, %rd1, %rd116;
	st.global.u32 	[%rd117], %r731;
	add.s32 	%r353, %r335, -6;
	mad.lo.s32 	%r354, %r353, %r1, %r334;
	add.s32 	%r355, %r354, 6;
	mul.wide.s32 	%rd118, %r355, 4;
	add.s64 	%rd119, %rd1, %rd118;
	st.global.u32 	[%rd119], %r731;
	add.s32 	%r356, %r757, 7;
	sub.s32 	%r357, %r22, %r356;
	mad.lo.s32 	%r358, %r357, %r1, %r334;
	add.s32 	%r359, %r358, 7;
	mul.wide.s32 	%rd120, %r359, 4;
	add.s64 	%rd121, %rd1, %rd120;
	st.global.u32 	[%rd121], %r731;
	add.s32 	%r757, %r757, 8;
	and.b32  	%r360, %r755, -8;
	setp.ne.s32 	%p55, %r356, %r360;
	@%p55 bra 	$L__BB0_62;
$L__BB0_63:
	setp.eq.s32 	%p56, %r88, 0;
	@%p56 bra 	$L__BB0_71;
	and.b32  	%r92, %r755, 3;
	setp.lt.u32 	%p57, %r88, 4;
	@%p57 bra 	$L__BB0_66;
	add.s32 	%r361, %r757, %r21;
	sub.s32 	%r362, %r22, %r757;
	mad.lo.s32 	%r363, %r362, %r1, %r361;
	mul.wide.s32 	%rd122, %r363, 4;
	add.s64 	%rd123, %rd1, %rd122;
	st.global.u32 	[%rd123], %r731;
	not.b32 	%r364, %r757;
	add.s32 	%r365, %r22, %r364;
	mad.lo.s32 	%r366, %r365, %r1, %r361;
	add.s32 	%r367, %r366, 1;
	mul.wide.s32 	%rd124, %r367, 4;
	add.s64 	%rd125, %rd1, %rd124;
	st.global.u32 	[%rd125], %r731;
	add.s32 	%r368, %r362, -2;
	mad.lo.s32 	%r369, %r368, %r1, %r361;
	add.s32 	%r370, %r369, 2;
	mul.wide.s32 	%rd126, %r370, 4;
	add.s64 	%rd127, %rd1, %rd126;
	st.global.u32 	[%rd127], %r731;
	add.s32 	%r371, %r362, -3;
	mad.lo.s32 	%r372, %r371, %r1, %r361;
	add.s32 	%r373, %r372, 3;
	mul.wide.s32 	%rd128, %r373, 4;
	add.s64 	%rd129, %rd1, %rd128;
	st.global.u32 	[%rd129], %r731;
	add.s32 	%r757, %r757, 4;
$L__BB0_66:
	setp.eq.s32 	%p58, %r92, 0;
	@%p58 bra 	$L__BB0_71;
	setp.eq.s32 	%p59, %r92, 1;
	@%p59 bra 	$L__BB0_69;
	add.s32 	%r374, %r757, %r21;
	sub.s32 	%r375, %r22, %r757;
	mad.lo.s32 	%r376, %r375, %r1, %r374;
	mul.wide.s32 	%rd130, %r376, 4;
	add.s64 	%rd131, %rd1, %rd130;
	st.global.u32 	[%rd131], %r731;
	not.b32 	%r377, %r757;
	add.s32 	%r378, %r22, %r377;
	mad.lo.s32 	%r379, %r378, %r1, %r374;
	add.s32 	%r380, %r379, 1;
	mul.wide.s32 	%rd132, %r380, 4;
	add.s64 	%rd133, %rd1, %rd132;
	st.global.u32 	[%rd133], %r731;
	add.s32 	%r757, %r757, 2;
$L__BB0_69:
	and.b32  	%r381, %r755, 1;
	setp.eq.b32 	%p60, %r381, 1;
	not.pred 	%p61, %p60;
	@%p61 bra 	$L__BB0_71;
	add.s32 	%r382, %r757, %r21;
	sub.s32 	%r383, %r22, %r757;
	mad.lo.s32 	%r384, %r383, %r1, %r382;
	mul.wide.s32 	%rd134, %r384, 4;
	add.s64 	%rd135, %rd1, %rd134;
	st.global.u32 	[%rd135], %r731;
$L__BB0_71:
	mov.b32 	%r385, 0;
	mov.u32 	%r762, %r385;
	@%p47 bra 	$L__BB0_77;
	add.s32 	%r387, %r76, %r21;
	mul.wide.s32 	%rd136, %r387, 4;
	add.s64 	%rd137, %rd1, %rd136;
	ld.global.u32 	%r388, [%rd137];
	setp.ne.s32 	%p63, %r388, %r23;
	@%p63 bra 	$L__BB0_77;
	add.s32 	%r761, %r22, -2;
	mov.b32 	%r760, 1;
$L__BB0_74:
	mad.lo.s32 	%r390, %r761, %r1, %r21;
	mul.wide.s32 	%rd138, %r390, 4;
	add.s64 	%rd139, %rd1, %rd138;
	ld.global.u32 	%r100, [%rd139];
	setp.eq.s32 	%p64, %r100, %r731;
	mov.u32 	%r762, %r760;
	@%p64 bra 	$L__BB0_77;
	setp.eq.s32 	%p65, %r100, 0;
	mov.u32 	%r762, %r385;
	@%p65 bra 	$L__BB0_77;
	add.s32 	%r760, %r760, 1;
	add.s32 	%r761, %r761, -1;
	setp.ne.s32 	%p66, %r760, %r22;
	mov.u32 	%r762, %r385;
	@%p66 bra 	$L__BB0_74;
$L__BB0_77:
	setp.eq.s32 	%p67, %r762, 0;
	@%p67 bra 	$L__BB0_89;
	and.b32  	%r104, %r762, 7;
	setp.lt.u32 	%p68, %r762, 8;
	mov.b32 	%r764, 1;
	@%p68 bra 	$L__BB0_81;
	mov.b32 	%r764, 1;
$L__BB0_80:
	.pragma "nounroll";
	sub.s32 	%r395, %r22, %r764;
	mad.lo.s32 	%r396, %r395, %r1, %r21;
	mul.wide.s32 	%rd140, %r396, 4;
	add.s64 	%rd141, %rd1, %rd140;
	st.global.u32 	[%rd141], %r731;
	not.b32 	%r397, %r764;
	add.s32 	%r398, %r22, %r397;
	mad.lo.s32 	%r399, %r398, %r1, %r21;
	mul.wide.s32 	%rd142, %r399, 4;
	add.s64 	%rd143, %rd1, %rd142;
	st.global.u32 	[%rd143], %r731;
	add.s32 	%r400, %r395, -2;
	mad.lo.s32 	%r401, %r400, %r1, %r21;
	mul.wide.s32 	%rd144, %r401, 4;
	add.s64 	%rd145, %rd1, %rd144;
	st.global.u32 	[%rd145], %r731;
	add.s32 	%r402, %r395, -3;
	mad.lo.s32 	%r403, %r402, %r1, %r21;
	mul.wide.s32 	%rd146, %r403, 4;
	add.s64 	%rd147, %rd1, %rd146;
	st.global.u32 	[%rd147], %r731;
	add.s32 	%r404, %r395, -4;
	mad.lo.s32 	%r405, %r404, %r1, %r21;
	mul.wide.s32 	%rd148, %r405, 4;
	add.s64 	%rd149, %rd1, %rd148;
	st.global.u32 	[%rd149], %r731;
	add.s32 	%r406, %r395, -5;
	mad.lo.s32 	%r407, %r406, %r1, %r21;
	mul.wide.s32 	%rd150, %r407, 4;
	add.s64 	%rd151, %rd1, %rd150;
	st.global.u32 	[%rd151], %r731;
	add.s32 	%r408, %r395, -6;
	mad.lo.s32 	%r409, %r408, %r1, %r21;
	mul.wide.s32 	%rd152, %r409, 4;
	add.s64 	%rd153, %rd1, %rd152;
	st.global.u32 	[%rd153], %r731;
	add.s32 	%r410, %r764, 7;
	sub.s32 	%r411, %r22, %r410;
	mad.lo.s32 	%r412, %r411, %r1, %r21;
	mul.wide.s32 	%rd154, %r412, 4;
	add.s64 	%rd155, %rd1, %rd154;
	st.global.u32 	[%rd155], %r731;
	add.s32 	%r764, %r764, 8;
	and.b32  	%r413, %r762, -8;
	setp.ne.s32 	%p69, %r410, %r413;
	@%p69 bra 	$L__BB0_80;
$L__BB0_81:
	setp.eq.s32 	%p70, %r104, 0;
	@%p70 bra 	$L__BB0_89;
	and.b32  	%r108, %r762, 3;
	setp.lt.u32 	%p71, %r104, 4;
	@%p71 bra 	$L__BB0_84;
	sub.s32 	%r414, %r22, %r764;
	mad.lo.s32 	%r415, %r414, %r1, %r21;
	mul.wide.s32 	%rd156, %r415, 4;
	add.s64 	%rd157, %rd1, %rd156;
	st.global.u32 	[%rd157], %r731;
	not.b32 	%r416, %r764;
	add.s32 	%r417, %r22, %r416;
	mad.lo.s32 	%r418, %r417, %r1, %r21;
	mul.wide.s32 	%rd158, %r418, 4;
	add.s64 	%rd159, %rd1, %rd158;
	st.global.u32 	[%rd159], %r731;
	add.s32 	%r419, %r414, -2;
	mad.lo.s32 	%r420, %r419, %r1, %r21;
	mul.wide.s32 	%rd160, %r420, 4;
	add.s64 	%rd161, %rd1, %rd160;
	st.global.u32 	[%rd161], %r731;
	add.s32 	%r421, %r414, -3;
	mad.lo.s32 	%r422, %r421, %r1, %r21;
	mul.wide.s32 	%rd162, %r422, 4;
	add.s64 	%rd163, %rd1, %rd162;
	st.global.u32 	[%rd163], %r731;
	add.s32 	%r764, %r764, 4;
$L__BB0_84:
	setp.eq.s32 	%p72, %r108, 0;
	@%p72 bra 	$L__BB0_89;
	setp.eq.s32 	%p73, %r108, 1;
	@%p73 bra 	$L__BB0_87;
	sub.s32 	%r423, %r22, %r764;
	mad.lo.s32 	%r424, %r423, %r1, %r21;
	mul.wide.s32 	%rd164, %r424, 4;
	add.s64 	%rd165, %rd1, %rd164;
	st.global.u32 	[%rd165], %r731;
	not.b32 	%r425, %r764;
	add.s32 	%r426, %r22, %r425;
	mad.lo.s32 	%r427, %r426, %r1, %r21;
	mul.wide.s32 	%rd166, %r427, 4;
	add.s64 	%rd167, %rd1, %rd166;
	st.global.u32 	[%rd167], %r731;
	add.s32 	%r764, %r764, 2;
$L__BB0_87:
	and.b32  	%r428, %r762, 1;
	setp.eq.b32 	%p74, %r428, 1;
	not.pred 	%p75, %p74;
	@%p75 bra 	$L__BB0_89;
	sub.s32 	%r429, %r22, %r764;
	mad.lo.s32 	%r430, %r429, %r1, %r21;
	mul.wide.s32 	%rd168, %r430, 4;
	add.s64 	%rd169, %rd1, %rd168;
	st.global.u32 	[%rd169], %r731;
$L__BB0_89:
	mov.b32 	%r431, 0;
	min.s32 	%r432, %r21, %r22;
	setp.lt.s32 	%p76, %r432, 2;
	mov.u32 	%r770, %r431;
	@%p76 bra 	$L__BB0_95;
	ld.global.u32 	%r434, [%rd11+-4];
	setp.ne.s32 	%p77, %r434, %r23;
	@%p77 bra 	$L__BB0_95;
	add.s32 	%r768, %r22, -2;
	add.s32 	%r769, %r21, -2;
	min.u32 	%r436, %r769, %r768;
	add.s32 	%r115, %r436, 1;
	mov.b32 	%r767, 1;
$L__BB0_92:
	mad.lo.s32 	%r437, %r768, %r1, %r769;
	mul.wide.s32 	%rd170, %r437, 4;
	add.s64 	%rd171, %rd1, %rd170;
	ld.global.u32 	%r119, [%rd171];
	setp.eq.s32 	%p78, %r119, %r731;
	mov.u32 	%r770, %r767;
	@%p78 bra 	$L__BB0_95;
	setp.eq.s32 	%p79, %r119, 0;
	mov.u32 	%r770, %r431;
	@%p79 bra 	$L__BB0_95;
	add.s32 	%r120, %r767, 1;
	add.s32 	%r769, %r769, -1;
	add.s32 	%r768, %r768, -1;
	setp.ne.s32 	%p80, %r767, %r115;
	mov.u32 	%r767, %r120;
	mov.u32 	%r770, %r431;
	@%p80 bra 	$L__BB0_92;
$L__BB0_95:
	setp.eq.s32 	%p81, %r770, 0;
	@%p81 bra 	$L__BB0_107;
	and.b32  	%r124, %r770, 7;
	setp.lt.u32 	%p82, %r770, 8;
	mov.b32 	%r772, 1;
	@%p82 bra 	$L__BB0_99;
	mov.b32 	%r772, 1;
$L__BB0_98:
	.pragma "nounroll";
	sub.s32 	%r442, %r21, %r772;
	sub.s32 	%r443, %r22, %r772;
	mad.lo.s32 	%r444, %r443, %r1, %r442;
	mul.wide.s32 	%rd172, %r444, 4;
	add.s64 	%rd173, %rd1, %rd172;
	st.global.u32 	[%rd173], %r731;
	add.s32 	%r445, %r772, 1;
	sub.s32 	%r446, %r21, %r445;
	sub.s32 	%r447, %r22, %r445;
	mad.lo.s32 	%r448, %r447, %r1, %r446;
	mul.wide.s32 	%rd174, %r448, 4;
	add.s64 	%rd175, %rd1, %rd174;
	st.global.u32 	[%rd175], %r731;
	add.s32 	%r449, %r772, 2;
	sub.s32 	%r450, %r21, %r449;
	sub.s32 	%r451, %r22, %r449;
	mad.lo.s32 	%r452, %r451, %r1, %r450;
	mul.wide.s32 	%rd176, %r452, 4;
	add.s64 	%rd177, %rd1, %rd176;
	st.global.u32 	[%rd177], %r731;
	add.s32 	%r453, %r772, 3;
	sub.s32 	%r454, %r21, %r453;
	sub.s32 	%r455, %r22, %r453;
	mad.lo.s32 	%r456, %r455, %r1, %r454;
	mul.wide.s32 	%rd178, %r456, 4;
	add.s64 	%rd179, %rd1, %rd178;
	st.global.u32 	[%rd179], %r731;
	add.s32 	%r457, %r772, 4;
	sub.s32 	%r458, %r21, %r457;
	sub.s32 	%r459, %r22, %r457;
	mad.lo.s32 	%r460, %r459, %r1, %r458;
	mul.wide.s32 	%rd180, %r460, 4;
	add.s64 	%rd181, %rd1, %rd180;
	st.global.u32 	[%rd181], %r731;
	add.s32 	%r461, %r772, 5;
	sub.s32 	%r462, %r21, %r461;
	sub.s32 	%r463, %r22, %r461;
	mad.lo.s32 	%r464, %r463, %r1, %r462;
	mul.wide.s32 	%rd182, %r464, 4;
	add.s64 	%rd183, %rd1, %rd182;
	st.global.u32 	[%rd183], %r731;
	add.s32 	%r465, %r772, 6;
	sub.s32 	%r466, %r21, %r465;
	sub.s32 	%r467, %r22, %r465;
	mad.lo.s32 	%r468, %r467, %r1, %r466;
	mul.wide.s32 	%rd184, %r468, 4;
	add.s64 	%rd185, %rd1, %rd184;
	st.global.u32 	[%rd185], %r731;
	add.s32 	%r469, %r772, 7;
	sub.s32 	%r470, %r21, %r469;
	sub.s32 	%r471, %r22, %r469;
	mad.lo.s32 	%r472, %r471, %r1, %r470;
	mul.wide.s32 	%rd186, %r472, 4;
	add.s64 	%rd187, %rd1, %rd186;
	st.global.u32 	[%rd187], %r731;
	add.s32 	%r772, %r772, 8;
	and.b32  	%r473, %r770, -8;
	setp.ne.s32 	%p83, %r469, %r473;
	@%p83 bra 	$L__BB0_98;
$L__BB0_99:
	setp.eq.s32 	%p84, %r124, 0;
	@%p84 bra 	$L__BB0_107;
	and.b32  	%r128, %r770, 3;
	setp.lt.u32 	%p85, %r124, 4;
	@%p85 bra 	$L__BB0_102;
	sub.s32 	%r474, %r21, %r772;
	sub.s32 	%r475, %r22, %r772;
	mad.lo.s32 	%r476, %r475, %r1, %r474;
	mul.wide.s32 	%rd188, %r476, 4;
	add.s64 	%rd189, %rd1, %rd188;
	st.global.u32 	[%rd189], %r731;
	add.s32 	%r477, %r772, 1;
	sub.s32 	%r478, %r21, %r477;
	sub.s32 	%r479, %r22, %r477;
	mad.lo.s32 	%r480, %r479, %r1, %r478;
	mul.wide.s32 	%rd190, %r480, 4;
	add.s64 	%rd191, %rd1, %rd190;
	st.global.u32 	[%rd191], %r731;
	add.s32 	%r481, %r772, 2;
	sub.s32 	%r482, %r21, %r481;
	sub.s32 	%r483, %r22, %r481;
	mad.lo.s32 	%r484, %r483, %r1, %r482;
	mul.wide.s32 	%rd192, %r484, 4;
	add.s64 	%rd193, %rd1, %rd192;
	st.global.u32 	[%rd193], %r731;
	add.s32 	%r485, %r772, 3;
	sub.s32 	%r486, %r21, %r485;
	sub.s32 	%r487, %r22, %r485;
	mad.lo.s32 	%r488, %r487, %r1, %r486;
	mul.wide.s32 	%rd194, %r488, 4;
	add.s64 	%rd195, %rd1, %rd194;
	st.global.u32 	[%rd195], %r731;
	add.s32 	%r772, %r772, 4;
$L__BB0_102:
	setp.eq.s32 	%p86, %r128, 0;
	@%p86 bra 	$L__BB0_107;
	setp.eq.s32 	%p87, %r128, 1;
	@%p87 bra 	$L__BB0_105;
	sub.s32 	%r489, %r21, %r772;
	sub.s32 	%r490, %r22, %r772;
	mad.lo.s32 	%r491, %r490, %r1, %r489;
	mul.wide.s32 	%rd196, %r491, 4;
	add.s64 	%rd197, %rd1, %rd196;
	st.global.u32 	[%rd197], %r731;
	add.s32 	%r492, %r772, 1;
	sub.s32 	%r493, %r21, %r492;
	sub.s32 	%r494, %r22, %r492;
	mad.lo.s32 	%r495, %r494, %r1, %r493;
	mul.wide.s32 	%rd198, %r495, 4;
	add.s64 	%rd199, %rd1, %rd198;
	st.global.u32 	[%rd199], %r731;
	add.s32 	%r772, %r772, 2;
$L__BB0_105:
	and.b32  	%r496, %r770, 1;
	setp.eq.b32 	%p88, %r496, 1;
	not.pred 	%p89, %p88;
	@%p89 bra 	$L__BB0_107;
	sub.s32 	%r497, %r21, %r772;
	sub.s32 	%r498, %r22, %r772;
	mad.lo.s32 	%r499, %r498, %r1, %r497;
	mul.wide.s32 	%rd200, %r499, 4;
	add.s64 	%rd201, %rd1, %rd200;
	st.global.u32 	[%rd201], %r731;
$L__BB0_107:
	setp.lt.s32 	%p90, %r21, 2;
	mov.b32 	%r500, 0;
	mov.u32 	%r777, %r500;
	@%p90 bra 	$L__BB0_113;
	mul.lo.s32 	%r133, %r22, %r1;
	cvt.s64.s32 	%rd202, %r133;
	cvt.u64.u32 	%rd203, %r21;
	add.s64 	%rd204, %rd203, %rd202;
	shl.b64 	%rd205, %rd204, 2;
	add.s64 	%rd206, %rd1, %rd205;
	ld.global.u32 	%r502, [%rd206+-4];
	setp.ne.s32 	%p91, %r502, %r23;
	@%p91 bra 	$L__BB0_113;
	add.s32 	%r776, %r21, -2;
	mov.b32 	%r775, 1;
$L__BB0_110:
	add.s32 	%r504, %r776, %r133;
	mul.wide.s32 	%rd207, %r504, 4;
	add.s64 	%rd208, %rd1, %rd207;
	ld.global.u32 	%r137, [%rd208];
	setp.eq.s32 	%p92, %r137, %r731;
	mov.u32 	%r777, %r775;
	@%p92 bra 	$L__BB0_113;
	setp.eq.s32 	%p93, %r137, 0;
	mov.u32 	%r777, %r500;
	@%p93 bra 	$L__BB0_113;
	add.s32 	%r775, %r775, 1;
	add.s32 	%r776, %r776, -1;
	setp.ne.s32 	%p94, %r775, %r21;
	mov.u32 	%r777, %r500;
	@%p94 bra 	$L__BB0_110;
$L__BB0_113:
	setp.eq.s32 	%p95, %r777, 0;
	@%p95 bra 	$L__BB0_125;
	mad.lo.s32 	%r141, %r22, %r1, %r21;
	and.b32  	%r142, %r777, 7;
	setp.lt.u32 	%p96, %r777, 8;
	mov.b32 	%r780, 1;
	@%p96 bra 	$L__BB0_117;
	mov.b32 	%r778, 1;
$L__BB0_116:
	.pragma "nounroll";
	sub.s32 	%r509, %r141, %r778;
	mul.wide.s32 	%rd209, %r509, 4;
	add.s64 	%rd210, %rd1, %rd209;
	st.global.u32 	[%rd210], %r731;
	st.global.u32 	[%rd210+-4], %r731;
	st.global.u32 	[%rd210+-8], %r731;
	st.global.u32 	[%rd210+-12], %r731;
	st.global.u32 	[%rd210+-16], %r731;
	st.global.u32 	[%rd210+-20], %r731;
	st.global.u32 	[%rd210+-24], %r731;
	st.global.u32 	[%rd210+-28], %r731;
	add.s32 	%r780, %r778, 8;
	add.s32 	%r510, %r778, 7;
	and.b32  	%r511, %r777, -8;
	setp.ne.s32 	%p97, %r510, %r511;
	mov.u32 	%r778, %r780;
	@%p97 bra 	$L__BB0_116;
$L__BB0_117:
	setp.eq.s32 	%p98, %r142, 0;
	@%p98 bra 	$L__BB0_125;
	and.b32  	%r146, %r777, 3;
	setp.lt.u32 	%p99, %r142, 4;
	@%p99 bra 	$L__BB0_120;
	sub.s32 	%r512, %r141, %r780;
	mul.wide.s32 	%rd211, %r512, 4;
	add.s64 	%rd212, %rd1, %rd211;
	st.global.u32 	[%rd212], %r731;
	st.global.u32 	[%rd212+-4], %r731;
	st.global.u32 	[%rd212+-8], %r731;
	st.global.u32 	[%rd212+-12], %r731;
	add.s32 	%r780, %r780, 4;
$L__BB0_120:
	setp.eq.s32 	%p100, %r146, 0;
	@%p100 bra 	$L__BB0_125;
	setp.eq.s32 	%p101, %r146, 1;
	@%p101 bra 	$L__BB0_123;
	sub.s32 	%r513, %r141, %r780;
	mul.wide.s32 	%rd213, %r513, 4;
	add.s64 	%rd214, %rd1, %rd213;
	st.global.u32 	[%rd214], %r731;
	st.global.u32 	[%rd214+-4], %r731;
	add.s32 	%r780, %r780, 2;
$L__BB0_123:
	and.b32  	%r514, %r777, 1;
	setp.eq.b32 	%p102, %r514, 1;
	not.pred 	%p103, %p102;
	@%p103 bra 	$L__BB0_125;
	sub.s32 	%r515, %r141, %r780;
	mul.wide.s32 	%rd215, %r515, 4;
	add.s64 	%rd216, %rd1, %rd215;
	st.global.u32 	[%rd216], %r731;
$L__BB0_125:
	setp.lt.s32 	%p104, %r21, 2;
	setp.gt.s32 	%p105, %r22, 5;
	mov.b32 	%r516, 0;
	or.pred  	%p106, %p104, %p105;
	mov.u32 	%r785, %r516;
	@%p106 bra 	$L__BB0_131;
	ld.global.u32 	%r518, [%rd9+-4];
	setp.ne.s32 	%p107, %r518, %r23;
	@%p107 bra 	$L__BB0_131;
	add.s32 	%r783, %r22, 2;
	add.s32 	%r784, %r21, -2;
	sub.s32 	%r520, 5, %r22;
	min.u32 	%r521, %r784, %r520;
	add.s32 	%r153, %r521, 1;
	mov.b32 	%r782, 1;
$L__BB0_128:
	mad.lo.s32 	%r522, %r783, %r1, %r784;
	mul.wide.s32 	%rd217, %r522, 4;
	add.s64 	%rd218, %rd1, %rd217;
	ld.global.u32 	%r157, [%rd218];
	setp.eq.s32 	%p108, %r157, %r731;
	mov.u32 	%r785, %r782;
	@%p108 bra 	$L__BB0_131;
	setp.eq.s32 	%p109, %r157, 0;
	mov.u32 	%r785, %r516;
	@%p109 bra 	$L__BB0_131;
	add.s32 	%r158, %r782, 1;
	add.s32 	%r784, %r784, -1;
	add.s32 	%r783, %r158, %r49;
	setp.ne.s32 	%p110, %r782, %r153;
	mov.u32 	%r782, %r158;
	mov.u32 	%r785, %r516;
	@%p110 bra 	$L__BB0_128;
$L__BB0_131:
	setp.eq.s32 	%p111, %r785, 0;
	@%p111 bra 	$L__BB0_158;
	and.b32  	%r162, %r785, 7;
	setp.lt.u32 	%p112, %r785, 8;
	mov.b32 	%r789, 1;
	@%p112 bra 	$L__BB0_150;
	and.b32  	%r163, %r785, -8;
	mov.b32 	%r789, 1;
	bra.uni 	$L__BB0_149;
$L__BB0_134:
	setp.eq.s32 	%p124, %r1, 0;
	mov.b32 	%r812, 0;
	mov.u32 	%r813, %r812;
	@%p124 bra 	$L__BB0_147;
	and.b32  	%r15, %r14, 15;
	setp.lt.u32 	%p125, %r2, 16;
	mov.b32 	%r796, 0;
	mov.u32 	%r813, %r796;
	mov.u32 	%r812, %r796;
	@%p125 bra 	$L__BB0_138;
	and.b32  	%r796, %r14, -16;
	neg.s32 	%r791, %r796;
	add.s64 	%rd257, %rd4, 32;
	mov.b32 	%r813, 0;
	mov.u32 	%r812, %r813;
$L__BB0_137:
	.pragma "nounroll";
	ld.local.v4.u32 	{%r586, %r587, %r588, %r589}, [%rd257+-32];
	setp.eq.s32 	%p126, %r586, 1;
	setp.eq.s32 	%p127, %r586, 2;
	selp.u32 	%r590, 1, 0, %p127;
	add.s32 	%r591, %r812, %r590;
	selp.u32 	%r592, 1, 0, %p126;
	add.s32 	%r593, %r813, %r592;
	setp.eq.s32 	%p128, %r587, 1;
	setp.eq.s32 	%p129, %r587, 2;
	selp.u32 	%r594, 1, 0, %p129;
	add.s32 	%r595, %r591, %r594;
	selp.u32 	%r596, 1, 0, %p128;
	add.s32 	%r597, %r593, %r596;
	setp.eq.s32 	%p130, %r588, 1;
	setp.eq.s32 	%p131, %r588, 2;
	selp.u32 	%r598, 1, 0, %p131;
	add.s32 	%r599, %r595, %r598;
	selp.u32 	%r600, 1, 0, %p130;
	add.s32 	%r601, %r597, %r600;
	setp.eq.s32 	%p132, %r589, 1;
	setp.eq.s32 	%p133, %r589, 2;
	selp.u32 	%r602, 1, 0, %p133;
	add.s32 	%r603, %r599, %r602;
	selp.u32 	%r604, 1, 0, %p132;
	add.s32 	%r605, %r601, %r604;
	ld.local.v4.u32 	{%r606, %r607, %r608, %r609}, [%rd257+-16];
	setp.eq.s32 	%p134, %r606, 1;
	setp.eq.s32 	%p135, %r606, 2;
	selp.u32 	%r610, 1, 0, %p135;
	add.s32 	%r611, %r603, %r610;
	selp.u32 	%r612, 1, 0, %p134;
	add.s32 	%r613, %r605, %r612;
	setp.eq.s32 	%p136, %r607, 1;
	setp.eq.s32 	%p137, %r607, 2;
	selp.u32 	%r614, 1, 0, %p137;
	add.s32 	%r615, %r611, %r614;
	selp.u32 	%r616, 1, 0, %p136;
	add.s32 	%r617, %r613, %r616;
	setp.eq.s32 	%p138, %r608, 1;
	setp.eq.s32 	%p139, %r608, 2;
	selp.u32 	%r618, 1, 0, %p139;
	add.s32 	%r619, %r615, %r618;
	selp.u32 	%r620, 1, 0, %p138;
	add.s32 	%r621, %r617, %r620;
	setp.eq.s32 	%p140, %r609, 1;
	setp.eq.s32 	%p141, %r609, 2;
	selp.u32 	%r622, 1, 0, %p141;
	add.s32 	%r623, %r619, %r622;
	selp.u32 	%r624, 1, 0, %p140;
	add.s32 	%r625, %r621, %r624;
	ld.local.v4.u32 	{%r626, %r627, %r628, %r629}, [%rd257];
	setp.eq.s32 	%p142, %r626, 1;
	setp.eq.s32 	%p143, %r626, 2;
	selp.u32 	%r630, 1, 0, %p143;
	add.s32 	%r631, %r623, %r630;
	selp.u32 	%r632, 1, 0, %p142;
	add.s32 	%r633, %r625, %r632;
	setp.eq.s32 	%p144, %r627, 1;
	setp.eq.s32 	%p145, %r627, 2;
	selp.u32 	%r634, 1, 0, %p145;
	add.s32 	%r635, %r631, %r634;
	selp.u32 	%r636, 1, 0, %p144;
	add.s32 	%r637, %r633, %r636;
	setp.eq.s32 	%p146, %r628, 1;
	setp.eq.s32 	%p147, %r628, 2;
	selp.u32 	%r638, 1, 0, %p147;
	add.s32 	%r639, %r635, %r638;
	selp.u32 	%r640, 1, 0, %p146;
	add.s32 	%r641, %r637, %r640;
	setp.eq.s32 	%p148, %r629, 1;
	setp.eq.s32 	%p149, %r629, 2;
	selp.u32 	%r642, 1, 0, %p149;
	add.s32 	%r643, %r639, %r642;
	selp.u32 	%r644, 1, 0, %p148;
	add.s32 	%r645, %r641, %r644;
	ld.local.v4.u32 	{%r646, %r647, %r648, %r649}, [%rd257+16];
	setp.eq.s32 	%p150, %r646, 1;
	setp.eq.s32 	%p151, %r646, 2;
	selp.u32 	%r650, 1, 0, %p151;
	add.s32 	%r651, %r643, %r650;
	selp.u32 	%r652, 1, 0, %p150;
	add.s32 	%r653, %r645, %r652;
	setp.eq.s32 	%p152, %r647, 1;
	setp.eq.s32 	%p153, %r647, 2;
	selp.u32 	%r654, 1, 0, %p153;
	add.s32 	%r655, %r651, %r654;
	selp.u32 	%r656, 1, 0, %p152;
	add.s32 	%r657, %r653, %r656;
	setp.eq.s32 	%p154, %r648, 1;
	setp.eq.s32 	%p155, %r648, 2;
	selp.u32 	%r658, 1, 0, %p155;
	add.s32 	%r659, %r655, %r658;
	selp.u32 	%r660, 1, 0, %p154;
	add.s32 	%r661, %r657, %r660;
	setp.eq.s32 	%p156, %r649, 1;
	setp.eq.s32 	%p157, %r649, 2;
	selp.u32 	%r662, 1, 0, %p157;
	add.s32 	%r812, %r659, %r662;
	selp.u32 	%r663, 1, 0, %p156;
	add.s32 	%r813, %r661, %r663;
	add.s32 	%r791, %r791, 16;
	add.s64 	%rd257, %rd257, 64;
	setp.ne.s32 	%p158, %r791, 0;
	@%p158 bra 	$L__BB0_137;
$L__BB0_138:
	setp.eq.s32 	%p159, %r15, 0;
	@%p159 bra 	$L__BB0_147;
	and.b32  	%r187, %r14, 7;
	setp.lt.u32 	%p160, %r15, 8;
	@%p160 bra 	$L__BB0_141;
	mul.wide.u32 	%rd251, %r796, 4;
	add.s64 	%rd252, %rd4, %rd251;
	ld.local.u32 	%r665, [%rd252];
	setp.eq.s32 	%p161, %r665, 1;
	setp.eq.s32 	%p162, %r665, 2;
	selp.u32 	%r666, 1, 0, %p162;
	add.s32 	%r667, %r812, %r666;
	selp.u32 	%r668, 1, 0, %p161;
	add.s32 	%r669, %r813, %r668;
	ld.local.u32 	%r670, [%rd252+4];
	setp.eq.s32 	%p163, %r670, 1;
	setp.eq.s32 	%p164, %r670, 2;
	selp.u32 	%r671, 1, 0, %p164;
	add.s32 	%r672, %r667, %r671;
	selp.u32 	%r673, 1, 0, %p163;
	add.s32 	%r674, %r669, %r673;
	ld.local.u32 	%r675, [%rd252+8];
	setp.eq.s32 	%p165, %r675, 1;
	setp.eq.s32 	%p166, %r675, 2;
	selp.u32 	%r676, 1, 0, %p166;
	add.s32 	%r677, %r672, %r676;
	selp.u32 	%r678, 1, 0, %p165;
	add.s32 	%r679, %r674, %r678;
	ld.local.u32 	%r680, [%rd252+12];
	setp.eq.s32 	%p167, %r680, 1;
	setp.eq.s32 	%p168, %r680, 2;
	selp.u32 	%r681, 1, 0, %p168;
	add.s32 	%r682, %r677, %r681;
	selp.u32 	%r683, 1, 0, %p167;
	add.s32 	%r684, %r679, %r683;
	ld.local.u32 	%r685, [%rd252+16];
	setp.eq.s32 	%p169, %r685, 1;
	setp.eq.s32 	%p170, %r685, 2;
	selp.u32 	%r686, 1, 0, %p170;
	add.s32 	%r687, %r682, %r686;
	selp.u32 	%r688, 1, 0, %p169;
	add.s32 	%r689, %r684, %r688;
	ld.local.u32 	%r690, [%rd252+20];
	setp.eq.s32 	%p171, %r690, 1;
	setp.eq.s32 	%p172, %r690, 2;
	selp.u32 	%r691, 1, 0, %p172;
	add.s32 	%r692, %r687, %r691;
	selp.u32 	%r693, 1, 0, %p171;
	add.s32 	%r694, %r689, %r693;
	ld.local.u32 	%r695, [%rd252+24];
	setp.eq.s32 	%p173, %r695, 1;
	setp.eq.s32 	%p174, %r695, 2;
	selp.u32 	%r696, 1, 0, %p174;
	add.s32 	%r697, %r692, %r696;
	selp.u32 	%r698, 1, 0, %p173;
	add.s32 	%r699, %r694, %r698;
	ld.local.u32 	%r700, [%rd252+28];
	setp.eq.s32 	%p175, %r700, 1;
	setp.eq.s32 	%p176, %r700, 2;
	selp.u32 	%r701, 1, 0, %p176;
	add.s32 	%r812, %r697, %r701;
	selp.u32 	%r702, 1, 0, %p175;
	add.s32 	%r813, %r699, %r702;
	add.s32 	%r796, %r796, 8;
$L__BB0_141:
	setp.eq.s32 	%p177, %r187, 0;
	@%p177 bra 	$L__BB0_147;
	and.b32  	%r196, %r14, 3;
	setp.lt.u32 	%p178, %r187, 4;
	@%p178 bra 	$L__BB0_144;
	mul.wide.u32 	%rd253, %r796, 4;
	add.s64 	%rd254, %rd4, %rd253;
	ld.local.u32 	%r704, [%rd254];
	setp.eq.s32 	%p179, %r704, 1;
	setp.eq.s32 	%p180, %r704, 2;
	selp.u32 	%r705, 1, 0, %p180;
	add.s32 	%r706, %r812, %r705;
	selp.u32 	%r707, 1, 0, %p179;
	add.s32 	%r708, %r813, %r707;
	ld.local.u32 	%r709, [%rd254+4];
	setp.eq.s32 	%p181, %r709, 1;
	setp.eq.s32 	%p182, %r709, 2;
	selp.u32 	%r710, 1, 0, %p182;
	add.s32 	%r711, %r706, %r710;
	selp.u32 	%r712, 1, 0, %p181;
	add.s32 	%r713, %r708, %r712;
	ld.local.u32 	%r714, [%rd254+8];
	setp.eq.s32 	%p183, %r714, 1;
	setp.eq.s32 	%p184, %r714, 2;
	selp.u32 	%r715, 1, 0, %p184;
	add.s32 	%r716, %r711, %r715;
	selp.u32 	%r717, 1, 0, %p183;
	add.s32 	%r718, %r713, %r717;
	ld.local.u32 	%r719, [%rd254+12];
	setp.eq.s32 	%p185, %r719, 1;
	setp.eq.s32 	%p186, %r719, 2;
	selp.u32 	%r720, 1, 0, %p186;
	add.s32 	%r812, %r716, %r720;
	selp.u32 	%r721, 1, 0, %p185;
	add.s32 	%r813, %r718, %r721;
	add.s32 	%r796, %r796, 4;
$L__BB0_144:
	setp.eq.s32 	%p187, %r196, 0;
	@%p187 bra 	$L__BB0_147;
	mul.wide.u32 	%rd255, %r796, 4;
	add.s64 	%rd258, %rd4, %rd255;
	neg.s32 	%r809, %r196;
$L__BB0_146:
	.pragma "nounroll";
	ld.local.u32 	%r722, [%rd258];
	setp.eq.s32 	%p188, %r722, 1;
	setp.eq.s32 	%p189, %r722, 2;
	selp.u32 	%r723, 1, 0, %p189;
	add.s32 	%r812, %r812, %r723;
	selp.u32 	%r724, 1, 0, %p188;
	add.s32 	%r813, %r813, %r724;
	add.s64 	%rd258, %rd258, 4;
	add.s32 	%r809, %r809, 1;
	setp.ne.s32 	%p190, %r809, 0;
	@%p190 bra 	$L__BB0_146;
$L__BB0_147:
	setp.gt.s32 	%p191, %r813, %r812;
	setp.gt.s32 	%p192, %r812, %r813;
	selp.b32 	%r725, 2, 0, %p192;
	selp.b32 	%r214, 1, %r725, %p191;
	ld.global.u32 	%r726, [%rd3];
	setp.ne.s32 	%p193, %r214, %r726;
	@%p193 bra 	$L__BB0_161;
	atom.global.add.f32 	%f2, [%rd2], 0f3F800000;
	bra.uni 	$L__BB0_163;
$L__BB0_149:
	.pragma "nounroll";
	sub.s32 	%r527, %r21, %r789;
	add.s32 	%r528, %r789, %r22;
	mul.lo.s32 	%r529, %r528, %r1;
	add.s32 	%r530, %r527, %r529;
	mul.wide.s32 	%rd219, %r530, 4;
	add.s64 	%rd220, %rd1, %rd219;
	st.global.u32 	[%rd220], %r731;
	not.b32 	%r531, %r789;
	add.s32 	%r532, %r21, %r531;
	add.s32 	%r533, %r529, %r1;
	add.s32 	%r534, %r532, %r533;
	mul.wide.s32 	%rd221, %r534, 4;
	add.s64 	%rd222, %rd1, %rd221;
	st.global.u32 	[%rd222], %r731;
	add.s32 	%r535, %r528, 2;
	mad.lo.s32 	%r536, %r535, %r1, %r527;
	add.s32 	%r537, %r536, -2;
	mul.wide.s32 	%rd223, %r537, 4;
	add.s64 	%rd224, %rd1, %rd223;
	st.global.u32 	[%rd224], %r731;
	add.s32 	%r538, %r528, 3;
	mad.lo.s32 	%r539, %r538, %r1, %r527;
	add.s32 	%r540, %r539, -3;
	mul.wide.s32 	%rd225, %r540, 4;
	add.s64 	%rd226, %rd1, %rd225;
	st.global.u32 	[%rd226], %r731;
	add.s32 	%r541, %r528, 4;
	mad.lo.s32 	%r542, %r541, %r1, %r527;
	add.s32 	%r543, %r542, -4;
	mul.wide.s32 	%rd227, %r543, 4;
	add.s64 	%rd228, %rd1, %rd227;
	st.global.u32 	[%rd228], %r731;
	add.s32 	%r544, %r528, 5;
	mad.lo.s32 	%r545, %r544, %r1, %r527;
	add.s32 	%r546, %r545, -5;
	mul.wide.s32 	%rd229, %r546, 4;
	add.s64 	%rd230, %rd1, %rd229;
	st.global.u32 	[%rd230], %r731;
	add.s32 	%r547, %r528, 6;
	mad.lo.s32 	%r548, %r547, %r1, %r527;
	add.s32 	%r549, %r548, -6;
	mul.wide.s32 	%rd231, %r549, 4;
	add.s64 	%rd232, %rd1, %rd231;
	st.global.u32 	[%rd232], %r731;
	add.s32 	%r550, %r789, 7;
	sub.s32 	%r551, %r21, %r550;
	add.s32 	%r552, %r528, 7;
	mad.lo.s32 	%r553, %r552, %r1, %r551;
	mul.wide.s32 	%rd233, %r553, 4;
	add.s64 	%rd234, %rd1, %rd233;
	st.global.u32 	[%rd234], %r731;
	add.s32 	%r789, %r789, 8;
	setp.eq.s32 	%p113, %r550, %r163;
	@%p113 bra 	$L__BB0_150;
	bra.uni 	$L__BB0_149;
$L__BB0_150:
	setp.eq.s32 	%p114, %r162, 0;
	@%p114 bra 	$L__BB0_158;
	and.b32  	%r165, %r785, 3;
	setp.lt.u32 	%p115, %r162, 4;
	@%p115 bra 	$L__BB0_153;
	sub.s32 	%r554, %r21, %r789;
	add.s32 	%r555, %r789, %r22;
	mul.lo.s32 	%r556, %r555, %r1;
	add.s32 	%r557, %r554, %r556;
	mul.wide.s32 	%rd235, %r557, 4;
	add.s64 	%rd236, %rd1, %rd235;
	st.global.u32 	[%rd236], %r731;
	not.b32 	%r558, %r789;
	add.s32 	%r559, %r21, %r558;
	add.s32 	%r560, %r556, %r1;
	add.s32 	%r561, %r559, %r560;
	mul.wide.s32 	%rd237, %r561, 4;
	add.s64 	%rd238, %rd1, %rd237;
	st.global.u32 	[%rd238], %r731;
	add.s32 	%r562, %r555, 2;
	mad.lo.s32 	%r563, %r562, %r1, %r554;
	add.s32 	%r564, %r563, -2;
	mul.wide.s32 	%rd239, %r564, 4;
	add.s64 	%rd240, %rd1, %rd239;
	st.global.u32 	[%rd240], %r731;
	add.s32 	%r565, %r555, 3;
	mad.lo.s32 	%r566, %r565, %r1, %r554;
	add.s32 	%r567, %r566, -3;
	mul.wide.s32 	%rd241, %r567, 4;
	add.s64 	%rd242, %rd1, %rd241;
	st.global.u32 	[%rd242], %r731;
	add.s32 	%r789, %r789, 4;
$L__BB0_153:
	setp.eq.s32 	%p116, %r165, 0;
	@%p116 bra 	$L__BB0_158;
	setp.eq.s32 	%p117, %r165, 1;
	@%p117 bra 	$L__BB0_156;
	sub.s32 	%r568, %r21, %r789;
	add.s32 	%r569, %r789, %r22;
	mul.lo.s32 	%r570, %r569, %r1;
	add.s32 	%r571, %r568, %r570;
	mul.wide.s32 	%rd243, %r571, 4;
	add.s64 	%rd244, %rd1, %rd243;
	st.global.u32 	[%rd244], %r731;
	not.b32 	%r572, %r789;
	add.s32 	%r573, %r21, %r572;
	add.s32 	%r574, %r570, %r1;
	add.s32 	%r575, %r573, %r574;
	mul.wide.s32 	%rd245, %r575, 4;
	add.s64 	%rd246, %rd1, %rd245;
	st.global.u32 	[%rd246], %r731;
	add.s32 	%r789, %r789, 2;
$L__BB0_156:
	and.b32  	%r576, %r785, 1;
	setp.eq.b32 	%p118, %r576, 1;
	not.pred 	%p119, %p118;
	@%p119 bra 	$L__BB0_158;
	sub.s32 	%r577, %r21, %r789;
	add.s32 	%r578, %r789, %r22;
	mad.lo.s32 	%r579, %r578, %r1, %r577;
	mul.wide.s32 	%rd247, %r579, 4;
	add.s64 	%rd248, %rd1, %rd247;
	st.global.u32 	[%rd248], %r731;
$L__BB0_158:
	mov.b32 	%r790, 0;
$L__BB0_159:
	mul.wide.u32 	%rd249, %r790, 4;
	add.s64 	%rd250, %rd4, %rd249;
	ld.local.u32 	%r581, [%rd250];
	setp.eq.s32 	%p195, %r581, 0;
	setp.ne.s32 	%p120, %r581, 0;
	add.s32 	%r790, %r790, 1;
	setp.ne.s32 	%p121, %r790, %r14;
	and.pred  	%p122, %p120, %p121;
	@%p122 bra 	$L__BB0_159;
$L__BB0_160:
	setp.eq.s32 	%p123, %r731, 1;
	selp.b32 	%r731, 2, 1, %p123;
	add.s32 	%r732, %r732, 1;
	@%p195 bra 	$L__BB0_8;
	bra.uni 	$L__BB0_134;
$L__BB0_161:
	setp.ne.s32 	%p194, %r214, 0;
	@%p194 bra 	$L__BB0_163;
	atom.global.add.f32 	%f1, [%rd2], 0f3F000000;
$L__BB0_163:
	ret;

}
	// .globl	legalPlayout
.visible .entry legalPlayout(
	.param .u64 .ptr .align 1 legalPlayout_param_0,
	.param .u64 .ptr .align 1 legalPlayout_param_1,
	.param .u64 .ptr .align 1 legalPlayout_param_2,
	.param .u64 .ptr .align 1 legalPlayout_param_3,
	.param .u64 .ptr .align 1 legalPlayout_param_4,
	.param .u64 .ptr .align 1 legalPlayout_param_5
)
{
	.local .align 16 .b8 	__local_depot1[256];
	.reg .b64 	%SP;
	.reg .b64 	%SPL;
	.reg .pred 	%p<291>;
	.reg .b32 	%r<889>;
	.reg .b32 	%f<3>;
	.reg .b64 	%rd<286>;

	mov.u64 	%SPL, __local_depot1;
	ld.param.u64 	%rd20, [legalPlayout_param_1];
	ld.param.u64 	%rd21, [legalPlayout_param_2];
	ld.param.u64 	%rd22, [legalPlayout_param_3];
	ld.param.u64 	%rd23, [legalPlayout_param_4];
	ld.param.u64 	%rd24, [legalPlayout_param_5];
	cvta.to.global.u64 	%rd1, %rd21;
	cvta.to.global.u64 	%rd2, %rd24;
	cvta.to.global.u64 	%rd3, %rd20;
	cvta.to.global.u64 	%rd4, %rd23;
	cvta.to.global.u64 	%rd25, %rd22;
	add.u64 	%rd5, %SPL, 0;
	ld.global.u32 	%r1, [%rd25];
	mul.lo.s32 	%r2, %r1, %r1;
	setp.eq.s32 	%p9, %r1, 0;
	@%p9 bra 	$L__BB1_7;
	max.u32 	%r3, %r2, 1;
	and.b32  	%r4, %r3, 3;
	setp.lt.u32 	%p10, %r2, 4;
	mov.b32 	%r792, 0;
	@%p10 bra 	$L__BB1_4;
	and.b32  	%r792, %r3, -4;
	mov.b32 	%r790, 0;
$L__BB1_3:
	mul.wide.u32 	%rd27, %r790, 4;
	add.s64 	%rd28, %rd1, %rd27;
	ld.global.u32 	%r266, [%rd28];
	add.s64 	%rd29, %rd5, %rd27;
	ld.global.u32 	%r267, [%rd28+4];
	ld.global.u32 	%r268, [%rd28+8];
	ld.global.u32 	%r269, [%rd28+12];
	st.local.v4.u32 	[%rd29], {%r266, %r267, %r268, %r269};
	add.s32 	%r790, %r790, 4;
	setp.ne.s32 	%p11, %r790, %r792;
	@%p11 bra 	$L__BB1_3;
$L__BB1_4:
	setp.eq.s32 	%p12, %r4, 0;
	@%p12 bra 	$L__BB1_7;
	mov.b32 	%r793, 0;
$L__BB1_6:
	.pragma "nounroll";
	mul.wide.u32 	%rd30, %r792, 4;
	add.s64 	%rd31, %rd1, %rd30;
	ld.global.u32 	%r271, [%rd31];
	add.s64 	%rd32, %rd5, %rd30;
	st.local.u32 	[%rd32], %r271;
	add.s32 	%r792, %r792, 1;
	add.s32 	%r793, %r793, 1;
	setp.ne.s32 	%p13, %r793, %r4;
	@%p13 bra 	$L__BB1_6;
$L__BB1_7:
	ld.global.u32 	%r272, [%rd3];
	mov.u32 	%r273, %nctaid.x;
	div.u32 	%r13, %r272, %r273;
	setp.lt.s32 	%p14, %r13, 1;
	@%p14 bra 	$L__BB1_25;
	ld.global.u32 	%r794, [%rd4];
	mov.u32 	%r275, %ctaid.x;
	mov.u32 	%r276, %tid.x;
	mad.lo.s32 	%r15, %r13, %r275, %r276;
	max.u32 	%r16, %r2, 1;
	shl.b32 	%r17, %r13, 1;
	mov.b32 	%r795, 0;
$L__BB1_9:
	mov.u32 	%r22, %r794;
	ld.param.u64 	%rd283, [legalPlayout_param_0];
	add.s32 	%r277, %r15, %r795;
	ld.global.u32 	%r278, [%rd3];
	rem.u32 	%r279, %r277, %r278;
	cvta.to.global.u64 	%rd33, %rd283;
	mul.wide.u32 	%rd34, %r279, 4;
	add.s64 	%rd35, %rd33, %rd34;
	ld.global.u32 	%r280, [%rd35];
	add.s32 	%r795, %r795, 1;
	div.s32 	%r26, %r280, %r1;
	mul.lo.s32 	%r281, %r26, %r1;
	sub.s32 	%r25, %r280, %r281;
	setp.eq.s32 	%p16, %r22, 1;
	selp.b32 	%r794, 2, 1, %p16;
	mul.wide.s32 	%rd36, %r280, 4;
	add.s64 	%rd7, %rd5, %rd36;
	ld.local.u32 	%r282, [%rd7];
	setp.ne.s32 	%p17, %r282, 0;
	mov.pred 	%p290, -1;
	@%p17 bra 	$L__BB1_205;
	setp.gt.s32 	%p18, %r26, 5;
	add.s32 	%r28, %r26, 1;
	mad.lo.s32 	%r283, %r1, %r26, %r1;
	add.s32 	%r811, %r283, %r25;
	mul.wide.s32 	%rd37, %r811, 4;
	add.s64 	%rd8, %rd1, %rd37;
	cvt.s64.s32 	%rd38, %r283;
	cvt.s64.s32 	%rd9, %r25;
	add.s64 	%rd39, %rd9, %rd38;
	shl.b64 	%rd40, %rd39, 2;
	add.s64 	%rd10, %rd1, %rd40;
	@%p18 bra 	$L__BB1_15;
	ld.global.u32 	%r284, [%rd8];
	setp.ne.s32 	%p19, %r284, %r794;
	@%p19 bra 	$L__BB1_15;
	add.s32 	%r796, %r26, 2;
$L__BB1_13:
	mad.lo.s32 	%r285, %r796, %r1, %r25;
	mul.wide.s32 	%rd41, %r285, 4;
	add.s64 	%rd42, %rd1, %rd41;
	ld.global.u32 	%r32, [%rd42];
	setp.eq.s32 	%p21, %r32, %r22;
	mov.pred 	%p287, 0;
	@%p21 bra 	$L__BB1_20;
	setp.ne.s32 	%p22, %r32, 0;
	add.s32 	%r33, %r796, 1;
	setp.lt.s32 	%p23, %r796, 7;
	and.pred  	%p24, %p22, %p23;
	mov.u32 	%r796, %r33;
	@%p24 bra 	$L__BB1_13;
$L__BB1_15:
	mov.pred 	%p25, -1;
	max.s32 	%r286, %r25, %r26;
	setp.gt.s32 	%p26, %r286, 5;
	mov.pred 	%p287, %p25;
	@%p26 bra 	$L__BB1_20;
	ld.global.u32 	%r287, [%rd10+4];
	setp.ne.s32 	%p28, %r287, %r794;
	@%p28 bra 	$L__BB1_20;
	add.s32 	%r797, %r26, 2;
	add.s32 	%r798, %r25, 2;
$L__BB1_18:
	mad.lo.s32 	%r288, %r797, %r1, %r798;
	mul.wide.s32 	%rd43, %r288, 4;
	add.s64 	%rd44, %rd1, %rd43;
	ld.global.u32 	%r289, [%rd44];
	setp.ne.s32 	%p287, %r289, %r22;
	setp.eq.s32 	%p29, %r289, %r22;
	setp.eq.s32 	%p30, %r289, 0;
	or.pred  	%p31, %p30, %p29;
	@%p31 bra 	$L__BB1_20;
	add.s32 	%r38, %r798, 1;
	add.s32 	%r39, %r797, 1;
	max.s32 	%r290, %r798, %r797;
	setp.lt.s32 	%p33, %r290, 7;
	mov.u32 	%r797, %r39;
	mov.u32 	%r798, %r38;
	mov.pred 	%p287, %p25;
	@%p33 bra 	$L__BB1_18;
$L__BB1_20:
	setp.gt.s32 	%p34, %r25, 5;
	not.pred 	%p35, %p287;
	add.s32 	%r291, %r26, -1;
	mul.lo.s32 	%r40, %r291, %r1;
	cvt.s64.s32 	%rd45, %r40;
	add.s64 	%rd46, %rd9, %rd45;
	shl.b64 	%rd47, %rd46, 2;
	add.s64 	%rd11, %rd1, %rd47;
	or.pred  	%p36, %p34, %p35;
	@%p36 bra 	$L__BB1_40;
	mul.lo.s32 	%r41, %r26, %r1;
	cvt.s64.s32 	%rd48, %r41;
	add.s64 	%rd49, %rd9, %rd48;
	shl.b64 	%rd50, %rd49, 2;
	add.s64 	%rd51, %rd1, %rd50;
	ld.global.u32 	%r292, [%rd51+4];
	setp.ne.s32 	%p39, %r292, %r794;
	@%p39 bra 	$L__BB1_41;
	add.s32 	%r799, %r25, 2;
$L__BB1_23:
	add.s32 	%r293, %r799, %r41;
	mul.wide.s32 	%rd52, %r293, 4;
	add.s64 	%rd53, %rd1, %rd52;
	ld.global.u32 	%r44, [%rd53];
	setp.eq.s32 	%p41, %r44, %r22;
	mov.pred 	%p288, 0;
	@%p41 bra 	$L__BB1_46;
	setp.ne.s32 	%p42, %r44, 0;
	add.s32 	%r45, %r799, 1;
	setp.lt.s32 	%p43, %r799, 7;
	and.pred  	%p44, %p42, %p43;
	mov.u32 	%r799, %r45;
	@%p44 bra 	$L__BB1_23;
	bra.uni 	$L__BB1_41;
$L__BB1_25:
	setp.eq.s32 	%p216, %r1, 0;
	mov.b32 	%r887, 0;
	mov.u32 	%r888, %r887;
	@%p216 bra 	$L__BB1_38;
	max.u32 	%r18, %r2, 1;
	and.b32  	%r19, %r18, 15;
	setp.lt.u32 	%p217, %r2, 16;
	mov.b32 	%r871, 0;
	mov.u32 	%r888, %r871;
	mov.u32 	%r887, %r871;
	@%p217 bra 	$L__BB1_29;
	and.b32  	%r871, %r18, -16;
	neg.s32 	%r866, %r871;
	add.s64 	%rd284, %rd5, 32;
	mov.b32 	%r888, 0;
	mov.u32 	%r887, %r888;
$L__BB1_28:
	.pragma "nounroll";
	ld.local.v4.u32 	{%r649, %r650, %r651, %r652}, [%rd284+-32];
	setp.eq.s32 	%p218, %r649, 1;
	setp.eq.s32 	%p219, %r649, 2;
	selp.u32 	%r653, 1, 0, %p219;
	add.s32 	%r654, %r887, %r653;
	selp.u32 	%r655, 1, 0, %p218;
	add.s32 	%r656, %r888, %r655;
	setp.eq.s32 	%p220, %r650, 1;
	setp.eq.s32 	%p221, %r650, 2;
	selp.u32 	%r657, 1, 0, %p221;
	add.s32 	%r658, %r654, %r657;
	selp.u32 	%r659, 1, 0, %p220;
	add.s32 	%r660, %r656, %r659;
	setp.eq.s32 	%p222, %r651, 1;
	setp.eq.s32 	%p223, %r651, 2;
	selp.u32 	%r661, 1, 0, %p223;
	add.s32 	%r662, %r658, %r661;
	selp.u32 	%r663, 1, 0, %p222;
	add.s32 	%r664, %r660, %r663;
	setp.eq.s32 	%p224, %r652, 1;
	setp.eq.s32 	%p225, %r652, 2;
	selp.u32 	%r665, 1, 0, %p225;
	add.s32 	%r666, %r662, %r665;
	selp.u32 	%r667, 1, 0, %p224;
	add.s32 	%r668, %r664, %r667;
	ld.local.v4.u32 	{%r669, %r670, %r671, %r672}, [%rd284+-16];
	setp.eq.s32 	%p226, %r669, 1;
	setp.eq.s32 	%p227, %r669, 2;
	selp.u32 	%r673, 1, 0, %p227;
	add.s32 	%r674, %r666, %r673;
	selp.u32 	%r675, 1, 0, %p226;
	add.s32 	%r676, %r668, %r675;
	setp.eq.s32 	%p228, %r670, 1;
	setp.eq.s32 	%p229, %r670, 2;
	selp.u32 	%r677, 1, 0, %p229;
	add.s32 	%r678, %r674, %r677;
	selp.u32 	%r679, 1, 0, %p228;
	add.s32 	%r680, %r676, %r679;
	setp.eq.s32 	%p230, %r671, 1;
	setp.eq.s32 	%p231, %r671, 2;
	selp.u32 	%r681, 1, 0, %p231;
	add.s32 	%r682, %r678, %r681;
	selp.u32 	%r683, 1, 0, %p230;
	add.s32 	%r684, %r680, %r683;
	setp.eq.s32 	%p232, %r672, 1;
	setp.eq.s32 	%p233, %r672, 2;
	selp.u32 	%r685, 1, 0, %p233;
	add.s32 	%r686, %r682, %r685;
	selp.u32 	%r687, 1, 0, %p232;
	add.s32 	%r688, %r684, %r687;
	ld.local.v4.u32 	{%r689, %r690, %r691, %r692}, [%rd284];
	setp.eq.s32 	%p234, %r689, 1;
	setp.eq.s32 	%p235, %r689, 2;
	selp.u32 	%r693, 1, 0, %p235;
	add.s32 	%r694, %r686, %r693;
	selp.u32 	%r695, 1, 0, %p234;
	add.s32 	%r696, %r688, %r695;
	setp.eq.s32 	%p236, %r690, 1;
	setp.eq.s32 	%p237, %r690, 2;
	selp.u32 	%r697, 1, 0, %p237;
	add.s32 	%r698, %r694, %r697;
	selp.u32 	%r699, 1, 0, %p236;
	add.s32 	%r700, %r696, %r699;
	setp.eq.s32 	%p238, %r691, 1;
	setp.eq.s32 	%p239, %r691, 2;
	selp.u32 	%r701, 1, 0, %p239;
	add.s32 	%r702, %r698, %r701;
	selp.u32 	%r703, 1, 0, %p238;
	add.s32 	%r704, %r700, %r703;
	setp.eq.s32 	%p240, %r692, 1;
	setp.eq.s32 	%p241, %r692, 2;
	selp.u32 	%r705, 1, 0, %p241;
	add.s32 	%r706, %r702, %r705;
	selp.u32 	%r707, 1, 0, %p240;
	add.s32 	%r708, %r704, %r707;
	ld.local.v4.u32 	{%r709, %r710, %r711, %r712}, [%rd284+16];
	setp.eq.s32 	%p242, %r709, 1;
	setp.eq.s32 	%p243, %r709, 2;
	selp.u32 	%r713, 1, 0, %p243;
	add.s32 	%r714, %r706, %r713;
	selp.u32 	%r715, 1, 0, %p242;
	add.s32 	%r716, %r708, %r715;
	setp.eq.s32 	%p244, %r710, 1;
	setp.eq.s32 	%p245, %r710, 2;
	selp.u32 	%r717, 1, 0, %p245;
	add.s32 	%r718, %r714, %r717;
	selp.u32 	%r719, 1, 0, %p244;
	add.s32 	%r720, %r716, %r719;
	setp.eq.s32 	%p246, %r711, 1;
	setp.eq.s32 	%p247, %r711, 2;
	selp.u32 	%r721, 1, 0, %p247;
	add.s32 	%r722, %r718, %r721;
	selp.u32 	%r723, 1, 0, %p246;
	add.s32 	%r724, %r720, %r723;
	setp.eq.s32 	%p248, %r712, 1;
	setp.eq.s32 	%p249, %r712, 2;
	selp.u32 	%r725, 1, 0, %p249;
	add.s32 	%r887, %r722, %r725;
	selp.u32 	%r726, 1, 0, %p248;
	add.s32 	%r888, %r724, %r726;
	add.s32 	%r866, %r866, 16;
	add.s64 	%rd284, %rd284, 64;
	setp.ne.s32 	%p250, %r866, 0;
	@%p250 bra 	$L__BB1_28;
$L__BB1_29:
	setp.eq.s32 	%p251, %r19, 0;
	@%p251 bra 	$L__BB1_38;
	and.b32  	%r236, %r18, 7;
	setp.lt.u32 	%p252, %r19, 8;
	@%p252 bra 	$L__BB1_32;
	mul.wide.u32 	%rd278, %r871, 4;
	add.s64 	%rd279, %rd5, %rd278;
	ld.local.u32 	%r728, [%rd279];
	setp.eq.s32 	%p253, %r728, 1;
	setp.eq.s32 	%p254, %r728, 2;
	selp.u32 	%r729, 1, 0, %p254;
	add.s32 	%r730, %r887, %r729;
	selp.u32 	%r731, 1, 0, %p253;
	add.s32 	%r732, %r888, %r731;
	ld.local.u32 	%r733, [%rd279+4];
	setp.eq.s32 	%p255, %r733, 1;
	setp.eq.s32 	%p256, %r733, 2;
	selp.u32 	%r734, 1, 0, %p256;
	add.s32 	%r735, %r730, %r734;
	selp.u32 	%r736, 1, 0, %p255;
	add.s32 	%r737, %r732, %r736;
	ld.local.u32 	%r738, [%rd279+8];
	setp.eq.s32 	%p257, %r738, 1;
	setp.eq.s32 	%p258, %r738, 2;
	selp.u32 	%r739, 1, 0, %p258;
	add.s32 	%r740, %r735, %r739;
	selp.u32 	%r741, 1, 0, %p257;
	add.s32 	%r742, %r737, %r741;
	ld.local.u32 	%r743, [%rd279+12];
	setp.eq.s32 	%p259, %r743, 1;
	setp.eq.s32 	%p260, %r743, 2;
	selp.u32 	%r744, 1, 0, %p260;
	add.s32 	%r745, %r740, %r744;
	selp.u32 	%r746, 1, 0, %p259;
	add.s32 	%r747, %r742, %r746;
	ld.local.u32 	%r748, [%rd279+16];
	setp.eq.s32 	%p261, %r748, 1;
	setp.eq.s32 	%p262, %r748, 2;
	selp.u32 	%r749, 1, 0, %p262;
	add.s32 	%r750, %r745, %r749;
	selp.u32 	%r751, 1, 0, %p261;
	add.s32 	%r752, %r747, %r751;
	ld.local.u32 	%r753, [%rd279+20];
	setp.eq.s32 	%p263, %r753, 1;
	setp.eq.s32 	%p264, %r753, 2;
	selp.u32 	%r754, 1, 0, %p264;
	add.s32 	%r755, %r750, %r754;
	selp.u32 	%r756, 1, 0, %p263;
	add.s32 	%r757, %r752, %r756;
	ld.local.u32 	%r758, [%rd279+24];
	setp.eq.s32 	%p265, %r758, 1;
	setp.eq.s32 	%p266, %r758, 2;
	selp.u32 	%r759, 1, 0, %p266;
	add.s32 	%r760, %r755, %r759;
	selp.u32 	%r761, 1, 0, %p265;
	add.s32 	%r762, %r757, %r761;
	ld.local.u32 	%r763, [%rd279+28];
	setp.eq.s32 	%p267, %r763, 1;
	setp.eq.s32 	%p268, %r763, 2;
	selp.u32 	%r764, 1, 0, %p268;
	add.s32 	%r887, %r760, %r764;
	selp.u32 	%r765, 1, 0, %p267;
	add.s32 	%r888, %r762, %r765;
	add.s32 	%r871, %r871, 8;
$L__BB1_32:
	setp.eq.s32 	%p269, %r236, 0;
	@%p269 bra 	$L__BB1_38;
	and.b32  	%r245, %r18, 3;
	setp.lt.u32 	%p270, %r236, 4;
	@%p270 bra 	$L__BB1_35;
	mul.wide.u32 	%rd280, %r871, 4;
	add.s64 	%rd281, %rd5, %rd280;
	ld.local.u32 	%r767, [%rd281];
	setp.eq.s32 	%p271, %r767, 1;
	setp.eq.s32 	%p272, %r767, 2;
	selp.u32 	%r768, 1, 0, %p272;
	add.s32 	%r769, %r887, %r768;
	selp.u32 	%r770, 1, 0, %p271;
	add.s32 	%r771, %r888, %r770;
	ld.local.u32 	%r772, [%rd281+4];
	setp.eq.s32 	%p273, %r772, 1;
	setp.eq.s32 	%p274, %r772, 2;
	selp.u32 	%r773, 1, 0, %p274;
	add.s32 	%r774, %r769, %r773;
	selp.u32 	%r775, 1, 0, %p273;
	add.s32 	%r776, %r771, %r775;
	ld.local.u32 	%r777, [%rd281+8];
	setp.eq.s32 	%p275, %r777, 1;
	setp.eq.s32 	%p276, %r777, 2;
	selp.u32 	%r778, 1, 0, %p276;
	add.s32 	%r779, %r774, %r778;
	selp.u32 	%r780, 1, 0, %p275;
	add.s32 	%r781, %r776, %r780;
	ld.local.u32 	%r782, [%rd281+12];
	setp.eq.s32 	%p277, %r782, 1;
	setp.eq.s32 	%p278, %r782, 2;
	selp.u32 	%r783, 1, 0, %p278;
	add.s32 	%r887, %r779, %r783;
	selp.u32 	%r784, 1, 0, %p277;
	add.s32 	%r888, %r781, %r784;
	add.s32 	%r871, %r871, 4;
$L__BB1_35:
	setp.eq.s32 	%p279, %r245, 0;
	@%p279 bra 	$L__BB1_38;
	mul.wide.u32 	%rd282, %r871, 4;
	add.s64 	%rd285, %rd5, %rd282;
	neg.s32 	%r884, %r245;
$L__BB1_37:
	.pragma "nounroll";
	ld.local.u32 	%r785, [%rd285];
	setp.eq.s32 	%p280, %r785, 1;
	setp.eq.s32 	%p281, %r785, 2;
	selp.u32 	%r786, 1, 0, %p281;
	add.s32 	%r887, %r887, %r786;
	selp.u32 	%r787, 1, 0, %p280;
	add.s32 	%r888, %r888, %r787;
	add.s64 	%rd285, %rd285, 4;
	add.s32 	%r884, %r884, 1;
	setp.ne.s32 	%p282, %r884, 0;
	@%p282 bra 	$L__BB1_37;
$L__BB1_38:
	setp.gt.s32 	%p283, %r888, %r887;
	setp.gt.s32 	%p284, %r887, %r888;
	selp.b32 	%r788, 2, 0, %p284;
	selp.b32 	%r263, 1, %r788, %p283;
	ld.global.u32 	%r789, [%rd4];
	setp.ne.s32 	%p285, %r263, %r789;
	@%p285 bra 	$L__BB1_206;
	atom.global.add.f32 	%f2, [%rd2], 0f3F800000;
	bra.uni 	$L__BB1_208;
$L__BB1_40:
	mov.pred 	%p288, 0;
	@%p35 bra 	$L__BB1_46;
$L__BB1_41:
	setp.lt.s32 	%p47, %r26, 2;
	mov.pred 	%p45, -1;
	or.pred  	%p48, %p34, %p47;
	mov.pred 	%p288, %p45;
	@%p48 bra 	$L__BB1_46;
	ld.global.u32 	%r294, [%rd11+4];
	setp.ne.s32 	%p50, %r294, %r794;
	@%p50 bra 	$L__BB1_46;
	add.s32 	%r800, %r26, -2;
	add.s32 	%r801, %r25, 2;
$L__BB1_44:
	mad.lo.s32 	%r295, %r800, %r1, %r801;
	mul.wide.s32 	%rd54, %r295, 4;
	add.s64 	%rd55, %rd1, %rd54;
	ld.global.u32 	%r296, [%rd55];
	setp.ne.s32 	%p288, %r296, %r22;
	setp.eq.s32 	%p51, %r296, %r22;
	setp.eq.s32 	%p52, %r296, 0;
	or.pred  	%p53, %p52, %p51;
	@%p53 bra 	$L__BB1_46;
	add.s32 	%r50, %r801, 1;
	add.s32 	%r51, %r800, -1;
	setp.ne.s32 	%p55, %r800, 0;
	setp.lt.s32 	%p56, %r801, 7;
	and.pred  	%p57, %p56, %p55;
	mov.u32 	%r800, %r51;
	mov.u32 	%r801, %r50;
	mov.pred 	%p288, %p45;
	@%p57 bra 	$L__BB1_44;
$L__BB1_46:
	setp.lt.s32 	%p58, %r26, 2;
	not.pred 	%p59, %p288;
	add.s32 	%r297, %r40, %r25;
	mul.wide.s32 	%rd56, %r297, 4;
	add.s64 	%rd12, %rd1, %rd56;
	or.pred  	%p60, %p58, %p59;
	@%p60 bra 	$L__BB1_51;
	ld.global.u32 	%r298, [%rd12];
	setp.ne.s32 	%p63, %r298, %r794;
	@%p63 bra 	$L__BB1_52;
	add.s32 	%r802, %r26, -2;
$L__BB1_49:
	mad.lo.s32 	%r299, %r802, %r1, %r25;
	mul.wide.s32 	%rd57, %r299, 4;
	add.s64 	%rd58, %rd1, %rd57;
	ld.global.u32 	%r54, [%rd58];
	setp.eq.s32 	%p65, %r54, %r22;
	mov.pred 	%p289, 0;
	@%p65 bra 	$L__BB1_57;
	setp.ne.s32 	%p66, %r54, 0;
	add.s32 	%r55, %r802, -1;
	setp.ne.s32 	%p67, %r802, 0;
	and.pred  	%p68, %p66, %p67;
	mov.u32 	%r802, %r55;
	@%p68 bra 	$L__BB1_49;
	bra.uni 	$L__BB1_52;
$L__BB1_51:
	mov.pred 	%p289, 0;
	@%p59 bra 	$L__BB1_57;
$L__BB1_52:
	mov.pred 	%p69, -1;
	min.s32 	%r300, %r25, %r26;
	setp.lt.s32 	%p70, %r300, 2;
	mov.pred 	%p289, %p69;
	@%p70 bra 	$L__BB1_57;
	ld.global.u32 	%r301, [%rd11+-4];
	setp.ne.s32 	%p72, %r301, %r794;
	@%p72 bra 	$L__BB1_57;
	add.s32 	%r803, %r26, -2;
	add.s32 	%r804, %r25, -2;
$L__BB1_55:
	mad.lo.s32 	%r302, %r803, %r1, %r804;
	mul.wide.s32 	%rd59, %r302, 4;
	add.s64 	%rd60, %rd1, %rd59;
	ld.global.u32 	%r303, [%rd60];
	setp.ne.s32 	%p289, %r303, %r22;
	setp.eq.s32 	%p73, %r303, %r22;
	setp.eq.s32 	%p74, %r303, 0;
	or.pred  	%p75, %p74, %p73;
	@%p75 bra 	$L__BB1_57;
	add.s32 	%r60, %r804, -1;
	setp.ne.s32 	%p77, %r804, 0;
	add.s32 	%r61, %r803, -1;
	setp.ne.s32 	%p78, %r803, 0;
	and.pred  	%p79, %p77, %p78;
	mov.u32 	%r803, %r61;
	mov.u32 	%r804, %r60;
	mov.pred 	%p289, %p69;
	@%p79 bra 	$L__BB1_55;
$L__BB1_57:
	setp.lt.s32 	%p80, %r25, 2;
	not.pred 	%p81, %p289;
	or.pred  	%p82, %p80, %p81;
	@%p82 bra 	$L__BB1_62;
	mul.lo.s32 	%r62, %r26, %r1;
	cvt.s64.s32 	%rd61, %r62;
	cvt.u64.u32 	%rd62, %r25;
	add.s64 	%rd63, %rd62, %rd61;
	shl.b64 	%rd64, %rd63, 2;
	add.s64 	%rd65, %rd1, %rd64;
	ld.global.u32 	%r304, [%rd65+-4];
	setp.ne.s32 	%p84, %r304, %r794;
	@%p84 bra 	$L__BB1_63;
	add.s32 	%r805, %r25, -2;
$L__BB1_60:
	add.s32 	%r305, %r805, %r62;
	mul.wide.s32 	%rd66, %r305, 4;
	add.s64 	%rd67, %rd1, %rd66;
	ld.global.u32 	%r65, [%rd67];
	setp.eq.s32 	%p85, %r65, %r22;
	@%p85 bra 	$L__BB1_69;
	setp.ne.s32 	%p86, %r65, 0;
	add.s32 	%r66, %r805, -1;
	setp.ne.s32 	%p87, %r805, 0;
	and.pred  	%p88, %p86, %p87;
	mov.u32 	%r805, %r66;
	@%p88 bra 	$L__BB1_60;
	bra.uni 	$L__BB1_63;
$L__BB1_62:
	@%p81 bra 	$L__BB1_69;
$L__BB1_63:
	or.pred  	%p92, %p80, %p18;
	@%p92 bra 	$L__BB1_205;
	ld.global.u32 	%r306, [%rd10+-4];
	setp.ne.s32 	%p94, %r306, %r794;
	@%p94 bra 	$L__BB1_205;
	add.s32 	%r806, %r26, 2;
	add.s32 	%r807, %r25, -2;
$L__BB1_66:
	mad.lo.s32 	%r307, %r806, %r1, %r807;
	mul.wide.s32 	%rd68, %r307, 4;
	add.s64 	%rd69, %rd1, %rd68;
	ld.global.u32 	%r71, [%rd69];
	setp.eq.s32 	%p95, %r71, %r22;
	@%p95 bra 	$L__BB1_69;
	setp.eq.s32 	%p97, %r71, 0;
	@%p97 bra 	$L__BB1_205;
	add.s32 	%r72, %r807, -1;
	setp.ne.s32 	%p99, %r807, 0;
	add.s32 	%r73, %r806, 1;
	setp.lt.s32 	%p100, %r806, 7;
	and.pred  	%p101, %p99, %p100;
	mov.u32 	%r806, %r73;
	mov.u32 	%r807, %r72;
	@%p101 bra 	$L__BB1_66;
	bra.uni 	$L__BB1_205;
$L__BB1_69:
	setp.gt.s32 	%p102, %r26, 5;
	st.local.u32 	[%rd7], %r22;
	mov.b32 	%r308, 0;
	mov.u32 	%r810, %r308;
	@%p102 bra 	$L__BB1_75;
	mul.wide.s32 	%rd70, %r811, 4;
	add.s64 	%rd71, %rd1, %rd70;
	ld.global.u32 	%r310, [%rd71];
	setp.ne.s32 	%p103, %r310, %r794;
	@%p103 bra 	$L__BB1_75;
	add.s32 	%r809, %r26, 2;
	sub.s32 	%r75, 7, %r26;
	mov.b32 	%r808, 1;
$L__BB1_72:
	mad.lo.s32 	%r312, %r809, %r1, %r25;
	mul.wide.s32 	%rd72, %r312, 4;
	add.s64 	%rd73, %rd1, %rd72;
	ld.global.u32 	%r78, [%rd73];
	setp.eq.s32 	%p104, %r78, %r22;
	mov.u32 	%r810, %r808;
	@%p104 bra 	$L__BB1_75;
	setp.eq.s32 	%p105, %r78, 0;
	mov.u32 	%r810, %r308;
	@%p105 bra 	$L__BB1_75;
	add.s32 	%r808, %r808, 1;
	add.s32 	%r809, %r808, %r28;
	setp.ne.s32 	%p106, %r808, %r75;
	mov.u32 	%r810, %r308;
	@%p106 bra 	$L__BB1_72;
$L__BB1_75:
	setp.eq.s32 	%p107, %r810, 0;
	@%p107 bra 	$L__BB1_88;
	setp.lt.u32 	%p108, %r810, 8;
	mov.b32 	%r815, 1;
	@%p108 bra 	$L__BB1_80;
	and.b32  	%r317, %r810, -8;
	neg.s32 	%r813, %r317;
	mov.b32 	%r812, 0;
$L__BB1_78:
	.pragma "nounroll";
	mul.wide.s32 	%rd74, %r811, 4;
	add.s64 	%rd75, %rd1, %rd74;
	st.global.u32 	[%rd75], %r22;
	mul.wide.s32 	%rd76, %r1, 4;
	add.s64 	%rd77, %rd75, %rd76;
	st.global.u32 	[%rd77], %r22;
	add.s64 	%rd78, %rd77, %rd76;
	st.global.u32 	[%rd78], %r22;
	add.s64 	%rd79, %rd78, %rd76;
	st.global.u32 	[%rd79], %r22;
	add.s64 	%rd80, %rd79, %rd76;
	st.global.u32 	[%rd80], %r22;
	add.s64 	%rd81, %rd80, %rd76;
	st.global.u32 	[%rd81], %r22;
	add.s64 	%rd82, %rd81, %rd76;
	st.global.u32 	[%rd82], %r22;
	add.s64 	%rd83, %rd82, %rd76;
	st.global.u32 	[%rd83], %r22;
	add.s32 	%r813, %r813, 8;
	add.s32 	%r812, %r812, 8;
	shl.b32 	%r318, %r1, 3;
	add.s32 	%r811, %r811, %r318;
	setp.ne.s32 	%p109, %r813, 0;
	@%p109 bra 	$L__BB1_78;
	add.s32 	%r815, %r812, 1;
$L__BB1_80:
	and.b32  	%r91, %r810, 7;
	setp.eq.s32 	%p110, %r91, 0;
	@%p110 bra 	$L__BB1_88;
	setp.lt.u32 	%p111, %r91, 4;
	@%p111 bra 	$L__BB1_83;
	add.s32 	%r319, %r815, %r26;
	mad.lo.s32 	%r320, %r319, %r1, %r25;
	mul.wide.s32 	%rd84, %r320, 4;
	add.s64 	%rd85, %rd1, %rd84;
	st.global.u32 	[%rd85], %r22;
	mul.wide.s32 	%rd86, %r1, 4;
	add.s64 	%rd87, %rd85, %rd86;
	st.global.u32 	[%rd87], %r22;
	add.s64 	%rd88, %rd87, %rd86;
	st.global.u32 	[%rd88], %r22;
	add.s64 	%rd89, %rd88, %rd86;
	st.global.u32 	[%rd89], %r22;
	add.s32 	%r815, %r815, 4;
$L__BB1_83:
	and.b32  	%r94, %r810, 3;
	setp.eq.s32 	%p112, %r94, 0;
	@%p112 bra 	$L__BB1_88;
	setp.eq.s32 	%p113, %r94, 1;
	@%p113 bra 	$L__BB1_86;
	add.s32 	%r321, %r815, %r26;
	mad.lo.s32 	%r322, %r321, %r1, %r25;
	mul.wide.s32 	%rd90, %r322, 4;
	add.s64 	%rd91, %rd1, %rd90;
	st.global.u32 	[%rd91], %r22;
	mul.wide.s32 	%rd92, %r1, 4;
	add.s64 	%rd93, %rd91, %rd92;
	st.global.u32 	[%rd93], %r22;
	add.s32 	%r815, %r815, 2;
$L__BB1_86:
	and.b32  	%r323, %r810, 1;
	setp.eq.b32 	%p114, %r323, 1;
	not.pred 	%p115, %p114;
	@%p115 bra 	$L__BB1_88;
	add.s32 	%r324, %r815, %r26;
	mad.lo.s32 	%r325, %r324, %r1, %r25;
	mul.wide.s32 	%rd94, %r325, 4;
	add.s64 	%rd95, %rd1, %rd94;
	st.global.u32 	[%rd95], %r22;
$L__BB1_88:
	mov.b32 	%r326, 0;
	max.s32 	%r327, %r25, %r26;
	setp.gt.s32 	%p116, %r327, 5;
	mov.u32 	%r820, %r326;
	@%p116 bra 	$L__BB1_94;
	ld.global.u32 	%r329, [%rd10+4];
	setp.ne.s32 	%p117, %r329, %r794;
	@%p117 bra 	$L__BB1_94;
	add.s32 	%r818, %r26, 2;
	add.s32 	%r819, %r25, 2;
	mov.b32 	%r817, 1;
$L__BB1_91:
	mad.lo.s32 	%r331, %r818, %r1, %r819;
	mul.wide.s32 	%rd96, %r331, 4;
	add.s64 	%rd97, %rd1, %rd96;
	ld.global.u32 	%r102, [%rd97];
	setp.eq.s32 	%p118, %r102, %r22;
	mov.u32 	%r820, %r817;
	@%p118 bra 	$L__BB1_94;
	setp.eq.s32 	%p119, %r102, 0;
	mov.u32 	%r820, %r326;
	@%p119 bra 	$L__BB1_94;
	add.s32 	%r817, %r817, 1;
	add.s32 	%r104, %r819, 1;
	add.s32 	%r105, %r817, %r28;
	max.s32 	%r334, %r819, %r818;
	setp.lt.s32 	%p120, %r334, 7;
	mov.u32 	%r818, %r105;
	mov.u32 	%r819, %r104;
	mov.u32 	%r820, %r326;
	@%p120 bra 	$L__BB1_91;
$L__BB1_94:
	setp.eq.s32 	%p121, %r820, 0;
	@%p121 bra 	$L__BB1_106;
	setp.lt.u32 	%p122, %r820, 8;
	mov.b32 	%r823, 1;
	@%p122 bra 	$L__BB1_98;
	mov.b32 	%r821, 1;
$L__BB1_97:
	.pragma "nounroll";
	add.s32 	%r337, %r821, %r25;
	add.s32 	%r338, %r821, %r26;
	mul.lo.s32 	%r339, %r338, %r1;
	add.s32 	%r340, %r337, %r339;
	mul.wide.s32 	%rd98, %r340, 4;
	add.s64 	%rd99, %rd1, %rd98;
	st.global.u32 	[%rd99], %r22;
	add.s32 	%r341, %r339, %r1;
	add.s32 	%r342, %r337, %r341;
	add.s32 	%r343, %r342, 1;
	mul.wide.s32 	%rd100, %r343, 4;
	add.s64 	%rd101, %rd1, %rd100;
	st.global.u32 	[%rd101], %r22;
	add.s32 	%r344, %r338, 2;
	mad.lo.s32 	%r345, %r344, %r1, %r337;
	add.s32 	%r346, %r345, 2;
	mul.wide.s32 	%rd102, %r346, 4;
	add.s64 	%rd103, %rd1, %rd102;
	st.global.u32 	[%rd103], %r22;
	add.s32 	%r347, %r338, 3;
	mad.lo.s32 	%r348, %r347, %r1, %r337;
	add.s32 	%r349, %r348, 3;
	mul.wide.s32 	%rd104, %r349, 4;
	add.s64 	%rd105, %rd1, %rd104;
	st.global.u32 	[%rd105], %r22;
	add.s32 	%r350, %r338, 4;
	mad.lo.s32 	%r351, %r350, %r1, %r337;
	add.s32 	%r352, %r351, 4;
	mul.wide.s32 	%rd106, %r352, 4;
	add.s64 	%rd107, %rd1, %rd106;
	st.global.u32 	[%rd107], %r22;
	add.s32 	%r353, %r338, 5;
	mad.lo.s32 	%r354, %r353, %r1, %r337;
	add.s32 	%r355, %r354, 5;
	mul.wide.s32 	%rd108, %r355, 4;
	add.s64 	%rd109, %rd1, %rd108;
	st.global.u32 	[%rd109], %r22;
	add.s32 	%r356, %r338, 6;
	mad.lo.s32 	%r357, %r356, %r1, %r337;
	add.s32 	%r358, %r357, 6;
	mul.wide.s32 	%rd110, %r358, 4;
	add.s64 	%rd111, %rd1, %rd110;
	st.global.u32 	[%rd111], %r22;
	add.s32 	%r359, %r338, 7;
	mad.lo.s32 	%r360, %r359, %r1, %r337;
	add.s32 	%r361, %r360, 7;
	mul.wide.s32 	%rd112, %r361, 4;
	add.s64 	%rd113, %rd1, %rd112;
	st.global.u32 	[%rd113], %r22;
	add.s32 	%r823, %r821, 8;
	add.s32 	%r362, %r821, 7;
	and.b32  	%r363, %r820, 2147483640;
	setp.ne.s32 	%p123, %r362, %r363;
	mov.u32 	%r821, %r823;
	@%p123 bra 	$L__BB1_97;
$L__BB1_98:
	and.b32  	%r110, %r820, 7;
	setp.eq.s32 	%p124, %r110, 0;
	@%p124 bra 	$L__BB1_106;
	setp.lt.u32 	%p125, %r110, 4;
	@%p125 bra 	$L__BB1_101;
	add.s32 	%r364, %r823, %r25;
	add.s32 	%r365, %r823, %r26;
	mul.lo.s32 	%r366, %r365, %r1;
	add.s32 	%r367, %r364, %r366;
	mul.wide.s32 	%rd114, %r367, 4;
	add.s64 	%rd115, %rd1, %rd114;
	st.global.u32 	[%rd115], %r22;
	add.s32 	%r368, %r366, %r1;
	add.s32 	%r369, %r364, %r368;
	add.s32 	%r370, %r369, 1;
	mul.wide.s32 	%rd116, %r370, 4;
	add.s64 	%rd117, %rd1, %rd116;
	st.global.u32 	[%rd117], %r22;
	add.s32 	%r371, %r365, 2;
	mad.lo.s32 	%r372, %r371, %r1, %r364;
	add.s32 	%r373, %r372, 2;
	mul.wide.s32 	%rd118, %r373, 4;
	add.s64 	%rd119, %rd1, %rd118;
	st.global.u32 	[%rd119], %r22;
	add.s32 	%r374, %r365, 3;
	mad.lo.s32 	%r375, %r374, %r1, %r364;
	add.s32 	%r376, %r375, 3;
	mul.wide.s32 	%rd120, %r376, 4;
	add.s64 	%rd121, %rd1, %rd120;
	st.global.u32 	[%rd121], %r22;
	add.s32 	%r823, %r823, 4;
$L__BB1_101:
	and.b32  	%r113, %r820, 3;
	setp.eq.s32 	%p126, %r113, 0;
	@%p126 bra 	$L__BB1_106;
	setp.eq.s32 	%p127, %r113, 1;
	@%p127 bra 	$L__BB1_104;
	add.s32 	%r377, %r823, %r25;
	add.s32 	%r378, %r823, %r26;
	mul.lo.s32 	%r379, %r378, %r1;
	add.s32 	%r380, %r377, %r379;
	mul.wide.s32 	%rd122, %r380, 4;
	add.s64 	%rd123, %rd1, %rd122;
	st.global.u32 	[%rd123], %r22;
	add.s32 	%r381, %r379, %r1;
	add.s32 	%r382, %r377, %r381;
	add.s32 	%r383, %r382, 1;
	mul.wide.s32 	%rd124, %r383, 4;
	add.s64 	%rd125, %rd1, %rd124;
	st.global.u32 	[%rd125], %r22;
	add.s32 	%r823, %r823, 2;
$L__BB1_104:
	and.b32  	%r384, %r820, 1;
	setp.eq.b32 	%p128, %r384, 1;
	not.pred 	%p129, %p128;
	@%p129 bra 	$L__BB1_106;
	add.s32 	%r385, %r823, %r25;
	add.s32 	%r386, %r823, %r26;
	mad.lo.s32 	%r387, %r386, %r1, %r385;
	mul.wide.s32 	%rd126, %r387, 4;
	add.s64 	%rd127, %rd1, %rd126;
	st.global.u32 	[%rd127], %r22;
$L__BB1_106:
	setp.gt.s32 	%p130, %r25, 5;
	@%p130 bra 	$L__BB1_113;
	mul.lo.s32 	%r116, %r26, %r1;
	cvt.s64.s32 	%rd128, %r116;
	add.s64 	%rd129, %rd9, %rd128;
	shl.b64 	%rd130, %rd129, 2;
	add.s64 	%rd13, %rd1, %rd130;
	ld.global.u32 	%r388, [%rd13+4];
	setp.ne.s32 	%p131, %r388, %r794;
	@%p131 bra 	$L__BB1_113;
	add.s32 	%r826, %r25, 2;
	sub.s32 	%r118, 7, %r25;
	mov.b32 	%r825, 1;
$L__BB1_109:
	add.s32 	%r390, %r826, %r116;
	mul.wide.s32 	%rd131, %r390, 4;
	add.s64 	%rd132, %rd1, %rd131;
	ld.global.u32 	%r121, [%rd132];
	setp.eq.s32 	%p132, %r121, %r22;
	setp.eq.s32 	%p133, %r121, 0;
	or.pred  	%p134, %p132, %p133;
	@%p134 bra 	$L__BB1_111;
	add.s32 	%r825, %r825, 1;
	add.s32 	%r826, %r826, 1;
	setp.ne.s32 	%p135, %r825, %r118;
	@%p135 bra 	$L__BB1_109;
$L__BB1_111:
	setp.ne.s32 	%p136, %r121, %r22;
	@%p136 bra 	$L__BB1_113;
	st.global.u32 	[%rd13+4], %r22;
$L__BB1_113:
	setp.lt.s32 	%p137, %r26, 2;
	mov.b32 	%r391, 0;
	or.pred  	%p139, %p130, %p137;
	mov.u32 	%r830, %r391;
	@%p139 bra 	$L__BB1_119;
	ld.global.u32 	%r393, [%rd11+4];
	setp.ne.s32 	%p140, %r393, %r794;
	@%p140 bra 	$L__BB1_119;
	add.s32 	%r828, %r26, -2;
	add.s32 	%r829, %r25, 2;
	sub.s32 	%r395, 5, %r25;
	min.u32 	%r396, %r828, %r395;
	add.s32 	%r126, %r396, 1;
	mov.b32 	%r827, 1;
$L__BB1_116:
	mad.lo.s32 	%r397, %r828, %r1, %r829;
	mul.wide.s32 	%rd133, %r397, 4;
	add.s64 	%rd134, %rd1, %rd133;
	ld.global.u32 	%r130, [%rd134];
	setp.eq.s32 	%p141, %r130, %r22;
	mov.u32 	%r830, %r827;
	@%p141 bra 	$L__BB1_119;
	setp.eq.s32 	%p142, %r130, 0;
	mov.u32 	%r830, %r391;
	@%p142 bra 	$L__BB1_119;
	add.s32 	%r131, %r827, 1;
	add.s32 	%r829, %r829, 1;
	add.s32 	%r828, %r828, -1;
	setp.ne.s32 	%p143, %r827, %r126;
	mov.u32 	%r827, %r131;
	mov.u32 	%r830, %r391;
	@%p143 bra 	$L__BB1_116;
$L__BB1_119:
	setp.eq.s32 	%p144, %r830, 0;
	@%p144 bra 	$L__BB1_131;
	and.b32  	%r135, %r830, 7;
	setp.lt.u32 	%p145, %r830, 8;
	mov.b32 	%r832, 1;
	@%p145 bra 	$L__BB1_123;
	and.b32  	%r136, %r830, -8;
	mov.b32 	%r832, 1;
$L__BB1_122:
	.pragma "nounroll";
	add.s32 	%r402, %r832, %r25;
	sub.s32 	%r403, %r26, %r832;
	mad.lo.s32 	%r404, %r403, %r1, %r402;
	mul.wide.s32 	%rd135, %r404, 4;
	add.s64 	%rd136, %rd1, %rd135;
	st.global.u32 	[%rd136], %r22;
	not.b32 	%r405, %r832;
	add.s32 	%r406, %r26, %r405;
	mad.lo.s32 	%r407, %r406, %r1, %r402;
	add.s32 	%r408, %r407, 1;
	mul.wide.s32 	%rd137, %r408, 4;
	add.s64 	%rd138, %rd1, %rd137;
	st.global.u32 	[%rd138], %r22;
	add.s32 	%r409, %r403, -2;
	mad.lo.s32 	%r410, %r409, %r1, %r402;
	add.s32 	%r411, %r410, 2;
	mul.wide.s32 	%rd139, %r411, 4;
	add.s64 	%rd140, %rd1, %rd139;
	st.global.u32 	[%rd140], %r22;
	add.s32 	%r412, %r403, -3;
	mad.lo.s32 	%r413, %r412, %r1, %r402;
	add.s32 	%r414, %r413, 3;
	mul.wide.s32 	%rd141, %r414, 4;
	add.s64 	%rd142, %rd1, %rd141;
	st.global.u32 	[%rd142], %r22;
	add.s32 	%r415, %r403, -4;
	mad.lo.s32 	%r416, %r415, %r1, %r402;
	add.s32 	%r417, %r416, 4;
	mul.wide.s32 	%rd143, %r417, 4;
	add.s64 	%rd144, %rd1, %rd143;
	st.global.u32 	[%rd144], %r22;
	add.s32 	%r418, %r403, -5;
	mad.lo.s32 	%r419, %r418, %r1, %r402;
	add.s32 	%r420, %r419, 5;
	mul.wide.s32 	%rd145, %r420, 4;
	add.s64 	%rd146, %rd1, %rd145;
	st.global.u32 	[%rd146], %r22;
	add.s32 	%r421, %r403, -6;
	mad.lo.s32 	%r422, %r421, %r1, %r402;
	add.s32 	%r423, %r422, 6;
	mul.wide.s32 	%rd147, %r423, 4;
	add.s64 	%rd148, %rd1, %rd147;
	st.global.u32 	[%rd148], %r22;
	add.s32 	%r424, %r832, 7;
	sub.s32 	%r425, %r26, %r424;
	mad.lo.s32 	%r426, %r425, %r1, %r402;
	add.s32 	%r427, %r426, 7;
	mul.wide.s32 	%rd149, %r427, 4;
	add.s64 	%rd150, %rd1, %rd149;
	st.global.u32 	[%rd150], %r22;
	add.s32 	%r832, %r832, 8;
	setp.ne.s32 	%p146, %r424, %r136;
	@%p146 bra 	$L__BB1_122;
$L__BB1_123:
	setp.eq.s32 	%p147, %r135, 0;
	@%p147 bra 	$L__BB1_131;
	and.b32  	%r140, %r830, 3;
	setp.lt.u32 	%p148, %r135, 4;
	@%p148 bra 	$L__BB1_126;
	add.s32 	%r428, %r832, %r25;
	sub.s32 	%r429, %r26, %r832;
	mad.lo.s32 	%r430, %r429, %r1, %r428;
	mul.wide.s32 	%rd151, %r430, 4;
	add.s64 	%rd152, %rd1, %rd151;
	st.global.u32 	[%rd152], %r22;
	not.b32 	%r431, %r832;
	add.s32 	%r432, %r26, %r431;
	mad.lo.s32 	%r433, %r432, %r1, %r428;
	add.s32 	%r434, %r433, 1;
	mul.wide.s32 	%rd153, %r434, 4;
	add.s64 	%rd154, %rd1, %rd153;
	st.global.u32 	[%rd154], %r22;
	add.s32 	%r435, %r429, -2;
	mad.lo.s32 	%r436, %r435, %r1, %r428;
	add.s32 	%r437, %r436, 2;
	mul.wide.s32 	%rd155, %r437, 4;
	add.s64 	%rd156, %rd1, %rd155;
	st.global.u32 	[%rd156], %r22;
	add.s32 	%r438, %r429, -3;
	mad.lo.s32 	%r439, %r438, %r1, %r428;
	add.s32 	%r440, %r439, 3;
	mul.wide.s32 	%rd157, %r440, 4;
	add.s64 	%rd158, %rd1, %rd157;
	st.global.u32 	[%rd158], %r22;
	add.s32 	%r832, %r832, 4;
$L__BB1_126:
	setp.eq.s32 	%p149, %r140, 0;
	@%p149 bra 	$L__BB1_131;
	setp.eq.s32 	%p150, %r140, 1;
	@%p150 bra 	$L__BB1_129;
	add.s32 	%r441, %r832, %r25;
	sub.s32 	%r442, %r26, %r832;
	mad.lo.s32 	%r443, %r442, %r1, %r441;
	mul.wide.s32 	%rd159, %r443, 4;
	add.s64 	%rd160, %rd1, %rd159;
	st.global.u32 	[%rd160], %r22;
	not.b32 	%r444, %r832;
	add.s32 	%r445, %r26, %r444;
	mad.lo.s32 	%r446, %r445, %r1, %r441;
	add.s32 	%r447, %r446, 1;
	mul.wide.s32 	%rd161, %r447, 4;
	add.s64 	%rd162, %rd1, %rd161;
	st.global.u32 	[%rd162], %r22;
	add.s32 	%r832, %r832, 2;
$L__BB1_129:
	and.b32  	%r448, %r830, 1;
	setp.eq.b32 	%p151, %r448, 1;
	not.pred 	%p152, %p151;
	@%p152 bra 	$L__BB1_131;
	add.s32 	%r449, %r832, %r25;
	sub.s32 	%r450, %r26, %r832;
	mad.lo.s32 	%r451, %r450, %r1, %r449;
	mul.wide.s32 	%rd163, %r451, 4;
	add.s64 	%rd164, %rd1, %rd163;
	st.global.u32 	[%rd164], %r22;
$L__BB1_131:
	mov.b32 	%r452, 0;
	mov.u32 	%r837, %r452;
	@%p137 bra 	$L__BB1_137;
	ld.global.u32 	%r454, [%rd12];
	setp.ne.s32 	%p154, %r454, %r794;
	@%p154 bra 	$L__BB1_137;
	add.s32 	%r836, %r26, -2;
	mov.b32 	%r835, 1;
$L__BB1_134:
	mad.lo.s32 	%r456, %r836, %r1, %r25;
	mul.wide.s32 	%rd165, %r456, 4;
	add.s64 	%rd166, %rd1, %rd165;
	ld.global.u32 	%r148, [%rd166];
	setp.eq.s32 	%p155, %r148, %r22;
	mov.u32 	%r837, %r835;
	@%p155 bra 	$L__BB1_137;
	setp.eq.s32 	%p156, %r148, 0;
	mov.u32 	%r837, %r452;
	@%p156 bra 	$L__BB1_137;
	add.s32 	%r835, %r835, 1;
	add.s32 	%r836, %r836, -1;
	setp.ne.s32 	%p157, %r835, %r26;
	mov.u32 	%r837, %r452;
	@%p157 bra 	$L__BB1_134;
$L__BB1_137:
	setp.eq.s32 	%p158, %r837, 0;
	@%p158 bra 	$L__BB1_149;
	and.b32  	%r152, %r837, 7;
	setp.lt.u32 	%p159, %r837, 8;
	mov.b32 	%r839, 1;
	@%p159 bra 	$L__BB1_141;
	and.b32  	%r153, %r837, -8;
	mov.b32 	%r839, 1;
$L__BB1_140:
	.pragma "nounroll";
	sub.s32 	%r461, %r26, %r839;
	mad.lo.s32 	%r462, %r461, %r1, %r25;
	mul.wide.s32 	%rd167, %r462, 4;
	add.s64 	%rd168, %rd1, %rd167;
	st.global.u32 	[%rd168], %r22;
	not.b32 	%r463, %r839;
	add.s32 	%r464, %r26, %r463;
	mad.lo.s32 	%r465, %r464, %r1, %r25;
	mul.wide.s32 	%rd169, %r465, 4;
	add.s64 	%rd170, %rd1, %rd169;
	st.global.u32 	[%rd170], %r22;
	add.s32 	%r466, %r461, -2;
	mad.lo.s32 	%r467, %r466, %r1, %r25;
	mul.wide.s32 	%rd171, %r467, 4;
	add.s64 	%rd172, %rd1, %rd171;
	st.global.u32 	[%rd172], %r22;
	add.s32 	%r468, %r461, -3;
	mad.lo.s32 	%r469, %r468, %r1, %r25;
	mul.wide.s32 	%rd173, %r469, 4;
	add.s64 	%rd174, %rd1, %rd173;
	st.global.u32 	[%rd174], %r22;
	add.s32 	%r470, %r461, -4;
	mad.lo.s32 	%r471, %r470, %r1, %r25;
	mul.wide.s32 	%rd175, %r471, 4;
	add.s64 	%rd176, %rd1, %rd175;
	st.global.u32 	[%rd176], %r22;
	add.s32 	%r472, %r461, -5;
	mad.lo.s32 	%r473, %r472, %r1, %r25;
	mul.wide.s32 	%rd177, %r473, 4;
	add.s64 	%rd178, %rd1, %rd177;
	st.global.u32 	[%rd178], %r22;
	add.s32 	%r474, %r461, -6;
	mad.lo.s32 	%r475, %r474, %r1, %r25;
	mul.wide.s32 	%rd179, %r475, 4;
	add.s64 	%rd180, %rd1, %rd179;
	st.global.u32 	[%rd180], %r22;
	add.s32 	%r476, %r839, 7;
	sub.s32 	%r477, %r26, %r476;
	mad.lo.s32 	%r478, %r477, %r1, %r25;
	mul.wide.s32 	%rd181, %r478, 4;
	add.s64 	%rd182, %rd1, %rd181;
	st.global.u32 	[%rd182], %r22;
	add.s32 	%r839, %r839, 8;
	setp.ne.s32 	%p160, %r476, %r153;
	@%p160 bra 	$L__BB1_140;
$L__BB1_141:
	setp.eq.s32 	%p161, %r152, 0;
	@%p161 bra 	$L__BB1_149;
	and.b32  	%r157, %r837, 3;
	setp.lt.u32 	%p162, %r152, 4;
	@%p162 bra 	$L__BB1_144;
	sub.s32 	%r479, %r26, %r839;
	mad.lo.s32 	%r480, %r479, %r1, %r25;
	mul.wide.s32 	%rd183, %r480, 4;
	add.s64 	%rd184, %rd1, %rd183;
	st.global.u32 	[%rd184], %r22;
	not.b32 	%r481, %r839;
	add.s32 	%r482, %r26, %r481;
	mad.lo.s32 	%r483, %r482, %r1, %r25;
	mul.wide.s32 	%rd185, %r483, 4;
	add.s64 	%rd186, %rd1, %rd185;
	st.global.u32 	[%rd186], %r22;
	add.s32 	%r484, %r479, -2;
	mad.lo.s32 	%r485, %r484, %r1, %r25;
	mul.wide.s32 	%rd187, %r485, 4;
	add.s64 	%rd188, %rd1, %rd187;
	st.global.u32 	[%rd188], %r22;
	add.s32 	%r486, %r479, -3;
	mad.lo.s32 	%r487, %r486, %r1, %r25;
	mul.wide.s32 	%rd189, %r487, 4;
	add.s64 	%rd190, %rd1, %rd189;
	st.global.u32 	[%rd190], %r22;
	add.s32 	%r839, %r839, 4;
$L__BB1_144:
	setp.eq.s32 	%p163, %r157, 0;
	@%p163 bra 	$L__BB1_149;
	setp.eq.s32 	%p164, %r157, 1;
	@%p164 bra 	$L__BB1_147;
	sub.s32 	%r488, %r26, %r839;
	mad.lo.s32 	%r489, %r488, %r1, %r25;
	mul.wide.s32 	%rd191, %r489, 4;
	add.s64 	%rd192, %rd1, %rd191;
	st.global.u32 	[%rd192], %r22;
	not.b32 	%r490, %r839;
	add.s32 	%r491, %r26, %r490;
	mad.lo.s32 	%r492, %r491, %r1, %r25;
	mul.wide.s32 	%rd193, %r492, 4;
	add.s64 	%rd194, %rd1, %rd193;
	st.global.u32 	[%rd194], %r22;
	add.s32 	%r839, %r839, 2;
$L__BB1_147:
	and.b32  	%r493, %r837, 1;
	setp.eq.b32 	%p165, %r493, 1;
	not.pred 	%p166, %p165;
	@%p166 bra 	$L__BB1_149;
	sub.s32 	%r494, %r26, %r839;
	mad.lo.s32 	%r495, %r494, %r1, %r25;
	mul.wide.s32 	%rd195, %r495, 4;
	add.s64 	%rd196, %rd1, %rd195;
	st.global.u32 	[%rd196], %r22;
$L__BB1_149:
	mov.b32 	%r496, 0;
	min.s32 	%r497, %r25, %r26;
	setp.lt.s32 	%p167, %r497, 2;
	mov.u32 	%r845, %r496;
	@%p167 bra 	$L__BB1_155;
	ld.global.u32 	%r499, [%rd11+-4];
	setp.ne.s32 	%p168, %r499, %r794;
	@%p168 bra 	$L__BB1_155;
	add.s32 	%r843, %r26, -2;
	add.s32 	%r844, %r25, -2;
	min.u32 	%r501, %r844, %r843;
	add.s32 	%r164, %r501, 1;
	mov.b32 	%r842, 1;
$L__BB1_152:
	mad.lo.s32 	%r502, %r843, %r1, %r844;
	mul.wide.s32 	%rd197, %r502, 4;
	add.s64 	%rd198, %rd1, %rd197;
	ld.global.u32 	%r168, [%rd198];
	setp.eq.s32 	%p169, %r168, %r22;
	mov.u32 	%r845, %r842;
	@%p169 bra 	$L__BB1_155;
	setp.eq.s32 	%p170, %r168, 0;
	mov.u32 	%r845, %r496;
	@%p170 bra 	$L__BB1_155;
	add.s32 	%r169, %r842, 1;
	add.s32 	%r844, %r844, -1;
	add.s32 	%r843, %r843, -1;
	setp.ne.s32 	%p171, %r842, %r164;
	mov.u32 	%r842, %r169;
	mov.u32 	%r845, %r496;
	@%p171 bra 	$L__BB1_152;
$L__BB1_155:
	setp.eq.s32 	%p172, %r845, 0;
	@%p172 bra 	$L__BB1_167;
	and.b32  	%r173, %r845, 7;
	setp.lt.u32 	%p173, %r845, 8;
	mov.b32 	%r847, 1;
	@%p173 bra 	$L__BB1_159;
	and.b32  	%r174, %r845, -8;
	mov.b32 	%r847, 1;
$L__BB1_158:
	.pragma "nounroll";
	sub.s32 	%r507, %r25, %r847;
	sub.s32 	%r508, %r26, %r847;
	mad.lo.s32 	%r509, %r508, %r1, %r507;
	mul.wide.s32 	%rd199, %r509, 4;
	add.s64 	%rd200, %rd1, %rd199;
	st.global.u32 	[%rd200], %r22;
	add.s32 	%r510, %r847, 1;
	sub.s32 	%r511, %r25, %r510;
	sub.s32 	%r512, %r26, %r510;
	mad.lo.s32 	%r513, %r512, %r1, %r511;
	mul.wide.s32 	%rd201, %r513, 4;
	add.s64 	%rd202, %rd1, %rd201;
	st.global.u32 	[%rd202], %r22;
	add.s32 	%r514, %r847, 2;
	sub.s32 	%r515, %r25, %r514;
	sub.s32 	%r516, %r26, %r514;
	mad.lo.s32 	%r517, %r516, %r1, %r515;
	mul.wide.s32 	%rd203, %r517, 4;
	add.s64 	%rd204, %rd1, %rd203;
	st.global.u32 	[%rd204], %r22;
	add.s32 	%r518, %r847, 3;
	sub.s32 	%r519, %r25, %r518;
	sub.s32 	%r520, %r26, %r518;
	mad.lo.s32 	%r521, %r520, %r1, %r519;
	mul.wide.s32 	%rd205, %r521, 4;
	add.s64 	%rd206, %rd1, %rd205;
	st.global.u32 	[%rd206], %r22;
	add.s32 	%r522, %r847, 4;
	sub.s32 	%r523, %r25, %r522;
	sub.s32 	%r524, %r26, %r522;
	mad.lo.s32 	%r525, %r524, %r1, %r523;
	mul.wide.s32 	%rd207, %r525, 4;
	add.s64 	%rd208, %rd1, %rd207;
	st.global.u32 	[%rd208], %r22;
	add.s32 	%r526, %r847, 5;
	sub.s32 	%r527, %r25, %r526;
	sub.s32 	%r528, %r26, %r526;
	mad.lo.s32 	%r529, %r528, %r1, %r527;
	mul.wide.s32 	%rd209, %r529, 4;
	add.s64 	%rd210, %rd1, %rd209;
	st.global.u32 	[%rd210], %r22;
	add.s32 	%r530, %r847, 6;
	sub.s32 	%r531, %r25, %r530;
	sub.s32 	%r532, %r26, %r530;
	mad.lo.s32 	%r533, %r532, %r1, %r531;
	mul.wide.s32 	%rd211, %r533, 4;
	add.s64 	%rd212, %rd1, %rd211;
	st.global.u32 	[%rd212], %r22;
	add.s32 	%r534, %r847, 7;
	sub.s32 	%r535, %r25, %r534;
	sub.s32 	%r536, %r26, %r534;
	mad.lo.s32 	%r537, %r536, %r1, %r535;
	mul.wide.s32 	%rd213, %r537, 4;
	add.s64 	%rd214, %rd1, %rd213;
	st.global.u32 	[%rd214], %r22;
	add.s32 	%r847, %r847, 8;
	setp.ne.s32 	%p174, %r534, %r174;
	@%p174 bra 	$L__BB1_158;
$L__BB1_159:
	setp.eq.s32 	%p175, %r173, 0;
	@%p175 bra 	$L__BB1_167;
	and.b32  	%r178, %r845, 3;
	setp.lt.u32 	%p176, %r173, 4;
	@%p176 bra 	$L__BB1_162;
	sub.s32 	%r538, %r25, %r847;
	sub.s32 	%r539, %r26, %r847;
	mad.lo.s32 	%r540, %r539, %r1, %r538;
	mul.wide.s32 	%rd215, %r540, 4;
	add.s64 	%rd216, %rd1, %rd215;
	st.global.u32 	[%rd216], %r22;
	add.s32 	%r541, %r847, 1;
	sub.s32 	%r542, %r25, %r541;
	sub.s32 	%r543, %r26, %r541;
	mad.lo.s32 	%r544, %r543, %r1, %r542;
	mul.wide.s32 	%rd217, %r544, 4;
	add.s64 	%rd218, %rd1, %rd217;
	st.global.u32 	[%rd218], %r22;
	add.s32 	%r545, %r847, 2;
	sub.s32 	%r546, %r25, %r545;
	sub.s32 	%r547, %r26, %r545;
	mad.lo.s32 	%r548, %r547, %r1, %r546;
	mul.wide.s32 	%rd219, %r548, 4;
	add.s64 	%rd220, %rd1, %rd219;
	st.global.u32 	[%rd220], %r22;
	add.s32 	%r549, %r847, 3;
	sub.s32 	%r550, %r25, %r549;
	sub.s32 	%r551, %r26, %r549;
	mad.lo.s32 	%r552, %r551, %r1, %r550;
	mul.wide.s32 	%rd221, %r552, 4;
	add.s64 	%rd222, %rd1, %rd221;
	st.global.u32 	[%rd222], %r22;
	add.s32 	%r847, %r847, 4;
$L__BB1_162:
	setp.eq.s32 	%p177, %r178, 0;
	@%p177 bra 	$L__BB1_167;
	setp.eq.s32 	%p178, %r178, 1;
	@%p178 bra 	$L__BB1_165;
	sub.s32 	%r553, %r25, %r847;
	sub.s32 	%r554, %r26, %r847;
	mad.lo.s32 	%r555, %r554, %r1, %r553;
	mul.wide.s32 	%rd223, %r555, 4;
	add.s64 	%rd224, %rd1, %rd223;
	st.global.u32 	[%rd224], %r22;
	add.s32 	%r556, %r847, 1;
	sub.s32 	%r557, %r25, %r556;
	sub.s32 	%r558, %r26, %r556;
	mad.lo.s32 	%r559, %r558, %r1, %r557;
	mul.wide.s32 	%rd225, %r559, 4;
	add.s64 	%rd226, %rd1, %rd225;
	st.global.u32 	[%rd226], %r22;
	add.s32 	%r847, %r847, 2;
$L__BB1_165:
	and.b32  	%r560, %r845, 1;
	setp.eq.b32 	%p179, %r560, 1;
	not.pred 	%p180, %p179;
	@%p180 bra 	$L__BB1_167;
	sub.s32 	%r561, %r25, %r847;
	sub.s32 	%r562, %r26, %r847;
	mad.lo.s32 	%r563, %r562, %r1, %r561;
	mul.wide.s32 	%rd227, %r563, 4;
	add.s64 	%rd228, %rd1, %rd227;
	st.global.u32 	[%rd228], %r22;
$L__BB1_167:
	setp.lt.s32 	%p181, %r25, 2;
	mov.b32 	%r564, 0;
	mov.u32 	%r852, %r564;
	@%p181 bra 	$L__BB1_173;
	mul.lo.s32 	%r183, %r26, %r1;
	cvt.s64.s32 	%rd229, %r183;
	cvt.u64.u32 	%rd230, %r25;
	add.s64 	%rd231, %rd230, %rd229;
	shl.b64 	%rd232, %rd231, 2;
	add.s64 	%rd233, %rd1, %rd232;
	ld.global.u32 	%r566, [%rd233+-4];
	setp.ne.s32 	%p182, %r566, %r794;
	@%p182 bra 	$L__BB1_173;
	add.s32 	%r851, %r25, -2;
	mov.b32 	%r850, 1;
$L__BB1_170:
	add.s32 	%r568, %r851, %r183;
	mul.wide.s32 	%rd234, %r568, 4;
	add.s64 	%rd235, %rd1, %rd234;
	ld.global.u32 	%r187, [%rd235];
	setp.eq.s32 	%p183, %r187, %r22;
	mov.u32 	%r852, %r850;
	@%p183 bra 	$L__BB1_173;
	setp.eq.s32 	%p184, %r187, 0;
	mov.u32 	%r852, %r564;
	@%p184 bra 	$L__BB1_173;
	add.s32 	%r850, %r850, 1;
	add.s32 	%r851, %r851, -1;
	setp.ne.s32 	%p185, %r850, %r25;
	mov.u32 	%r852, %r564;
	@%p185 bra 	$L__BB1_170;
$L__BB1_173:
	setp.eq.s32 	%p186, %r852, 0;
	@%p186 bra 	$L__BB1_185;
	mad.lo.s32 	%r191, %r26, %r1, %r25;
	and.b32  	%r192, %r852, 7;
	setp.lt.u32 	%p187, %r852, 8;
	mov.b32 	%r855, 1;
	@%p187 bra 	$L__BB1_177;
	and.b32  	%r193, %r852, -8;
	mov.b32 	%r853, 1;
$L__BB1_176:
	.pragma "nounroll";
	sub.s32 	%r573, %r191, %r853;
	mul.wide.s32 	%rd236, %r573, 4;
	add.s64 	%rd237, %rd1, %rd236;
	st.global.u32 	[%rd237], %r22;
	st.global.u32 	[%rd237+-4], %r22;
	st.global.u32 	[%rd237+-8], %r22;
	st.global.u32 	[%rd237+-12], %r22;
	st.global.u32 	[%rd237+-16], %r22;
	st.global.u32 	[%rd237+-20], %r22;
	st.global.u32 	[%rd237+-24], %r22;
	st.global.u32 	[%rd237+-28], %r22;
	add.s32 	%r855, %r853, 8;
	add.s32 	%r574, %r853, 7;
	setp.ne.s32 	%p188, %r574, %r193;
	mov.u32 	%r853, %r855;
	@%p188 bra 	$L__BB1_176;
$L__BB1_177:
	setp.eq.s32 	%p189, %r192, 0;
	@%p189 bra 	$L__BB1_185;
	and.b32  	%r197, %r852, 3;
	setp.lt.u32 	%p190, %r192, 4;
	@%p190 bra 	$L__BB1_180;
	sub.s32 	%r575, %r191, %r855;
	mul.wide.s32 	%rd238, %r575, 4;
	add.s64 	%rd239, %rd1, %rd238;
	st.global.u32 	[%rd239], %r22;
	st.global.u32 	[%rd239+-4], %r22;
	st.global.u32 	[%rd239+-8], %r22;
	st.global.u32 	[%rd239+-12], %r22;
	add.s32 	%r855, %r855, 4;
$L__BB1_180:
	setp.eq.s32 	%p191, %r197, 0;
	@%p191 bra 	$L__BB1_185;
	setp.eq.s32 	%p192, %r197, 1;
	@%p192 bra 	$L__BB1_183;
	sub.s32 	%r576, %r191, %r855;
	mul.wide.s32 	%rd240, %r576, 4;
	add.s64 	%rd241, %rd1, %rd240;
	st.global.u32 	[%rd241], %r22;
	st.global.u32 	[%rd241+-4], %r22;
	add.s32 	%r855, %r855, 2;
$L__BB1_183:
	and.b32  	%r577, %r852, 1;
	setp.eq.b32 	%p193, %r577, 1;
	not.pred 	%p194, %p193;
	@%p194 bra 	$L__BB1_185;
	sub.s32 	%r578, %r191, %r855;
	mul.wide.s32 	%rd242, %r578, 4;
	add.s64 	%rd243, %rd1, %rd242;
	st.global.u32 	[%rd243], %r22;
$L__BB1_185:
	setp.lt.s32 	%p195, %r25, 2;
	setp.gt.s32 	%p196, %r26, 5;
	mov.b32 	%r579, 0;
	or.pred  	%p197, %p195, %p196;
	mov.u32 	%r860, %r579;
	@%p197 bra 	$L__BB1_191;
	ld.global.u32 	%r581, [%rd10+-4];
	setp.ne.s32 	%p198, %r581, %r794;
	@%p198 bra 	$L__BB1_191;
	add.s32 	%r858, %r26, 2;
	add.s32 	%r859, %r25, -2;
	sub.s32 	%r583, 5, %r26;
	min.u32 	%r584, %r859, %r583;
	add.s32 	%r204, %r584, 1;
	mov.b32 	%r857, 1;
$L__BB1_188:
	mad.lo.s32 	%r585, %r858, %r1, %r859;
	mul.wide.s32 	%rd244, %r585, 4;
	add.s64 	%rd245, %rd1, %rd244;
	ld.global.u32 	%r208, [%rd245];
	setp.eq.s32 	%p199, %r208, %r22;
	mov.u32 	%r860, %r857;
	@%p199 bra 	$L__BB1_191;
	setp.eq.s32 	%p200, %r208, 0;
	mov.u32 	%r860, %r579;
	@%p200 bra 	$L__BB1_191;
	add.s32 	%r209, %r857, 1;
	add.s32 	%r859, %r859, -1;
	add.s32 	%r858, %r209, %r28;
	setp.ne.s32 	%p201, %r857, %r204;
	mov.u32 	%r857, %r209;
	mov.u32 	%r860, %r579;
	@%p201 bra 	$L__BB1_188;
$L__BB1_191:
	setp.eq.s32 	%p202, %r860, 0;
	@%p202 bra 	$L__BB1_203;
	and.b32  	%r213, %r860, 7;
	setp.lt.u32 	%p203, %r860, 8;
	mov.b32 	%r864, 1;
	@%p203 bra 	$L__BB1_195;
	and.b32  	%r214, %r860, -8;
	mov.b32 	%r864, 1;
$L__BB1_194:
	.pragma "nounroll";
	sub.s32 	%r590, %r25, %r864;
	add.s32 	%r591, %r864, %r26;
	mul.lo.s32 	%r592, %r591, %r1;
	add.s32 	%r593, %r590, %r592;
	mul.wide.s32 	%rd246, %r593, 4;
	add.s64 	%rd247, %rd1, %rd246;
	st.global.u32 	[%rd247], %r22;
	not.b32 	%r594, %r864;
	add.s32 	%r595, %r25, %r594;
	add.s32 	%r596, %r592, %r1;
	add.s32 	%r597, %r595, %r596;
	mul.wide.s32 	%rd248, %r597, 4;
	add.s64 	%rd249, %rd1, %rd248;
	st.global.u32 	[%rd249], %r22;
	add.s32 	%r598, %r591, 2;
	mad.lo.s32 	%r599, %r598, %r1, %r590;
	add.s32 	%r600, %r599, -2;
	mul.wide.s32 	%rd250, %r600, 4;
	add.s64 	%rd251, %rd1, %rd250;
	st.global.u32 	[%rd251], %r22;
	add.s32 	%r601, %r591, 3;
	mad.lo.s32 	%r602, %r601, %r1, %r590;
	add.s32 	%r603, %r602, -3;
	mul.wide.s32 	%rd252, %r603, 4;
	add.s64 	%rd253, %rd1, %rd252;
	st.global.u32 	[%rd253], %r22;
	add.s32 	%r604, %r591, 4;
	mad.lo.s32 	%r605, %r604, %r1, %r590;
	add.s32 	%r606, %r605, -4;
	mul.wide.s32 	%rd254, %r606, 4;
	add.s64 	%rd255, %rd1, %rd254;
	st.global.u32 	[%rd255], %r22;
	add.s32 	%r607, %r591, 5;
	mad.lo.s32 	%r608, %r607, %r1, %r590;
	add.s32 	%r609, %r608, -5;
	mul.wide.s32 	%rd256, %r609, 4;
	add.s64 	%rd257, %rd1, %rd256;
	st.global.u32 	[%rd257], %r22;
	add.s32 	%r610, %r591, 6;
	mad.lo.s32 	%r611, %r610, %r1, %r590;
	add.s32 	%r612, %r611, -6;
	mul.wide.s32 	%rd258, %r612, 4;
	add.s64 	%rd259, %rd1, %rd258;
	st.global.u32 	[%rd259], %r22;
	add.s32 	%r613, %r864, 7;
	sub.s32 	%r614, %r25, %r613;
	add.s32 	%r615, %r591, 7;
	mad.lo.s32 	%r616, %r615, %r1, %r614;
	mul.wide.s32 	%rd260, %r616, 4;
	add.s64 	%rd261, %rd1, %rd260;
	st.global.u32 	[%rd261], %r22;
	add.s32 	%r864, %r864, 8;
	setp.eq.s32 	%p204, %r613, %r214;
	@%p204 bra 	$L__BB1_195;
	bra.uni 	$L__BB1_194;
$L__BB1_195:
	setp.eq.s32 	%p205, %r213, 0;
	@%p205 bra 	$L__BB1_203;
	and.b32  	%r216, %r860, 3;
	setp.lt.u32 	%p206, %r213, 4;
	@%p206 bra 	$L__BB1_198;
	sub.s32 	%r617, %r25, %r864;
	add.s32 	%r618, %r864, %r26;
	mul.lo.s32 	%r619, %r618, %r1;
	add.s32 	%r620, %r617, %r619;
	mul.wide.s32 	%rd262, %r620, 4;
	add.s64 	%rd263, %rd1, %rd262;
	st.global.u32 	[%rd263], %r22;
	not.b32 	%r621, %r864;
	add.s32 	%r622, %r25, %r621;
	add.s32 	%r623, %r619, %r1;
	add.s32 	%r624, %r622, %r623;
	mul.wide.s32 	%rd264, %r624, 4;
	add.s64 	%rd265, %rd1, %rd264;
	st.global.u32 	[%rd265], %r22;
	add.s32 	%r625, %r618, 2;
	mad.lo.s32 	%r626, %r625, %r1, %r617;
	add.s32 	%r627, %r626, -2;
	mul.wide.s32 	%rd266, %r627, 4;
	add.s64 	%rd267, %rd1, %rd266;
	st.global.u32 	[%rd267], %r22;
	add.s32 	%r628, %r618, 3;
	mad.lo.s32 	%r629, %r628, %r1, %r617;
	add.s32 	%r630, %r629, -3;
	mul.wide.s32 	%rd268, %r630, 4;
	add.s64 	%rd269, %rd1, %rd268;
	st.global.u32 	[%rd269], %r22;
	add.s32 	%r864, %r864, 4;
$L__BB1_198:
	setp.eq.s32 	%p207, %r216, 0;
	@%p207 bra 	$L__BB1_203;
	setp.eq.s32 	%p208, %r216, 1;
	@%p208 bra 	$L__BB1_201;
	sub.s32 	%r631, %r25, %r864;
	add.s32 	%r632, %r864, %r26;
	mul.lo.s32 	%r633, %r632, %r1;
	add.s32 	%r634, %r631, %r633;
	mul.wide.s32 	%rd270, %r634, 4;
	add.s64 	%rd271, %rd1, %rd270;
	st.global.u32 	[%rd271], %r22;
	not.b32 	%r635, %r864;
	add.s32 	%r636, %r25, %r635;
	add.s32 	%r637, %r633, %r1;
	add.s32 	%r638, %r636, %r637;
	mul.wide.s32 	%rd272, %r638, 4;
	add.s64 	%rd273, %rd1, %rd272;
	st.global.u32 	[%rd273], %r22;
	add.s32 	%r864, %r864, 2;
$L__BB1_201:
	and.b32  	%r639, %r860, 1;
	setp.eq.b32 	%p209, %r639, 1;
	not.pred 	%p210, %p209;
	@%p210 bra 	$L__BB1_203;
	sub.s32 	%r640, %r25, %r864;
	add.s32 	%r641, %r864, %r26;
	mad.lo.s32 	%r642, %r641, %r1, %r640;
	mul.wide.s32 	%rd274, %r642, 4;
	add.s64 	%rd275, %rd1, %rd274;
	st.global.u32 	[%rd275], %r22;
$L__BB1_203:
	mov.b32 	%r865, 0;
$L__BB1_204:
	mul.wide.u32 	%rd276, %r865, 4;
	add.s64 	%rd277, %rd5, %rd276;
	ld.local.u32 	%r644, [%rd277];
	setp.eq.s32 	%p290, %r644, 0;
	setp.ne.s32 	%p211, %r644, 0;
	add.s32 	%r865, %r865, 1;
	setp.ne.s32 	%p212, %r865, %r16;
	and.pred  	%p213, %p211, %p212;
	@%p213 bra 	$L__BB1_204;
$L__BB1_205:
	setp.lt.s32 	%p214, %r795, %r17;
	and.pred  	%p215, %p214, %p290;
	@%p215 bra 	$L__BB1_9;
	bra.uni 	$L__BB1_25;
$L__BB1_206:
	setp.ne.s32 	%p286, %r263, 0;
	@%p286 bra 	$L__BB1_208;
	atom.global.add.f32 	%f1, [%rd2], 0f3F000000;
$L__BB1_208:
	ret;

}


// ===== COMPILED SASS (sm_100) =====

	.target	sm_100

	.elftype	@"ET_EXEC"


//--------------------- .note.nv.tkinfo           --------------------------
	.section	.note.nv.tkinfo,"",@"SHT_NOTE"
	.sectionflags	@"SHF_NOTE_NV_TKINFO"
	.tkinfo
        /*0018*/ 	.word	0x00000002
        /*0030*/ 	.string	""
        /*0030*/ 	.string	"ptxas"
        /*0030*/ 	.string	"Cuda compilation tools, release 13.0, V13.0.88"
        /*0030*/ 	.string	"Build cuda_13.0.r13.0/compiler.36424714_0"
        /*0030*/ 	.string	"-arch sm_100 -m 64 "



//--------------------- .note.nv.cuinfo           --------------------------
	.section	.note.nv.cuinfo,"",@"SHT_NOTE"
	.sectionflags	@"SHF_NOTE_NV_CUINFO"
        /*0018*/ 	.short	0x0002
        /*001a*/ 	.short	0x0064
        /*001c*/ 	.short	0x0082
	.zero		2


//--------------------- .nv.info                  --------------------------
	.section	.nv.info,"",@"SHT_CUDA_INFO"
	.align	4


	//----- nvinfo : EIATTR_REGCOUNT
	.align		4
        /*0000*/ 	.byte	0x04, 0x2f
        /*0002*/ 	.short	(.L_1 - .L_0)
	.align		4
.L_0:
        /*0004*/ 	.word	index@(playout)
        /*0008*/ 	.word	0x00000020


	//----- nvinfo : EIATTR_FRAME_SIZE
	.align		4
.L_1:
        /*000c*/ 	.byte	0x04, 0x11
        /*000e*/ 	.short	(.L_3 - .L_2)
	.align		4
.L_2:
        /*0010*/ 	.word	index@(playout)
        /*0014*/ 	.word	0x00000100


	//----- nvinfo : EIATTR_REGCOUNT
	.align		4
.L_3:
        /*0018*/ 	.byte	0x04, 0x2f
        /*001a*/ 	.short	(.L_5 - .L_4)
	.align		4
.L_4:
        /*001c*/ 	.word	index@(legalPlayout)
        /*0020*/ 	.word	0x00000028


	//----- nvinfo : EIATTR_FRAME_SIZE
	.align		4
.L_5:
        /*0024*/ 	.byte	0x04, 0x11
        /*0026*/ 	.short	(.L_7 - .L_6)
	.align		4
.L_6:
        /*0028*/ 	.word	index@(legalPlayout)
        /*002c*/ 	.word	0x00000100


	//----- nvinfo : EIATTR_MIN_STACK_SIZE
	.align		4
.L_7:
        /*0030*/ 	.byte	0x04, 0x12
        /*0032*/ 	.short	(.L_9 - .L_8)
	.align		4
.L_8:
        /*0034*/ 	.word	index@(legalPlayout)
        /*0038*/ 	.word	0x00000100


	//----- nvinfo : EIATTR_MIN_STACK_SIZE
	.align		4
.L_9:
        /*003c*/ 	.byte	0x04, 0x12
        /*003e*/ 	.short	(.L_11 - .L_10)
	.align		4
.L_10:
        /*0040*/ 	.word	index@(playout)
        /*0044*/ 	.word	0x00000100
.L_11:


//--------------------- .nv.compat                --------------------------
	.section	.nv.compat,"",@"SHT_CUDA_COMPAT_INFO"
	.align	4
        /*0000*/ 	.byte	0x02, 0x09, 0x00, 0x00, 0x02, 0x02, 0x01, 0x00, 0x02, 0x05, 0x05, 0x00, 0x03, 0x07, 0x01, 0x01
        /*0010*/ 	.byte	0x02, 0x03, 0x00, 0x00, 0x02, 0x06, 0x01, 0x00, 0x04, 0x0b, 0x08, 0x00, 0x09, 0x00, 0x00, 0x00
        /*0020*/ 	.byte	0x00, 0x00, 0x00, 0x00


//--------------------- .nv.info.legalPlayout     --------------------------
	.section	.nv.info.legalPlayout,"",@"SHT_CUDA_INFO"
	.sectionflags	@""
	.align	4


	//----- nvinfo : EIATTR_CUDA_API_VERSION
	.align		4
        /*0000*/ 	.byte	0x04, 0x37
        /*0002*/ 	.short	(.L_13 - .L_12)
.L_12:
        /*0004*/ 	.word	0x00000082


	//----- nvinfo : EIATTR_KPARAM_INFO
	.align		4
.L_13:
        /*0008*/ 	.byte	0x04, 0x17
        /*000a*/ 	.short	(.L_15 - .L_14)
.L_14:
        /*000c*/ 	.word	0x00000000
        /*0010*/ 	.short	0x0005
        /*0012*/ 	.short	0x0028
        /*0014*/ 	.byte	0x00, 0xf5, 0x21, 0x00


	//----- nvinfo : EIATTR_KPARAM_INFO
	.align		4
.L_15:
        /*0018*/ 	.byte	0x04, 0x17
        /*001a*/ 	.short	(.L_17 - .L_16)
.L_16:
        /*001c*/ 	.word	0x00000000
        /*0020*/ 	.short	0x0004
        /*0022*/ 	.short	0x0020
        /*0024*/ 	.byte	0x00, 0xf5, 0x21, 0x00


	//----- nvinfo : EIATTR_KPARAM_INFO
	.align		4
.L_17:
        /*0028*/ 	.byte	0x04, 0x17
        /*002a*/ 	.short	(.L_19 - .L_18)
.L_18:
        /*002c*/ 	.word	0x00000000
        /*0030*/ 	.short	0x0003
        /*0032*/ 	.short	0x0018
        /*0034*/ 	.byte	0x00, 0xf5, 0x21, 0x00


	//----- nvinfo : EIATTR_KPARAM_INFO
	.align		4
.L_19:
        /*0038*/ 	.byte	0x04, 0x17
        /*003a*/ 	.short	(.L_21 - .L_20)
.L_20:
        /*003c*/ 	.word	0x00000000
        /*0040*/ 	.short	0x0002
        /*0042*/ 	.short	0x0010
        /*0044*/ 	.byte	0x00, 0xf5, 0x21, 0x00


	//----- nvinfo : EIATTR_KPARAM_INFO
	.align		4
.L_21:
        /*0048*/ 	.byte	0x04, 0x17
        /*004a*/ 	.short	(.L_23 - .L_22)
.L_22:
        /*004c*/ 	.word	0x00000000
        /*0050*/ 	.short	0x0001
        /*0052*/ 	.short	0x0008
        /*0054*/ 	.byte	0x00, 0xf5, 0x21, 0x00


	//----- nvinfo : EIATTR_KPARAM_INFO
	.align		4
.L_23:
        /*0058*/ 	.byte	0x04, 0x17
        /*005a*/ 	.short	(.L_25 - .L_24)
.L_24:
        /*005c*/ 	.word	0x00000000
        /*0060*/ 	.short	0x0000
        /*0062*/ 	.short	0x0000
        /*0064*/ 	.byte	0x00, 0xf5, 0x21, 0x00


	//----- nvinfo : EIATTR_SPARSE_MMA_MASK
	.align		4
.L_25:
        /*0068*/ 	.byte	0x03, 0x50
        /*006a*/ 	.short	0x0000


	//----- nvinfo : EIATTR_MAXREG_COUNT
	.align		4
        /*006c*/ 	.byte	0x03, 0x1b
        /*006e*/ 	.short	0x00ff


	//----- nvinfo : EIATTR_MERCURY_ISA_VERSION
	.align		4
        /*0070*/ 	.byte	0x03, 0x5f
        /*0072*/ 	.short	0x0101


	//----- nvinfo : EIATTR_VRC_CTA_INIT_COUNT
	.align		4
        /*0074*/ 	.byte	0x02, 0x4a
	.zero		1
	.zero		1


	//----- nvinfo : EIATTR_EXIT_INSTR_OFFSETS
	.align		4
        /*0078*/ 	.byte	0x04, 0x1c
        /*007a*/ 	.short	(.L_27 - .L_26)


	//   ....[0]....
.L_26:
        /*007c*/ 	.word	0x00006200


	//   ....[1]....
        /*0080*/ 	.word	0x00006220


	//   ....[2]....
        /*0084*/ 	.word	0x00006260


	//----- nvinfo : EIATTR_CRS_STACK_SIZE
	.align		4
.L_27:
        /*0088*/ 	.byte	0x04, 0x1e
        /*008a*/ 	.short	(.L_29 - .L_28)
.L_28:
        /*008c*/ 	.word	0x00000000


	//----- nvinfo : EIATTR_CBANK_PARAM_SIZE
	.align		4
.L_29:
        /*0090*/ 	.byte	0x03, 0x19
        /*0092*/ 	.short	0x0030


	//----- nvinfo : EIATTR_PARAM_CBANK
	.align		4
        /*0094*/ 	.byte	0x04, 0x0a
        /*0096*/ 	.short	(.L_31 - .L_30)
	.align		4
.L_30:
        /*0098*/ 	.word	index@(.nv.constant0.legalPlayout)
        /*009c*/ 	.short	0x0380
        /*009e*/ 	.short	0x0030


	//----- nvinfo : EIATTR_SW_WAR
	.align		4
.L_31:
        /*00a0*/ 	.byte	0x04, 0x36
        /*00a2*/ 	.short	(.L_33 - .L_32)
.L_32:
        /*00a4*/ 	.word	0x00000008
.L_33:


//--------------------- .nv.info.playout          --------------------------
	.section	.nv.info.playout,"",@"SHT_CUDA_INFO"
	.sectionflags	@""
	.align	4


	//----- nvinfo : EIATTR_CUDA_API_VERSION
	.align		4
        /*0000*/ 	.byte	0x04, 0x37
        /*0002*/ 	.short	(.L_35 - .L_34)
.L_34:
        /*0004*/ 	.word	0x00000082


	//----- nvinfo : EIATTR_KPARAM_INFO
	.align		4
.L_35:
        /*0008*/ 	.byte	0x04, 0x17
        /*000a*/ 	.short	(.L_37 - .L_36)
.L_36:
        /*000c*/ 	.word	0x00000000
        /*0010*/ 	.short	0x0005
        /*0012*/ 	.short	0x0028
        /*0014*/ 	.byte	0x00, 0xf5, 0x21, 0x00


	//----- nvinfo : EIATTR_KPARAM_INFO
	.align		4
.L_37:
        /*0018*/ 	.byte	0x04, 0x17
        /*001a*/ 	.short	(.L_39 - .L_38)
.L_38:
        /*001c*/ 	.word	0x00000000
        /*0020*/ 	.short	0x0004
        /*0022*/ 	.short	0x0020
        /*0024*/ 	.byte	0x00, 0xf5, 0x21, 0x00


	//----- nvinfo : EIATTR_KPARAM_INFO
	.align		4
.L_39:
        /*0028*/ 	.byte	0x04, 0x17
        /*002a*/ 	.short	(.L_41 - .L_40)
.L_40:
        /*002c*/ 	.word	0x00000000
        /*0030*/ 	.short	0x0003
        /*0032*/ 	.short	0x0018
        /*0034*/ 	.byte	0x00, 0xf5, 0x21, 0x00


	//----- nvinfo : EIATTR_KPARAM_INFO
	.align		4
.L_41:
        /*0038*/ 	.byte	0x04, 0x17
        /*003a*/ 	.short	(.L_43 - .L_42)
.L_42:
        /*003c*/ 	.word	0x00000000
        /*0040*/ 	.short	0x0002
        /*0042*/ 	.short	0x0010
        /*0044*/ 	.byte	0x00, 0xf5, 0x21, 0x00


	//----- nvinfo : EIATTR_KPARAM_INFO
	.align		4
.L_43:
        /*0048*/ 	.byte	0x04, 0x17
        /*004a*/ 	.short	(.L_45 - .L_44)
.L_44:
        /*004c*/ 	.word	0x00000000
        /*0050*/ 	.short	0x0001
        /*0052*/ 	.short	0x0008
        /*0054*/ 	.byte	0x00, 0xf5, 0x21, 0x00


	//----- nvinfo : EIATTR_KPARAM_INFO
	.align		4
.L_45:
        /*0058*/ 	.byte	0x04, 0x17
        /*005a*/ 	.short	(.L_47 - .L_46)
.L_46:
        /*005c*/ 	.word	0x00000000
        /*0060*/ 	.short	0x0000
        /*0062*/ 	.short	0x0000
        /*0064*/ 	.byte	0x00, 0xf5, 0x21, 0x00


	//----- nvinfo : EIATTR_SPARSE_MMA_MASK
	.align		4
.L_47:
        /*0068*/ 	.byte	0x03, 0x50
        /*006a*/ 	.short	0x0000


	//----- nvinfo : EIATTR_MAXREG_COUNT
	.align		4
        /*006c*/ 	.byte	0x03, 0x1b
        /*006e*/ 	.short	0x00ff


	//----- nvinfo : EIATTR_MERCURY_ISA_VERSION
	.align		4
        /*0070*/ 	.byte	0x03, 0x5f
        /*0072*/ 	.short	0x0101


	//----- nvinfo : EIATTR_VRC_CTA_INIT_COUNT
	.align		4
        /*0074*/ 	.byte	0x02, 0x4a
	.zero		1
	.zero		1


	//----- nvinfo : EIATTR_EXIT_INSTR_OFFSETS
	.align		4
        /*0078*/ 	.byte	0x04, 0x1c
        /*007a*/ 	.short	(.L_49 - .L_48)


	//   ....[0]....
.L_48:
        /*007c*/ 	.word	0x00005700


	//   ....[1]....
        /*0080*/ 	.word	0x00005720


	//   ....[2]....
        /*0084*/ 	.word	0x00005760


	//----- nvinfo : EIATTR_CRS_STACK_SIZE
	.align		4
.L_49:
        /*0088*/ 	.byte	0x04, 0x1e
        /*008a*/ 	.short	(.L_51 - .L_50)
.L_50:
        /*008c*/ 	.word	0x00000000


	//----- nvinfo : EIATTR_CBANK_PARAM_SIZE
	.align		4
.L_51:
        /*0090*/ 	.byte	0x03, 0x19
        /*0092*/ 	.short	0x0030


	//----- nvinfo : EIATTR_PARAM_CBANK
	.align		4
        /*0094*/ 	.byte	0x04, 0x0a
        /*0096*/ 	.short	(.L_53 - .L_52)
	.align		4
.L_52:
        /*0098*/ 	.word	index@(.nv.constant0.playout)
        /*009c*/ 	.short	0x0380
        /*009e*/ 	.short	0x0030


	//----- nvinfo : EIATTR_SW_WAR
	.align		4
.L_53:
        /*00a0*/ 	.byte	0x04, 0x36
        /*00a2*/ 	.short	(.L_55 - .L_54)
.L_54:
        /*00a4*/ 	.word	0x00000008
.L_55:


//--------------------- .nv.callgraph             --------------------------
	.section	.nv.callgraph,"",@"SHT_CUDA_CALLGRAPH"
	.align	4
	.sectionentsize	8
	.align		4
        /*0000*/ 	.word	0x00000000
	.align		4
        /*0004*/ 	.word	0xffffffff
	.align		4
        /*0008*/ 	.word	0x00000000
	.align		4
        /*000c*/ 	.word	0xfffffffe
	.align		4
        /*0010*/ 	.word	0x00000000
	.align		4
        /*0014*/ 	.word	0xfffffffd
	.align		4
        /*0018*/ 	.word	0x00000000
	.align		4
        /*001c*/ 	.word	0xfffffffc


//--------------------- .text.legalPlayout        --------------------------
	.section	.text.legalPlayout,"ax",@progbits
	.align	128
        .global         legalPlayout
        .type           legalPlayout,@function
        .size           legalPlayout,(.L_x_237 - legalPlayout)
        .other          legalPlayout,@"STO_CUDA_ENTRY STV_DEFAULT"
legalPlayout:
.text.legalPlayout:
[----:B------:R-:W0:Y:S08]  /*0000*/  LDC R1, c[0x0][0x37c] ;  /* 0x0000df00ff017b82 */ /* 0x000e300000000800 */
[----:B------:R-:W1:Y:S01]  /*0010*/  LDC.64 R4, c[0x0][0x398] ;  /* 0x0000e600ff047b82 */ /* 0x000e620000000a00 */
[----:B------:R-:W1:Y:S01]  /*0020*/  LDCU.64 UR6, c[0x0][0x358] ;  /* 0x00006b00ff0677ac */ /* 0x000e620008000a00 */
[----:B0-----:R-:W-:Y:S01]  /*0030*/  VIADD R1, R1, 0xffffff00 ;  /* 0xffffff0001017836 */ /* 0x001fe20000000000 */
[----:B-1----:R-:W2:Y:S02]  /*0040*/  LDG.E R0, desc[UR6][R4.64] ;  /* 0x0000000604007981 */ /* 0x002ea4000c1e1900 */
[C---:B--2---:R-:W-:Y:S01]  /*0050*/  ISETP.NE.AND P0, PT, R0.reuse, RZ, PT ;  /* 0x000000ff0000720c */ /* 0x044fe20003f05270 */
[----:B------:R-:W-:-:S12]  /*0060*/  IMAD R2, R0, R0, RZ ;  /* 0x0000000000027224 */ /* 0x000fd800078e02ff */
[----:B------:R-:W-:Y:S05]  /*0070*/  @!P0 BRA `(.L_x_0) ;  /* 0x0000000400808947 */ /* 0x000fea0003800000 */
[C---:B------:R-:W-:Y:S01]  /*0080*/  ISETP.GE.U32.AND P0, PT, R2.reuse, 0x4, PT ;  /* 0x000000040200780c */ /* 0x040fe20003f06070 */
[----:B------:R-:W-:Y:S01]  /*0090*/  IMAD.MOV.U32 R20, RZ, RZ, RZ ;  /* 0x000000ffff147224 */ /* 0x000fe200078e00ff */
[----:B------:R-:W-:-:S04]  /*00a0*/  VIMNMX.U32 R3, PT, PT, R2, 0x1, !PT ;  /* 0x0000000102037848 */ /* 0x000fc80007fe0000 */
[----:B------:R-:W-:-:S07]  /*00b0*/  LOP3.LUT R21, R3, 0x3, RZ, 0xc0, !PT ;  /* 0x0000000303157812 */ /* 0x000fce00078ec0ff */
[----:B------:R-:W-:Y:S05]  /*00c0*/  @!P0 BRA `(.L_x_1) ;  /* 0x00000004003c8947 */ /* 0x000fea0003800000 */
[----:B------:R-:W-:Y:S01]  /*00d0*/  LOP3.LUT R20, R3, 0xfffffffc, RZ, 0xc0, !PT ;  /* 0xfffffffc03147812 */ /* 0x000fe200078ec0ff */
[----:B------:R-:W-:-:S03]  /*00e0*/  HFMA2 R3, -RZ, RZ, 0, 0 ;  /* 0x00000000ff037431 */ /* 0x000fc600000001ff */
[----:B------:R-:W-:-:S13]  /*00f0*/  ISETP.GT.AND P0, PT, R20, RZ, PT ;  /* 0x000000ff1400720c */ /* 0x000fda0003f04270 */
[----:B------:R-:W-:Y:S05]  /*0100*/  @!P0 BRA `(.L_x_2) ;  /* 0x0000000400008947 */ /* 0x000fea0003800000 */
[----:B------:R-:W-:Y:S01]  /*0110*/  IMAD.IADD R4, R20, 0x1, -R3 ;  /* 0x0000000114047824 */ /* 0x000fe200078e0a03 */
[----:B------:R-:W-:-:S04]  /*0120*/  PLOP3.LUT P0, PT, PT, PT, PT, 0x80, 0x8 ;  /* 0x000000000008781c */ /* 0x000fc80003f0f070 */
[----:B------:R-:W-:-:S13]  /*0130*/  ISETP.GT.AND P1, PT, R4, 0xc, PT ;  /* 0x0000000c0400780c */ /* 0x000fda0003f24270 */
[----:B------:R-:W-:Y:S05]  /*0140*/  @!P1 BRA `(.L_x_3) ;  /* 0x0000000000949947 */ /* 0x000fea0003800000 */
[----:B------:R-:W-:Y:S01]  /*0150*/  PLOP3.LUT P0, PT, PT, PT, PT, 0x8, 0x80 ;  /* 0x000000000080781c */ /* 0x000fe20003f0e170 */
[----:B------:R-:W-:-:S12]  /*0160*/  VIADD R26, R20, 0xfffffff4 ;  /* 0xfffffff4141a7836 */ /* 0x000fd80000000000 */
.L_x_4:
[----:B0-----:R-:W0:Y:S01]  /*0170*/  LDC.64 R24, c[0x0][0x390] ;  /* 0x0000e400ff187b82 */ /* 0x001e220000000a00 */
[C---:B------:R-:W-:Y:S01]  /*0180*/  IADD3 R29, PT, PT, R3.reuse, 0x4, RZ ;  /* 0x00000004031d7810 */ /* 0x040fe20007ffe0ff */
[C---:B------:R-:W-:Y:S02]  /*0190*/  VIADD R28, R3.reuse, 0x8 ;  /* 0x00000008031c7836 */ /* 0x040fe40000000000 */
[C---:B------:R-:W-:Y:S02]  /*01a0*/  VIADD R32, R3.reuse, 0xc ;  /* 0x0000000c03207836 */ /* 0x040fe40000000000 */
[----:B0-----:R-:W-:-:S04]  /*01b0*/  IMAD.WIDE.U32 R16, R3, 0x4, R24 ;  /* 0x0000000403107825 */ /* 0x001fc800078e0018 */
[--C-:B------:R-:W-:Y:S01]  /*01c0*/  IMAD.WIDE.U32 R30, R29, 0x4, R24.reuse ;  /* 0x000000041d1e7825 */ /* 0x100fe200078e0018 */
[----:B------:R-:W2:Y:S03]  /*01d0*/  LDG.E R4, desc[UR6][R16.64] ;  /* 0x0000000610047981 */ /* 0x000ea6000c1e1900 */
[--C-:B------:R-:W-:Y:S01]  /*01e0*/  IMAD.WIDE.U32 R22, R28, 0x4, R24.reuse ;  /* 0x000000041c167825 */ /* 0x100fe200078e0018 */
[----:B------:R-:W2:Y:S03]  /*01f0*/  LDG.E R5, desc[UR6][R16.64+0x4] ;  /* 0x0000040610057981 */ /* 0x000ea6000c1e1900 */
[C---:B------:R-:W-:Y:S01]  /*0200*/  IMAD.WIDE.U32 R24, R32.reuse, 0x4, R24 ;  /* 0x0000000420187825 */ /* 0x040fe200078e0018 */
[----:B------:R-:W2:Y:S04]  /*0210*/  LDG.E R6, desc[UR6][R16.64+0x8] ;  /* 0x0000080610067981 */ /* 0x000ea8000c1e1900 */
[----:B------:R-:W2:Y:S04]  /*0220*/  LDG.E R7, desc[UR6][R16.64+0xc] ;  /* 0x00000c0610077981 */ /* 0x000ea8000c1e1900 */
[----:B------:R-:W3:Y:S04]  /*0230*/  LDG.E R8, desc[UR6][R30.64] ;  /* 0x000000061e087981 */ /* 0x000ee8000c1e1900 */
[----:B------:R-:W3:Y:S04]  /*0240*/  LDG.E R9, desc[UR6][R30.64+0x4] ;  /* 0x000004061e097981 */ /* 0x000ee8000c1e1900 */
[----:B------:R-:W3:Y:S04]  /*0250*/  LDG.E R10, desc[UR6][R30.64+0x8] ;  /* 0x000008061e0a7981 */ /* 0x000ee8000c1e1900 */
[----:B------:R-:W3:Y:S04]  /*0260*/  LDG.E R11, desc[UR6][R30.64+0xc] ;  /* 0x00000c061e0b7981 */ /* 0x000ee8000c1e1900 */
[----:B------:R-:W4:Y:S04]  /*0270*/  LDG.E R12, desc[UR6][R22.64] ;  /* 0x00000006160c7981 */ /* 0x000f28000c1e1900 */
[----:B------:R-:W4:Y:S04]  /*0280*/  LDG.E R13, desc[UR6][R22.64+0x4] ;  /* 0x00000406160d7981 */ /* 0x000f28000c1e1900 */
[----:B------:R-:W4:Y:S04]  /*0290*/  LDG.E R14, desc[UR6][R22.64+0x8] ;  /* 0x00000806160e7981 */ /* 0x000f28000c1e1900 */
[----:B------:R-:W4:Y:S04]  /*02a0*/  LDG.E R15, desc[UR6][R22.64+0xc] ;  /* 0x00000c06160f7981 */ /* 0x000f28000c1e1900 */
[----:B------:R-:W5:Y:S04]  /*02b0*/  LDG.E R16, desc[UR6][R24.64] ;  /* 0x0000000618107981 */ /* 0x000f68000c1e1900 */
[----:B------:R-:W5:Y:S04]  /*02c0*/  LDG.E R17, desc[UR6][R24.64+0x4] ;  /* 0x0000040618117981 */ /* 0x000f68000c1e1900 */
[----:B------:R-:W5:Y:S04]  /*02d0*/  LDG.E R18, desc[UR6][R24.64+0x8] ;  /* 0x0000080618127981 */ /* 0x000f68000c1e1900 */
[----:B------:R-:W5:Y:S01]  /*02e0*/  LDG.E R19, desc[UR6][R24.64+0xc] ;  /* 0x00000c0618137981 */ /* 0x000f62000c1e1900 */
[-C--:B------:R-:W-:Y:S01]  /*02f0*/  LEA R27, R3, R1.reuse, 0x2 ;  /* 0x00000001031b7211 */ /* 0x080fe200078e10ff */
[--C-:B------:R-:W-:Y:S01]  /*0300*/  IMAD R29, R29, 0x4, R1.reuse ;  /* 0x000000041d1d7824 */ /* 0x100fe200078e0201 */
[----:B------:R-:W-:Y:S01]  /*0310*/  LEA R32, R32, R1, 0x2 ;  /* 0x0000000120207211 */ /* 0x000fe200078e10ff */
[----:B------:R-:W-:-:S02]  /*0320*/  IMAD R28, R28, 0x4, R1 ;  /* 0x000000041c1c7824 */ /* 0x000fc400078e0201 */
[----:B------:R-:W-:-:S05]  /*0330*/  VIADD R3, R3, 0x10 ;  /* 0x0000001003037836 */ /* 0x000fca0000000000 */
[----:B------:R-:W-:Y:S01]  /*0340*/  ISETP.GE.AND P1, PT, R3, R26, PT ;  /* 0x0000001a0300720c */ /* 0x000fe20003f26270 */
[----:B--2---:R0:W-:Y:S04]  /*0350*/  STL.128 [R27], R4 ;  /* 0x000000041b007387 */ /* 0x0041e80000100c00 */
[----:B---3--:R0:W-:Y:S04]  /*0360*/  STL.128 [R29], R8 ;  /* 0x000000081d007387 */ /* 0x0081e80000100c00 */
[----:B----4-:R0:W-:Y:S04]  /*0370*/  STL.128 [R28], R12 ;  /* 0x0000000c1c007387 */ /* 0x0101e80000100c00 */
[----:B-----5:R0:W-:Y:S01]  /*0380*/  STL.128 [R32], R16 ;  /* 0x0000001020007387 */ /* 0x0201e20000100c00 */
[----:B------:R-:W-:Y:S05]  /*0390*/  @!P1 BRA `(.L_x_4) ;  /* 0xfffffffc00749947 */ /* 0x000fea000383ffff */
.L_x_3:
[----:B0-----:R-:W-:-:S05]  /*03a0*/  IMAD.IADD R4, R20, 0x1, -R3 ;  /* 0x0000000114047824 */ /* 0x001fca00078e0a03 */
[----:B------:R-:W-:-:S13]  /*03b0*/  ISETP.GT.AND P1, PT, R4, 0x4, PT ;  /* 0x000000040400780c */ /* 0x000fda0003f24270 */
[----:B------:R-:W-:Y:S05]  /*03c0*/  @!P1 BRA `(.L_x_5) ;  /* 0x0000000000489947 */ /* 0x000fea0003800000 */
[----:B------:R-:W0:Y:S01]  /*03d0*/  LDC.64 R14, c[0x0][0x390] ;  /* 0x0000e400ff0e7b82 */ /* 0x000e220000000a00 */
[C---:B------:R-:W-:Y:S01]  /*03e0*/  IADD3 R17, PT, PT, R3.reuse, 0x4, RZ ;  /* 0x0000000403117810 */ /* 0x040fe20007ffe0ff */
[----:B0-----:R-:W-:-:S04]  /*03f0*/  IMAD.WIDE.U32 R12, R3, 0x4, R14 ;  /* 0x00000004030c7825 */ /* 0x001fc800078e000e */
[----:B------:R-:W-:Y:S01]  /*0400*/  IMAD.WIDE.U32 R14, R17, 0x4, R14 ;  /* 0x00000004110e7825 */ /* 0x000fe200078e000e */
[----:B------:R-:W2:Y:S04]  /*0410*/  LDG.E R4, desc[UR6][R12.64] ;  /* 0x000000060c047981 */ /* 0x000ea8000c1e1900 */
[----:B------:R-:W2:Y:S04]  /*0420*/  LDG.E R5, desc[UR6][R12.64+0x4] ;  /* 0x000004060c057981 */ /* 0x000ea8000c1e1900 */
[----:B------:R-:W2:Y:S04]  /*0430*/  LDG.E R6, desc[UR6][R12.64+0x8] ;  /* 0x000008060c067981 */ /* 0x000ea8000c1e1900 */
[----:B------:R-:W2:Y:S04]  /*0440*/  LDG.E R7, desc[UR6][R12.64+0xc] ;  /* 0x00000c060c077981 */ /* 0x000ea8000c1e1900 */
[----:B------:R-:W3:Y:S04]  /*0450*/  LDG.E R8, desc[UR6][R14.64] ;  /* 0x000000060e087981 */ /* 0x000ee8000c1e1900 */
[----:B------:R-:W3:Y:S04]  /*0460*/  LDG.E R9, desc[UR6][R14.64+0x4] ;  /* 0x000004060e097981 */ /* 0x000ee8000c1e1900 */
[----:B------:R-:W3:Y:S04]  /*0470*/  LDG.E R10, desc[UR6][R14.64+0x8] ;  /* 0x000008060e0a7981 */ /* 0x000ee8000c1e1900 */
[----:B------:R-:W3:Y:S01]  /*0480*/  LDG.E R11, desc[UR6][R14.64+0xc] ;  /* 0x00000c060e0b7981 */ /* 0x000ee2000c1e1900 */
[--C-:B------:R-:W-:Y:S01]  /*0490*/  IMAD R16, R3, 0x4, R1.reuse ;  /* 0x0000000403107824 */ /* 0x100fe200078e0201 */
[----:B------:R-:W-:Y:S01]  /*04a0*/  PLOP3.LUT P0, PT, PT, PT, PT, 0x8, 0x80 ;  /* 0x000000000080781c */ /* 0x000fe20003f0e170 */
[----:B------:R-:W-:Y:S01]  /*04b0*/  IMAD R17, R17, 0x4, R1 ;  /* 0x0000000411117824 */ /* 0x000fe200078e0201 */
[----:B------:R-:W-:-:S02]  /*04c0*/  IADD3 R3, PT, PT, R3, 0x8, RZ ;  /* 0x0000000803037810 */ /* 0x000fc40007ffe0ff */
[----:B--2---:R0:W-:Y:S04]  /*04d0*/  STL.128 [R16], R4 ;  /* 0x0000000410007387 */ /* 0x0041e80000100c00 */
[----:B---3--:R0:W-:Y:S05]  /*04e0*/  STL.128 [R17], R8 ;  /* 0x0000000811007387 */ /* 0x0081ea0000100c00 */
.L_x_5:
[----:B------:R-:W-:-:S13]  /*04f0*/  ISETP.NE.OR P0, PT, R3, R20, P0 ;  /* 0x000000140300720c */ /* 0x000fda0000705670 */
[----:B------:R-:W-:Y:S05]  /*0500*/  @!P0 BRA `(.L_x_1) ;  /* 0x00000000002c8947 */ /* 0x000fea0003800000 */
.L_x_2:
[----:B01----:R-:W0:Y:S02]  /*0510*/  LDC.64 R4, c[0x0][0x390] ;  /* 0x0000e400ff047b82 */ /* 0x003e240000000a00 */
[----:B0-----:R-:W-:-:S05]  /*0520*/  IMAD.WIDE.U32 R8, R3, 0x4, R4 ;  /* 0x0000000403087825 */ /* 0x001fca00078e0004 */
[----:B------:R-:W2:Y:S04]  /*0530*/  LDG.E R4, desc[UR6][R8.64] ;  /* 0x0000000608047981 */ /* 0x000ea8000c1e1900 */
[----:B------:R-:W2:Y:S04]  /*0540*/  LDG.E R5, desc[UR6][R8.64+0x4] ;  /* 0x0000040608057981 */ /* 0x000ea8000c1e1900 */
[----:B------:R-:W2:Y:S04]  /*0550*/  LDG.E R6, desc[UR6][R8.64+0x8] ;  /* 0x0000080608067981 */ /* 0x000ea8000c1e1900 */
[----:B------:R-:W2:Y:S01]  /*0560*/  LDG.E R7, desc[UR6][R8.64+0xc] ;  /* 0x00000c0608077981 */ /* 0x000ea2000c1e1900 */
[----:B------:R-:W-:-:S02]  /*0570*/  IMAD R10, R3, 0x4, R1 ;  /* 0x00000004030a7824 */ /* 0x000fc400078e0201 */
[----:B------:R-:W-:-:S05]  /*0580*/  VIADD R3, R3, 0x4 ;  /* 0x0000000403037836 */ /* 0x000fca0000000000 */
[----:B------:R-:W-:Y:S01]  /*0590*/  ISETP.NE.AND P0, PT, R3, R20, PT ;  /* 0x000000140300720c */ /* 0x000fe20003f05270 */
[----:B--2---:R1:W-:-:S12]  /*05a0*/  STL.128 [R10], R4 ;  /* 0x000000040a007387 */ /* 0x0043d80000100c00 */
[----:B------:R-:W-:Y:S05]  /*05b0*/  @P0 BRA `(.L_x_2) ;  /* 0xfffffffc00d40947 */ /* 0x000fea000383ffff */
.L_x_1:
[----:B------:R-:W-:-:S13]  /*05c0*/  ISETP.NE.AND P0, PT, R21, RZ, PT ;  /* 0x000000ff1500720c */ /* 0x000fda0003f05270 */
[----:B------:R-:W-:Y:S05]  /*05d0*/  @!P0 BRA `(.L_x_0) ;  /* 0x0000000000288947 */ /* 0x000fea0003800000 */
[----:B01----:R-:W0:Y:S01]  /*05e0*/  LDC.64 R6, c[0x0][0x390] ;  /* 0x0000e400ff067b82 */ /* 0x003e220000000a00 */
[----:B------:R-:W-:-:S05]  /*05f0*/  UMOV UR4, URZ ;  /* 0x000000ff00047c82 */ /* 0x000fca0008000000 */
.L_x_6:
[----:B0-2---:R-:W-:-:S06]  /*0600*/  IMAD.WIDE.U32 R4, R20, 0x4, R6 ;  /* 0x0000000414047825 */ /* 0x005fcc00078e0006 */
[----:B------:R-:W2:Y:S01]  /*0610*/  LDG.E R4, desc[UR6][R4.64] ;  /* 0x0000000604047981 */ /* 0x000ea2000c1e1900 */
[C---:B------:R-:W-:Y:S01]  /*0620*/  LEA R3, R20.reuse, R1, 0x2 ;  /* 0x0000000114037211 */ /* 0x040fe200078e10ff */
[----:B------:R-:W-:Y:S01]  /*0630*/  UIADD3 UR4, UPT, UPT, UR4, 0x1, URZ ;  /* 0x0000000104047890 */ /* 0x000fe2000fffe0ff */
[----:B------:R-:W-:-:S05]  /*0640*/  VIADD R20, R20, 0x1 ;  /* 0x0000000114147836 */ /* 0x000fca0000000000 */
[----:B------:R-:W-:Y:S01]  /*0650*/  ISETP.NE.AND P0, PT, R21, UR4, PT ;  /* 0x0000000415007c0c */ /* 0x000fe2000bf05270 */
[----:B--2---:R2:W-:-:S12]  /*0660*/  STL [R3], R4 ;  /* 0x0000000403007387 */ /* 0x0045d80000100800 */
[----:B------:R-:W-:Y:S05]  /*0670*/  @P0 BRA `(.L_x_6) ;  /* 0xfffffffc00e00947 */ /* 0x000fea000383ffff */
.L_x_0:
[----:B012---:R-:W0:Y:S02]  /*0680*/  LDC.64 R4, c[0x0][0x388] ;  /* 0x0000e200ff047b82 */ /* 0x007e240000000a00 */
[----:B0-----:R-:W2:Y:S01]  /*0690*/  LDG.E R4, desc[UR6][R4.64] ;  /* 0x0000000604047981 */ /* 0x001ea2000c1e1900 */
[----:B------:R-:W0:Y:S02]  /*06a0*/  LDCU UR4, c[0x0][0x370] ;  /* 0x00006e00ff0477ac */ /* 0x000e240008000800 */
[----:B0-----:R-:W0:Y:S01]  /*06b0*/  I2F.U32.RP R3, UR4 ;  /* 0x0000000400037d06 */ /* 0x001e220008209000 */
[----:B------:R-:W-:-:S07]  /*06c0*/  ISETP.NE.U32.AND P2, PT, RZ, UR4, PT ;  /* 0x00000004ff007c0c */ /* 0x000fce000bf45070 */
[----:B0-----:R-:W0:Y:S02]  /*06d0*/  MUFU.RCP R3, R3 ;  /* 0x0000000300037308 */ /* 0x001e240000001000 */
[----:B0-----:R-:W-:-:S06]  /*06e0*/  VIADD R6, R3, 0xffffffe ;  /* 0x0ffffffe03067836 */ /* 0x001fcc0000000000 */
[----:B------:R0:W1:Y:S02]  /*06f0*/  F2I.FTZ.U32.TRUNC.NTZ R7, R6 ;  /* 0x0000000600077305 */ /* 0x000064000021f000 */
[----:B0-----:R-:W-:Y:S01]  /*0700*/  IMAD.MOV.U32 R6, RZ, RZ, RZ ;  /* 0x000000ffff067224 */ /* 0x001fe200078e00ff */
[----:B-1----:R-:W-:-:S05]  /*0710*/  IADD3 R9, PT, PT, RZ, -R7, RZ ;  /* 0x80000007ff097210 */ /* 0x002fca0007ffe0ff */
[----:B------:R-:W-:-:S04]  /*0720*/  IMAD R9, R9, UR4, RZ ;  /* 0x0000000409097c24 */ /* 0x000fc8000f8e02ff */
[----:B------:R-:W-:-:S06]  /*0730*/  IMAD.HI.U32 R7, R7, R9, R6 ;  /* 0x0000000907077227 */ /* 0x000fcc00078e0006 */
[----:B--2---:R-:W-:-:S04]  /*0740*/  IMAD.HI.U32 R5, R7, R4, RZ ;  /* 0x0000000407057227 */ /* 0x004fc800078e00ff */
[----:B------:R-:W-:-:S04]  /*0750*/  IMAD.MOV R7, RZ, RZ, -R5 ;  /* 0x000000ffff077224 */ /* 0x000fc800078e0a05 */
[----:B------:R-:W-:-:S05]  /*0760*/  IMAD R4, R7, UR4, R4 ;  /* 0x0000000407047c24 */ /* 0x000fca000f8e0204 */
[----:B------:R-:W-:-:S13]  /*0770*/  ISETP.GE.U32.AND P0, PT, R4, UR4, PT ;  /* 0x0000000404007c0c */ /* 0x000fda000bf06070 */
[----:B------:R-:W-:Y:S01]  /*0780*/  @P0 IADD3 R4, PT, PT, R4, -UR4, RZ ;  /* 0x8000000404040c10 */ /* 0x000fe2000fffe0ff */
[----:B------:R-:W-:-:S03]  /*0790*/  @P0 VIADD R5, R5, 0x1 ;  /* 0x0000000105050836 */ /* 0x000fc60000000000 */
[----:B------:R-:W-:-:S13]  /*07a0*/  ISETP.GE.U32.AND P1, PT, R4, UR4, PT ;  /* 0x0000000404007c0c */ /* 0x000fda000bf26070 */
[----:B------:R-:W-:Y:S01]  /*07b0*/  @P1 VIADD R5, R5, 0x1 ;  /* 0x0000000105051836 */ /* 0x000fe20000000000 */
[----:B------:R-:W-:-:S04]  /*07c0*/  @!P2 LOP3.LUT R5, RZ, UR4, RZ, 0x33, !PT ;  /* 0x00000004ff05ac12 */ /* 0x000fc8000f8e33ff */
[----:B------:R-:W-:-:S13]  /*07d0*/  ISETP.GE.AND P0, PT, R5, 0x1, PT ;  /* 0x000000010500780c */ /* 0x000fda0003f06270 */
[----:B------:R-:W-:Y:S05]  /*07e0*/  @!P0 BRA `(.L_x_7) ;  /* 0x0000004800d48947 */ /* 0x000fea0003800000 */
[----:B------:R-:W0:Y:S02]  /*07f0*/  LDC.64 R8, c[0x0][0x3a0] ;  /* 0x0000e800ff087b82 */ /* 0x000e240000000a00 */
[----:B0-----:R0:W5:Y:S06]  /*0800*/  LDG.E R3, desc[UR6][R8.64] ;  /* 0x0000000608037981 */ /* 0x00116c000c1e1900 */
[----:B------:R-:W1:Y:S01]  /*0810*/  S2UR UR4, SR_CTAID.X ;  /* 0x00000000000479c3 */ /* 0x000e620000002500 */
[----:B------:R-:W-:Y:S01]  /*0820*/  SHF.L.U32 R4, R5, 0x1, RZ ;  /* 0x0000000105047819 */ /* 0x000fe200000006ff */
[----:B------:R-:W-:Y:S01]  /*0830*/  BSSY.RECONVERGENT B3, `(.L_x_7) ;  /* 0x00004b0000037945 */ /* 0x000fe20003800200 */
[----:B------:R-:W1:Y:S01]  /*0840*/  S2R R6, SR_TID.X ;  /* 0x0000000000067919 */ /* 0x000e620000002100 */
[----:B------:R-:W-:-:S02]  /*0850*/  IMAD.MOV.U32 R7, RZ, RZ, RZ ;  /* 0x000000ffff077224 */ /* 0x000fc400078e00ff */
[----:B-1----:R-:W-:Y:S01]  /*0860*/  IMAD R5, R5, UR4, R6 ;  /* 0x0000000405057c24 */ /* 0x002fe2000f8e0206 */
[----:B0-----:R-:W-:-:S07]  /*0870*/  VIMNMX.U32 R6, PT, PT, R2, 0x1, !PT ;  /* 0x0000000102067848 */ /* 0x001fce0007fe0000 */
.L_x_123:
[----:B0-----:R-:W0:Y:S02]  /*0880*/  LDC.64 R8, c[0x0][0x388] ;  /* 0x0000e200ff087b82 */ /* 0x001e240000000a00 */
[----:B0-23--:R0:W2:Y:S01]  /*0890*/  LDG.E R13, desc[UR6][R8.64] ;  /* 0x00000006080d7981 */ /* 0x00d0a2000c1e1900 */
[----:B------:R-:W-:-:S05]  /*08a0*/  IMAD.MOV.U32 R10, RZ, RZ, RZ ;  /* 0x000000ffff0a7224 */ /* 0x000fca00078e00ff */
[----:B0-----:R-:W0:Y:S01]  /*08b0*/  LDC.64 R8, c[0x0][0x380] ;  /* 0x0000e000ff087b82 */ /* 0x001e220000000a00 */
[----:B-12---:R-:W1:Y:S01]  /*08c0*/  I2F.U32.RP R12, R13 ;  /* 0x0000000d000c7306 */ /* 0x006e620000209000 */
[----:B------:R-:W-:Y:S02]  /*08d0*/  IADD3 R15, PT, PT, RZ, -R13, RZ ;  /* 0x8000000dff0f7210 */ /* 0x000fe40007ffe0ff */
[----:B------:R-:W-:-:S05]  /*08e0*/  ISETP.NE.U32.AND P1, PT, R13, RZ, PT ;  /* 0x000000ff0d00720c */ /* 0x000fca0003f25070 */
[----:B-1----:R-:W1:Y:S02]  /*08f0*/  MUFU.RCP R12, R12 ;  /* 0x0000000c000c7308 */ /* 0x002e640000001000 */
[----:B-1----:R-:W-:-:S06]  /*0900*/  VIADD R11, R12, 0xffffffe ;  /* 0x0ffffffe0c0b7836 */ /* 0x002fcc0000000000 */
[----:B------:R-:W1:Y:S02]  /*0910*/  F2I.FTZ.U32.TRUNC.NTZ R11, R11 ;  /* 0x0000000b000b7305 */ /* 0x000e64000021f000 */
[----:B-1----:R-:W-:-:S04]  /*0920*/  IMAD R15, R15, R11, RZ ;  /* 0x0000000b0f0f7224 */ /* 0x002fc800078e02ff */
[----:B------:R-:W-:-:S04]  /*0930*/  IMAD.HI.U32 R15, R11, R15, R10 ;  /* 0x0000000f0b0f7227 */ /* 0x000fc800078e000a */
[----:B------:R-:W-:-:S04]  /*0940*/  IMAD.IADD R10, R5, 0x1, R7 ;  /* 0x00000001050a7824 */ /* 0x000fc800078e0207 */
[----:B------:R-:W-:-:S05]  /*0950*/  IMAD.HI.U32 R15, R15, R10, RZ ;  /* 0x0000000a0f0f7227 */ /* 0x000fca00078e00ff */
[----:B------:R-:W-:-:S05]  /*0960*/  IADD3 R15, PT, PT, -R15, RZ, RZ ;  /* 0x000000ff0f0f7210 */ /* 0x000fca0007ffe1ff */
[----:B------:R-:W-:-:S05]  /*0970*/  IMAD R10, R13, R15, R10 ;  /* 0x0000000f0d0a7224 */ /* 0x000fca00078e020a */
[----:B------:R-:W-:-:S13]  /*0980*/  ISETP.GE.U32.AND P0, PT, R10, R13, PT ;  /* 0x0000000d0a00720c */ /* 0x000fda0003f06070 */
[----:B------:R-:W-:-:S05]  /*0990*/  @P0 IMAD.IADD R10, R10, 0x1, -R13 ;  /* 0x000000010a0a0824 */ /* 0x000fca00078e0a0d */
[----:B------:R-:W-:-:S13]  /*09a0*/  ISETP.GE.U32.AND P0, PT, R10, R13, PT ;  /* 0x0000000d0a00720c */ /* 0x000fda0003f06070 */
[----:B------:R-:W-:Y:S01]  /*09b0*/  @P0 IMAD.IADD R10, R10, 0x1, -R13 ;  /* 0x000000010a0a0824 */ /* 0x000fe200078e0a0d */
[----:B------:R-:W-:-:S05]  /*09c0*/  @!P1 LOP3.LUT R10, RZ, R13, RZ, 0x33, !PT ;  /* 0x0000000dff0a9212 */ /* 0x000fca00078e33ff */
[----:B0-----:R-:W-:-:S05]  /*09d0*/  IMAD.WIDE.U32 R8, R10, 0x4, R8 ;  /* 0x000000040a087825 */ /* 0x001fca00078e0008 */
[----:B------:R-:W2:Y:S01]  /*09e0*/  LDG.E R14, desc[UR6][R8.64] ;  /* 0x00000006080e7981 */ /* 0x000ea2000c1e1900 */
[----:B------:R-:W-:-:S04]  /*09f0*/  IABS R15, R0 ;  /* 0x00000000000f7213 */ /* 0x000fc80000000000 */
[----:B------:R-:W0:Y:S08]  /*0a00*/  I2F.RP R12, R15 ;  /* 0x0000000f000c7306 */ /* 0x000e300000209400 */
[----:B0-----:R-:W0:Y:S02]  /*0a10*/  MUFU.RCP R12, R12 ;  /* 0x0000000c000c7308 */ /* 0x001e240000001000 */
[----:B0-----:R-:W-:-:S06]  /*0a20*/  VIADD R10, R12, 0xffffffe ;  /* 0x0ffffffe0c0a7836 */ /* 0x001fcc0000000000 */
[----:B------:R0:W1:Y:S02]  /*0a30*/  F2I.FTZ.U32.TRUNC.NTZ R11, R10 ;  /* 0x0000000a000b7305 */ /* 0x000064000021f000 */
[----:B0-----:R-:W-:Y:S01]  /*0a40*/  HFMA2 R10, -RZ, RZ, 0, 0 ;  /* 0x00000000ff0a7431 */ /* 0x001fe200000001ff */
[----:B--2---:R-:W-:-:S05]  /*0a50*/  LEA R22, R14, R1, 0x2 ;  /* 0x000000010e167211 */ /* 0x004fca00078e10ff */
[----:B------:R-:W2:Y:S01]  /*0a60*/  LDL R13, [R22] ;  /* 0x00000000160d7983 */ /* 0x000ea20000100800 */
[----:B-1----:R-:W-:Y:S01]  /*0a70*/  IMAD.MOV R16, RZ, RZ, -R11 ;  /* 0x000000ffff107224 */ /* 0x002fe200078e0a0b */
[----:B------:R-:W-:Y:S01]  /*0a80*/  IABS R8, R14 ;  /* 0x0000000e00087213 */ /* 0x000fe20000000000 */
[----:B------:R-:W-:Y:S01]  /*0a90*/  BSSY.RECONVERGENT B2, `(.L_x_8) ;  /* 0x0000487000027945 */ /* 0x000fe20003800200 */
[----:B----45:R-:W-:Y:S01]  /*0aa0*/  IMAD.MOV.U32 R33, RZ, RZ, R3 ;  /* 0x000000ffff217224 */ /* 0x030fe200078e0003 */
[----:B------:R-:W-:Y:S01]  /*0ab0*/  IADD3 R7, PT, PT, R7, 0x1, RZ ;  /* 0x0000000107077810 */ /* 0x000fe20007ffe0ff */
[----:B------:R-:W-:Y:S01]  /*0ac0*/  IMAD R9, R16, R15, RZ ;  /* 0x0000000f10097224 */ /* 0x000fe200078e02ff */
[----:B------:R-:W-:-:S03]  /*0ad0*/  IABS R16, R0 ;  /* 0x0000000000107213 */ /* 0x000fc60000000000 */
[----:B------:R-:W-:-:S04]  /*0ae0*/  IMAD.HI.U32 R11, R11, R9, R10 ;  /* 0x000000090b0b7227 */ /* 0x000fc800078e000a */
[----:B------:R-:W-:Y:S02]  /*0af0*/  IMAD.MOV R12, RZ, RZ, -R16 ;  /* 0x000000ffff0c7224 */ /* 0x000fe400078e0a10 */
[----:B------:R-:W-:-:S04]  /*0b00*/  IMAD.HI.U32 R9, R11, R8, RZ ;  /* 0x000000080b097227 */ /* 0x000fc800078e00ff */
[----:B------:R-:W-:-:S05]  /*0b10*/  IMAD R8, R9, R12, R8 ;  /* 0x0000000c09087224 */ /* 0x000fca00078e0208 */
[----:B------:R-:W-:-:S13]  /*0b20*/  ISETP.GT.U32.AND P1, PT, R15, R8, PT ;  /* 0x000000080f00720c */ /* 0x000fda0003f24070 */
[----:B------:R-:W-:Y:S01]  /*0b30*/  @!P1 IMAD.IADD R8, R8, 0x1, -R15 ;  /* 0x0000000108089824 */ /* 0x000fe200078e0a0f */
[----:B------:R-:W-:Y:S02]  /*0b40*/  @!P1 IADD3 R9, PT, PT, R9, 0x1, RZ ;  /* 0x0000000109099810 */ /* 0x000fe40007ffe0ff */
[----:B------:R-:W-:Y:S02]  /*0b50*/  ISETP.NE.AND P1, PT, R0, RZ, PT ;  /* 0x000000ff0000720c */ /* 0x000fe40003f25270 */
[----:B------:R-:W-:Y:S02]  /*0b60*/  ISETP.GE.U32.AND P0, PT, R8, R15, PT ;  /* 0x0000000f0800720c */ /* 0x000fe40003f06070 */
[----:B------:R-:W-:-:S04]  /*0b70*/  LOP3.LUT R8, R14, R0, RZ, 0x3c, !PT ;  /* 0x000000000e087212 */ /* 0x000fc800078e3cff */
[----:B------:R-:W-:Y:S01]  /*0b80*/  ISETP.GE.AND P2, PT, R8, RZ, PT ;  /* 0x000000ff0800720c */ /* 0x000fe20003f46270 */
[----:B------:R-:W-:-:S06]  /*0b90*/  IMAD.MOV.U32 R8, RZ, RZ, 0x2 ;  /* 0x00000002ff087424 */ /* 0x000fcc00078e00ff */
[----:B------:R-:W-:Y:S01]  /*0ba0*/  @P0 VIADD R9, R9, 0x1 ;  /* 0x0000000109090836 */ /* 0x000fe20000000000 */
[----:B------:R-:W-:-:S05]  /*0bb0*/  PLOP3.LUT P0, PT, PT, PT, PT, 0x80, 0x8 ;  /* 0x000000000008781c */ /* 0x000fca0003f0f070 */
[----:B------:R-:W-:Y:S01]  /*0bc0*/  @!P2 IMAD.MOV R9, RZ, RZ, -R9 ;  /* 0x000000ffff09a224 */ /* 0x000fe200078e0a09 */
[----:B------:R-:W-:Y:S02]  /*0bd0*/  @!P1 LOP3.LUT R9, RZ, R0, RZ, 0x33, !PT ;  /* 0x00000000ff099212 */ /* 0x000fe400078e33ff */
[----:B------:R-:W-:Y:S02]  /*0be0*/  ISETP.NE.AND P1, PT, R3, 0x1, PT ;  /* 0x000000010300780c */ /* 0x000fe40003f25270 */
[----:B------:R-:W-:Y:S02]  /*0bf0*/  IADD3 R11, PT, PT, -R9, RZ, RZ ;  /* 0x000000ff090b7210 */ /* 0x000fe40007ffe1ff */
[----:B------:R-:W-:-:S03]  /*0c00*/  SEL R3, R8, 0x1, !P1 ;  /* 0x0000000108037807 */ /* 0x000fc60004800000 */
[----:B------:R-:W-:Y:S01]  /*0c10*/  IMAD R11, R0, R11, R14 ;  /* 0x0000000b000b7224 */ /* 0x000fe200078e020e */
[----:B--2---:R-:W-:-:S13]  /*0c20*/  ISETP.NE.AND P2, PT, R13, RZ, PT ;  /* 0x000000ff0d00720c */ /* 0x004fda0003f45270 */
[----:B------:R-:W-:Y:S05]  /*0c30*/  @P2 BRA `(.L_x_9) ;  /* 0x0000004400b02947 */ /* 0x000fea0003800000 */
[----:B------:R-:W0:Y:S01]  /*0c40*/  LDCU.64 UR4, c[0x0][0x390] ;  /* 0x00007200ff0477ac */ /* 0x000e220008000a00 */
[----:B------:R-:W-:Y:S01]  /*0c50*/  IMAD R10, R0, R9, R0 ;  /* 0x00000009000a7224 */ /* 0x000fe200078e0200 */
[----:B------:R-:W-:Y:S01]  /*0c60*/  SHF.R.S32.HI R8, RZ, 0x1f, R11 ;  /* 0x0000001fff087819 */ /* 0x000fe2000001140b */
[----:B------:R-:W-:Y:S01]  /*0c70*/  BSSY.RECONVERGENT B0, `(.L_x_10) ;  /* 0x0000033000007945 */ /* 0x000fe20003800200 */
[----:B------:R-:W1:Y:S01]  /*0c80*/  LDCU.64 UR8, c[0x0][0x390] ;  /* 0x00007200ff0877ac */ /* 0x000e620008000a00 */
[C---:B------:R-:W-:Y:S01]  /*0c90*/  IMAD.IADD R35, R11.reuse, 0x1, R10 ;  /* 0x000000010b237824 */ /* 0x040fe200078e020a */
[----:B------:R-:W-:-:S04]  /*0ca0*/  IADD3 R13, P1, PT, R11, R10, RZ ;  /* 0x0000000a0b0d7210 */ /* 0x000fc80007f3e0ff */
[----:B------:R-:W-:Y:S01]  /*0cb0*/  LEA.HI.X.SX32 R14, R10, R8, 0x1, P1 ;  /* 0x000000080a0e7211 */ /* 0x000fe200008f0eff */
[C---:B------:R-:W-:Y:S01]  /*0cc0*/  VIADD R10, R9.reuse, 0x1 ;  /* 0x00000001090a7836 */ /* 0x040fe20000000000 */
[----:B------:R-:W-:Y:S02]  /*0cd0*/  ISETP.GT.AND P1, PT, R9, 0x5, PT ;  /* 0x000000050900780c */ /* 0x000fe40003f24270 */
[----:B0-----:R-:W-:-:S04]  /*0ce0*/  LEA R12, P2, R13, UR4, 0x2 ;  /* 0x000000040d0c7c11 */ /* 0x001fc8000f8410ff */
[----:B------:R-:W-:Y:S01]  /*0cf0*/  LEA.HI.X R13, R13, UR5, R14, 0x2, P2 ;  /* 0x000000050d0d7c11 */ /* 0x000fe200090f140e */
[----:B-1----:R-:W-:Y:S01]  /*0d00*/  IMAD.U32 R15, RZ, RZ, UR9 ;  /* 0x00000009ff0f7e24 */ /* 0x002fe2000f8e00ff */
[----:B------:R-:W-:-:S05]  /*0d10*/  MOV R14, UR8 ;  /* 0x00000008000e7c02 */ /* 0x000fca0008000f00 */
[----:B------:R-:W-:Y:S05]  /*0d20*/  @P1 BRA `(.L_x_11) ;  /* 0x0000000000401947 */ /* 0x000fea0003800000 */
[----:B------:R-:W-:-:S06]  /*0d30*/  IMAD.WIDE R16, R35, 0x4, R14 ;  /* 0x0000000423107825 */ /* 0x000fcc00078e020e */
[----:B------:R-:W2:Y:S02]  /*0d40*/  LDG.E R16, desc[UR6][R16.64] ;  /* 0x0000000610107981 */ /* 0x000ea4000c1e1900 */
[----:B--2---:R-:W-:-:S13]  /*0d50*/  ISETP.NE.AND P1, PT, R16, R3, PT ;  /* 0x000000031000720c */ /* 0x004fda0003f25270 */
[----:B------:R-:W-:Y:S05]  /*0d60*/  @P1 BRA `(.L_x_11) ;  /* 0x0000000000301947 */ /* 0x000fea0003800000 */
[----:B------:R-:W0:Y:S01]  /*0d70*/  LDC.64 R14, c[0x0][0x390] ;  /* 0x0000e400ff0e7b82 */ /* 0x000e220000000a00 */
[----:B------:R-:W-:-:S07]  /*0d80*/  VIADD R18, R9, 0x2 ;  /* 0x0000000209127836 */ /* 0x000fce0000000000 */
.L_x_13:
[----:B------:R-:W-:-:S04]  /*0d90*/  IMAD R17, R0, R18, R11 ;  /* 0x0000001200117224 */ /* 0x000fc800078e020b */
[----:B0-----:R-:W-:-:S06]  /*0da0*/  IMAD.WIDE R16, R17, 0x4, R14 ;  /* 0x0000000411107825 */ /* 0x001fcc00078e020e */
[----:B------:R-:W2:Y:S01]  /*0db0*/  LDG.E R16, desc[UR6][R16.64] ;  /* 0x0000000610107981 */ /* 0x000ea2000c1e1900 */
[----:B------:R-:W-:Y:S02]  /*0dc0*/  PLOP3.LUT P2, PT, PT, PT, PT, 0x8, 0x80 ;  /* 0x000000000080781c */ /* 0x000fe40003f4e170 */
[----:B--2---:R-:W-:-:S13]  /*0dd0*/  ISETP.NE.AND P1, PT, R16, R33, PT ;  /* 0x000000211000720c */ /* 0x004fda0003f25270 */
[----:B------:R-:W-:Y:S05]  /*0de0*/  @!P1 BRA `(.L_x_12) ;  /* 0x00000000006c9947 */ /* 0x000fea0003800000 */
[----:B------:R-:W-:Y:S02]  /*0df0*/  ISETP.NE.AND P2, PT, R16, RZ, PT ;  /* 0x000000ff1000720c */ /* 0x000fe40003f45270 */
[C---:B------:R-:W-:Y:S02]  /*0e00*/  ISETP.GE.AND P1, PT, R18.reuse, 0x7, PT ;  /* 0x000000071200780c */ /* 0x040fe40003f26270 */
[----:B------:R-:W-:-:S11]  /*0e10*/  IADD3 R18, PT, PT, R18, 0x1, RZ ;  /* 0x0000000112127810 */ /* 0x000fd60007ffe0ff */
[----:B------:R-:W-:Y:S05]  /*0e20*/  @!P1 BRA P2, `(.L_x_13) ;  /* 0xfffffffc00d89947 */ /* 0x000fea000103ffff */
.L_x_11:
[----:B------:R-:W-:Y:S02]  /*0e30*/  VIMNMX R16, PT, PT, R9, R11, !PT ;  /* 0x0000000b09107248 */ /* 0x000fe40007fe0100 */
[----:B------:R-:W-:Y:S02]  /*0e40*/  PLOP3.LUT P2, PT, PT, PT, PT, 0x80, 0x8 ;  /* 0x000000000008781c */ /* 0x000fe40003f4f070 */
[----:B------:R-:W-:-:S13]  /*0e50*/  ISETP.GT.AND P1, PT, R16, 0x5, PT ;  /* 0x000000051000780c */ /* 0x000fda0003f24270 */
[----:B------:R-:W-:Y:S05]  /*0e60*/  @P1 BRA `(.L_x_12) ;  /* 0x00000000004c1947 */ /* 0x000fea0003800000 */
[----:B------:R-:W2:Y:S02]  /*0e70*/  LDG.E R16, desc[UR6][R12.64+0x4] ;  /* 0x000004060c107981 */ /* 0x000ea4000c1e1900 */
[----:B--2---:R-:W-:-:S13]  /*0e80*/  ISETP.NE.AND P1, PT, R16, R3, PT ;  /* 0x000000031000720c */ /* 0x004fda0003f25270 */
[----:B------:R-:W-:Y:S05]  /*0e90*/  @P1 BRA `(.L_x_12) ;  /* 0x0000000000401947 */ /* 0x000fea0003800000 */
[----:B------:R-:W0:Y:S01]  /*0ea0*/  LDC.64 R14, c[0x0][0x390] ;  /* 0x0000e400ff0e7b82 */ /* 0x000e220000000a00 */
[----:B------:R-:W-:Y:S02]  /*0eb0*/  VIADD R19, R9, 0x2 ;  /* 0x0000000209137836 */ /* 0x000fe40000000000 */
[----:B------:R-:W-:-:S07]  /*0ec0*/  VIADD R18, R11, 0x2 ;  /* 0x000000020b127836 */ /* 0x000fce0000000000 */
.L_x_14:
[----:B------:R-:W-:-:S04]  /*0ed0*/  IMAD R17, R0, R19, R18 ;  /* 0x0000001300117224 */ /* 0x000fc800078e0212 */
[----:B0-----:R-:W-:-:S06]  /*0ee0*/  IMAD.WIDE R16, R17, 0x4, R14 ;  /* 0x0000000411107825 */ /* 0x001fcc00078e020e */
[----:B------:R-:W2:Y:S02]  /*0ef0*/  LDG.E R16, desc[UR6][R16.64] ;  /* 0x0000000610107981 */ /* 0x000ea4000c1e1900 */
[CC--:B--2---:R-:W-:Y:S02]  /*0f00*/  ISETP.NE.AND P1, PT, R16.reuse, R33.reuse, PT ;  /* 0x000000211000720c */ /* 0x0c4fe40003f25270 */
[C---:B------:R-:W-:Y:S02]  /*0f10*/  ISETP.NE.AND P2, PT, R16.reuse, R33, PT ;  /* 0x000000211000720c */ /* 0x040fe40003f45270 */
[----:B------:R-:W-:-:S13]  /*0f20*/  ISETP.EQ.OR P1, PT, R16, RZ, !P1 ;  /* 0x000000ff1000720c */ /* 0x000fda0004f22670 */
[----:B------:R-:W-:Y:S05]  /*0f30*/  @P1 BRA `(.L_x_12) ;  /* 0x0000000000181947 */ /* 0x000fea0003800000 */
[C---:B------:R-:W-:Y:S01]  /*0f40*/  VIMNMX R16, PT, PT, R18.reuse, R19, !PT ;  /* 0x0000001312107248 */ /* 0x040fe20007fe0100 */
[----:B------:R-:W-:Y:S01]  /*0f50*/  VIADD R19, R19, 0x1 ;  /* 0x0000000113137836 */ /* 0x000fe20000000000 */
[----:B------:R-:W-:Y:S02]  /*0f60*/  IADD3 R18, PT, PT, R18, 0x1, RZ ;  /* 0x0000000112127810 */ /* 0x000fe40007ffe0ff */
[----:B------:R-:W-:-:S13]  /*0f70*/  ISETP.GE.AND P1, PT, R16, 0x7, PT ;  /* 0x000000071000780c */ /* 0x000fda0003f26270 */
[----:B------:R-:W-:Y:S05]  /*0f80*/  @!P1 BRA `(.L_x_14) ;  /* 0xfffffffc00d09947 */ /* 0x000fea000383ffff */
[----:B------:R-:W-:-:S13]  /*0f90*/  PLOP3.LUT P2, PT, PT, PT, PT, 0x80, 0x8 ;  /* 0x000000000008781c */ /* 0x000fda0003f4f070 */
.L_x_12:
[----:B------:R-:W-:Y:S05]  /*0fa0*/  BSYNC.RECONVERGENT B0 ;  /* 0x0000000000007941 */ /* 0x000fea0003800200 */
.L_x_10:
[----:B------:R-:W-:Y:S01]  /*0fb0*/  VIADD R17, R9, 0xffffffff ;  /* 0xffffffff09117836 */ /* 0x000fe20000000000 */
[----:B------:R-:W0:Y:S01]  /*0fc0*/  LDC.64 R18, c[0x0][0x390] ;  /* 0x0000e400ff127b82 */ /* 0x000e220000000a00 */
[----:B------:R-:W-:Y:S04]  /*0fd0*/  BSSY.RECONVERGENT B0, `(.L_x_15) ;  /* 0x000003e000007945 */ /* 0x000fe80003800200 */
[----:B------:R-:W-:Y:S01]  /*0fe0*/  BSSY.RELIABLE B1, `(.L_x_16) ;  /* 0x0000029000017945 */ /* 0x000fe20003800100 */
[----:B------:R-:W-:Y:S01]  /*0ff0*/  IMAD R20, R0, R17, RZ ;  /* 0x0000001100147224 */ /* 0x000fe200078e02ff */
[----:B------:R-:W-:-:S04]  /*1000*/  ISETP.GT.AND P3, PT, R11, 0x5, PT ;  /* 0x000000050b00780c */ /* 0x000fc80003f64270 */
[----:B------:R-:W-:-:S04]  /*1010*/  IADD3 R17, P1, PT, R11, R20, RZ ;  /* 0x000000140b117210 */ /* 0x000fc80007f3e0ff */
[----:B------:R-:W-:Y:S02]  /*1020*/  LEA.HI.X.SX32 R24, R20, R8, 0x1, P1 ;  /* 0x0000000814187211 */ /* 0x000fe400008f0eff */
[----:B------:R-:W-:Y:S02]  /*1030*/  ISETP.GT.OR P1, PT, R11, 0x5, !P2 ;  /* 0x000000050b00780c */ /* 0x000fe40005724670 */
[----:B0-----:R-:W-:-:S04]  /*1040*/  LEA R16, P4, R17, R18, 0x2 ;  /* 0x0000001211107211 */ /* 0x001fc800078810ff */
[----:B------:R-:W-:-:S07]  /*1050*/  LEA.HI.X R17, R17, R19, R24, 0x2, P4 ;  /* 0x0000001311117211 */ /* 0x000fce00020f1418 */
[----:B------:R-:W-:Y:S05]  /*1060*/  @P1 BRA `(.L_x_17) ;  /* 0x0000000000641947 */ /* 0x000fea0003800000 */
[----:B------:R-:W-:-:S05]  /*1070*/  IMAD R21, R0, R9, RZ ;  /* 0x0000000900157224 */ /* 0x000fca00078e02ff */
[----:B------:R-:W-:-:S04]  /*1080*/  IADD3 R23, P1, PT, R11, R21, RZ ;  /* 0x000000150b177210 */ /* 0x000fc80007f3e0ff */
[----:B------:R-:W-:Y:S02]  /*1090*/  LEA R18, P2, R23, R18, 0x2 ;  /* 0x0000001217127211 */ /* 0x000fe400078410ff */
[----:B------:R-:W-:-:S04]  /*10a0*/  LEA.HI.X.SX32 R24, R21, R8, 0x1, P1 ;  /* 0x0000000815187211 */ /* 0x000fc800008f0eff */
[----:B------:R-:W-:-:S05]  /*10b0*/  LEA.HI.X R19, R23, R19, R24, 0x2, P2 ;  /* 0x0000001317137211 */ /* 0x000fca00010f1418 */
[----:B------:R-:W2:Y:S02]  /*10c0*/  LDG.E R18, desc[UR6][R18.64+0x4] ;  /* 0x0000040612127981 */ /* 0x000ea4000c1e1900 */
[----:B--2---:R-:W-:-:S13]  /*10d0*/  ISETP.NE.AND P1, PT, R18, R3, PT ;  /* 0x000000031200720c */ /* 0x004fda0003f25270 */
[----:B------:R-:W-:Y:S05]  /*10e0*/  @P1 BRA `(.L_x_18) ;  /* 0x0000000000501947 */ /* 0x000fea0003800000 */
[----:B------:R-:W0:Y:S01]  /*10f0*/  LDC.64 R14, c[0x0][0x390] ;  /* 0x0000e400ff0e7b82 */ /* 0x000e220000000a00 */
[----:B------:R-:W-:Y:S01]  /*1100*/  BSSY.RELIABLE B4, `(.L_x_19) ;  /* 0x000000e000047945 */ /* 0x000fe20003800100 */
[----:B------:R-:W-:-:S07]  /*1110*/  IADD3 R24, PT, PT, R11, 0x2, RZ ;  /* 0x000000020b187810 */ /* 0x000fce0007ffe0ff */
.L_x_21:
[----:B------:R-:W-:-:S04]  /*1120*/  IMAD.IADD R19, R21, 0x1, R24 ;  /* 0x0000000115137824 */ /* 0x000fc800078e0218 */
[----:B0-----:R-:W-:-:S06]  /*1130*/  IMAD.WIDE R18, R19, 0x4, R14 ;  /* 0x0000000413127825 */ /* 0x001fcc00078e020e */
[----:B------:R-:W2:Y:S01]  /*1140*/  LDG.E R18, desc[UR6][R18.64] ;  /* 0x0000000612127981 */ /* 0x000ea2000c1e1900 */
[----:B------:R-:W-:Y:S02]  /*1150*/  PLOP3.LUT P1, PT, PT, PT, PT, 0x8, 0x80 ;  /* 0x000000000080781c */ /* 0x000fe40003f2e170 */
[----:B--2---:R-:W-:-:S13]  /*1160*/  ISETP.NE.AND P2, PT, R18, R33, PT ;  /* 0x000000211200720c */ /* 0x004fda0003f45270 */
[----:B------:R-:W-:Y:S05]  /*1170*/  @!P2 BREAK.RELIABLE B4 ;  /* 0x000000000004a942 */ /* 0x000fea0003800100 */
[----:B------:R-:W-:Y:S05]  /*1180*/  @!P2 BREAK.RELIABLE B1 ;  /* 0x000000000001a942 */ /* 0x000fea0003800100 */
[----:B------:R-:W-:Y:S05]  /*1190*/  @!P2 BRA `(.L_x_20) ;  /* 0x000000000084a947 */ /* 0x000fea0003800000 */
[----:B------:R-:W-:Y:S02]  /*11a0*/  ISETP.NE.AND P2, PT, R18, RZ, PT ;  /* 0x000000ff1200720c */ /* 0x000fe40003f45270 */
[C---:B------:R-:W-:Y:S01]  /*11b0*/  ISETP.GE.AND P1, PT, R24.reuse, 0x7, PT ;  /* 0x000000071800780c */ /* 0x040fe20003f26270 */
[----:B------:R-:W-:-:S12]  /*11c0*/  VIADD R24, R24, 0x1 ;  /* 0x0000000118187836 */ /* 0x000fd80000000000 */
[----:B------:R-:W-:Y:S05]  /*11d0*/  @!P1 BRA P2, `(.L_x_21) ;  /* 0xfffffffc00d09947 */ /* 0x000fea000103ffff */
[----:B------:R-:W-:Y:S05]  /*11e0*/  BSYNC.RELIABLE B4 ;  /* 0x0000000000047941 */ /* 0x000fea0003800100 */
.L_x_19:
[----:B------:R-:W-:Y:S05]  /*11f0*/  BRA `(.L_x_18) ;  /* 0x00000000000c7947 */ /* 0x000fea0003800000 */
.L_x_17:
[----:B------:R-:W-:Y:S05]  /*1200*/  @!P2 BREAK.RELIABLE B1 ;  /* 0x000000000001a942 */ /* 0x000fea0003800100 */
[----:B------:R-:W-:Y:S01]  /*1210*/  PLOP3.LUT P1, PT, PT, PT, PT, 0x8, 0x80 ;  /* 0x000000000080781c */ /* 0x000fe20003f2e170 */
[----:B------:R-:W-:-:S12]  /*1220*/  @!P2 BRA `(.L_x_20) ;  /* 0x000000000060a947 */ /* 0x000fd80003800000 */
.L_x_18:
[----:B------:R-:W-:Y:S02]  /*1230*/  ISETP.LT.OR P3, PT, R9, 0x2, P3 ;  /* 0x000000020900780c */ /* 0x000fe40001f61670 */
[----:B------:R-:W-:-:S11]  /*1240*/  PLOP3.LUT P1, PT, PT, PT, PT, 0x80, 0x8 ;  /* 0x000000000008781c */ /* 0x000fd60003f2f070 */
[----:B------:R-:W-:Y:S05]  /*1250*/  @P3 BREAK.RELIABLE B1 ;  /* 0x0000000000013942 */ /* 0x000fea0003800100 */
[----:B------:R-:W-:Y:S05]  /*1260*/  @P3 BRA `(.L_x_20) ;  /* 0x0000000000503947 */ /* 0x000fea0003800000 */
[----:B------:R-:W-:Y:S05]  /*1270*/  BSYNC.RELIABLE B1 ;  /* 0x0000000000017941 */ /* 0x000fea0003800100 */
.L_x_16:
[----:B------:R-:W2:Y:S02]  /*1280*/  LDG.E R18, desc[UR6][R16.64+0x4] ;  /* 0x0000040610127981 */ /* 0x000ea4000c1e1900 */
[----:B--2---:R-:W-:-:S13]  /*1290*/  ISETP.NE.AND P2, PT, R18, R3, PT ;  /* 0x000000031200720c */ /* 0x004fda0003f45270 */
[----:B------:R-:W-:Y:S05]  /*12a0*/  @P2 BRA `(.L_x_20) ;  /* 0x0000000000402947 */ /* 0x000fea0003800000 */
[----:B------:R-:W0:Y:S01]  /*12b0*/  LDC.64 R14, c[0x0][0x390] ;  /* 0x0000e400ff0e7b82 */ /* 0x000e220000000a00 */
[----:B------:R-:W-:Y:S01]  /*12c0*/  IADD3 R21, PT, PT, R9, -0x2, RZ ;  /* 0xfffffffe09157810 */ /* 0x000fe20007ffe0ff */
[----:B------:R-:W-:-:S07]  /*12d0*/  VIADD R23, R11, 0x2 ;  /* 0x000000020b177836 */ /* 0x000fce0000000000 */
.L_x_22:
[----:B------:R-:W-:-:S04]  /*12e0*/  IMAD R19, R0, R21, R23 ;  /* 0x0000001500137224 */ /* 0x000fc800078e0217 */
[----:B0-----:R-:W-:-:S06]  /*12f0*/  IMAD.WIDE R18, R19, 0x4, R14 ;  /* 0x0000000413127825 */ /* 0x001fcc00078e020e */
[----:B------:R-:W2:Y:S02]  /*1300*/  LDG.E R18, desc[UR6][R18.64] ;  /* 0x0000000612127981 */ /* 0x000ea4000c1e1900 */
[CC--:B--2---:R-:W-:Y:S02]  /*1310*/  ISETP.NE.AND P2, PT, R18.reuse, R33.reuse, PT ;  /* 0x000000211200720c */ /* 0x0c4fe40003f45270 */
[C---:B------:R-:W-:Y:S02]  /*1320*/  ISETP.NE.AND P1, PT, R18.reuse, R33, PT ;  /* 0x000000211200720c */ /* 0x040fe40003f25270 */
[----:B------:R-:W-:-:S13]  /*1330*/  ISETP.EQ.OR P2, PT, R18, RZ, !P2 ;  /* 0x000000ff1200720c */ /* 0x000fda0005742670 */
[----:B------:R-:W-:Y:S05]  /*1340*/  @P2 BRA `(.L_x_20) ;  /* 0x0000000000182947 */ /* 0x000fea0003800000 */
[----:B------:R-:W-:Y:S02]  /*1350*/  ISETP.NE.AND P2, PT, R21, RZ, PT ;  /* 0x000000ff1500720c */ /* 0x000fe40003f45270 */
[C---:B------:R-:W-:Y:S01]  /*1360*/  ISETP.LT.AND P3, PT, R23.reuse, 0x7, PT ;  /* 0x000000071700780c */ /* 0x040fe20003f61270 */
[----:B------:R-:W-:Y:S01]  /*1370*/  VIADD R23, R23, 0x1 ;  /* 0x0000000117177836 */ /* 0x000fe20000000000 */
[----:B------:R-:W-:Y:S02]  /*1380*/  PLOP3.LUT P1, PT, PT, PT, PT, 0x80, 0x8 ;  /* 0x000000000008781c */ /* 0x000fe40003f2f070 */
[----:B------:R-:W-:-:S09]  /*1390*/  IADD3 R21, PT, PT, R21, -0x1, RZ ;  /* 0xffffffff15157810 */ /* 0x000fd20007ffe0ff */
[----:B------:R-:W-:Y:S05]  /*13a0*/  @P2 BRA P3, `(.L_x_22) ;  /* 0xfffffffc00cc2947 */ /* 0x000fea000183ffff */
.L_x_20:
[----:B------:R-:W-:Y:S05]  /*13b0*/  BSYNC.RECONVERGENT B0 ;  /* 0x0000000000007941 */ /* 0x000fea0003800200 */
.L_x_15:
[----:B------:R-:W-:Y:S01]  /*13c0*/  ISETP.LT.OR P2, PT, R9, 0x2, !P1 ;  /* 0x000000020900780c */ /* 0x000fe20004f41670 */
[----:B------:R-:W-:Y:S01]  /*13d0*/  IMAD.IADD R19, R11, 0x1, R20 ;  /* 0x000000010b137824 */ /* 0x000fe200078e0214 */
[----:B------:R-:W-:Y:S04]  /*13e0*/  BSSY.RECONVERGENT B0, `(.L_x_23) ;  /* 0x0000034000007945 */ /* 0x000fe80003800200 */
[----:B------:R-:W-:Y:S01]  /*13f0*/  BSSY.RELIABLE B1, `(.L_x_24) ;  /* 0x000001f000017945 */ /* 0x000fe20003800100 */
[----:B------:R-:W-:-:S06]  /*1400*/  IMAD.WIDE R18, R19, 0x4, R14 ;  /* 0x0000000413127825 */ /* 0x000fcc00078e020e */
[----:B------:R-:W-:Y:S05]  /*1410*/  @P2 BRA `(.L_x_25) ;  /* 0x0000000000502947 */ /* 0x000fea0003800000 */
[----:B------:R-:W2:Y:S02]  /*1420*/  LDG.E R20, desc[UR6][R18.64] ;  /* 0x0000000612147981 */ /* 0x000ea4000c1e1900 */
[----:B--2---:R-:W-:-:S13]  /*1430*/  ISETP.NE.AND P1, PT, R20, R3, PT ;  /* 0x000000031400720c */ /* 0x004fda0003f25270 */
[----:B------:R-:W-:Y:S05]  /*1440*/  @P1 BRA `(.L_x_26) ;  /* 0x0000000000501947 */ /* 0x000fea0003800000 */
[----:B------:R-:W0:Y:S01]  /*1450*/  LDC.64 R14, c[0x0][0x390] ;  /* 0x0000e400ff0e7b82 */ /* 0x000e220000000a00 */
[----:B------:R-:W-:Y:S01]  /*1460*/  BSSY.RELIABLE B4, `(.L_x_27) ;  /* 0x000000e000047945 */ /* 0x000fe20003800100 */
[----:B------:R-:W-:-:S07]  /*1470*/  VIADD R23, R9, 0xfffffffe ;  /* 0xfffffffe09177836 */ /* 0x000fce0000000000 */
.L_x_29:
[----:B------:R-:W-:-:S04]  /*1480*/  IMAD R21, R0, R23, R11 ;  /* 0x0000001700157224 */ /* 0x000fc800078e020b */
        /* <DEDUP_REMOVED lines=8> */
[C---:B------:R-:W-:Y:S02]  /*1510*/  ISETP.NE.AND P1, PT, R23.reuse, RZ, PT ;  /* 0x000000ff1700720c */ /* 0x040fe40003f25270 */
[----:B------:R-:W-:-:S11]  /*1520*/  IADD3 R23, PT, PT, R23, -0x1, RZ ;  /* 0xffffffff17177810 */ /* 0x000fd60007ffe0ff */
[----:B------:R-:W-:Y:S05]  /*1530*/  @P1 BRA P2, `(.L_x_29) ;  /* 0xfffffffc00d01947 */ /* 0x000fea000103ffff */
[----:B------:R-:W-:Y:S05]  /*1540*/  BSYNC.RELIABLE B4 ;  /* 0x0000000000047941 */ /* 0x000fea0003800100 */
.L_x_27:
[----:B------:R-:W-:Y:S05]  /*1550*/  BRA `(.L_x_26) ;  /* 0x00000000000c7947 */ /* 0x000fea0003800000 */
.L_x_25:
[----:B------:R-:W-:Y:S05]  /*1560*/  @!P1 BREAK.RELIABLE B1 ;  /* 0x0000000000019942 */ /* 0x000fea0003800100 */
[----:B------:R-:W-:Y:S01]  /*1570*/  PLOP3.LUT P2, PT, PT, PT, PT, 0x8, 0x80 ;  /* 0x000000000080781c */ /* 0x000fe20003f4e170 */
[----:B------:R-:W-:-:S12]  /*1580*/  @!P1 BRA `(.L_x_28) ;  /* 0x0000000000649947 */ /* 0x000fd80003800000 */
.L_x_26:
[----:B------:R-:W-:Y:S02]  /*1590*/  VIMNMX R20, PT, PT, R9, R11, PT ;  /* 0x0000000b09147248 */ /* 0x000fe40003fe0100 */
[----:B------:R-:W-:Y:S02]  /*15a0*/  PLOP3.LUT P2, PT, PT, PT, PT, 0x80, 0x8 ;  /* 0x000000000008781c */ /* 0x000fe40003f4f070 */
[----:B------:R-:W-:-:S13]  /*15b0*/  ISETP.GE.AND P1, PT, R20, 0x2, PT ;  /* 0x000000021400780c */ /* 0x000fda0003f26270 */
[----:B------:R-:W-:Y:S05]  /*15c0*/  @!P1 BREAK.RELIABLE B1 ;  /* 0x0000000000019942 */ /* 0x000fea0003800100 */
[----:B------:R-:W-:Y:S05]  /*15d0*/  @!P1 BRA `(.L_x_28) ;  /* 0x0000000000509947 */ /* 0x000fea0003800000 */
[----:B------:R-:W-:Y:S05]  /*15e0*/  BSYNC.RELIABLE B1 ;  /* 0x0000000000017941 */ /* 0x000fea0003800100 */
.L_x_24:
[----:B------:R-:W2:Y:S02]  /*15f0*/  LDG.E R20, desc[UR6][R16.64+-0x4] ;  /* 0xfffffc0610147981 */ /* 0x000ea4000c1e1900 */
[----:B--2---:R-:W-:-:S13]  /*1600*/  ISETP.NE.AND P1, PT, R20, R3, PT ;  /* 0x000000031400720c */ /* 0x004fda0003f25270 */
[----:B------:R-:W-:Y:S05]  /*1610*/  @P1 BRA `(.L_x_28) ;  /* 0x0000000000401947 */ /* 0x000fea0003800000 */
[----:B------:R-:W0:Y:S01]  /*1620*/  LDC.64 R14, c[0x0][0x390] ;  /* 0x0000e400ff0e7b82 */ /* 0x000e220000000a00 */
[----:B------:R-:W-:Y:S02]  /*1630*/  VIADD R23, R9, 0xfffffffe ;  /* 0xfffffffe09177836 */ /* 0x000fe40000000000 */
[----:B------:R-:W-:-:S07]  /*1640*/  VIADD R24, R11, 0xfffffffe ;  /* 0xfffffffe0b187836 */ /* 0x000fce0000000000 */
.L_x_30:
[----:B------:R-:W-:-:S04]  /*1650*/  IMAD R21, R0, R23, R24 ;  /* 0x0000001700157224 */ /* 0x000fc800078e0218 */
[----:B0-----:R-:W-:-:S06]  /*1660*/  IMAD.WIDE R20, R21, 0x4, R14 ;  /* 0x0000000415147825 */ /* 0x001fcc00078e020e */
[----:B------:R-:W2:Y:S02]  /*1670*/  LDG.E R20, desc[UR6][R20.64] ;  /* 0x0000000614147981 */ /* 0x000ea4000c1e1900 */
[CC--:B--2---:R-:W-:Y:S02]  /*1680*/  ISETP.NE.AND P1, PT, R20.reuse, R33.reuse, PT ;  /* 0x000000211400720c */ /* 0x0c4fe40003f25270 */
[C---:B------:R-:W-:Y:S02]  /*1690*/  ISETP.NE.AND P2, PT, R20.reuse, R33, PT ;  /* 0x000000211400720c */ /* 0x040fe40003f45270 */
[----:B------:R-:W-:-:S13]  /*16a0*/  ISETP.EQ.OR P1, PT, R20, RZ, !P1 ;  /* 0x000000ff1400720c */ /* 0x000fda0004f22670 */
[----:B------:R-:W-:Y:S05]  /*16b0*/  @P1 BRA `(.L_x_28) ;  /* 0x0000000000181947 */ /* 0x000fea0003800000 */
[C---:B------:R-:W-:Y:S01]  /*16c0*/  ISETP.NE.AND P1, PT, R23.reuse, RZ, PT ;  /* 0x000000ff1700720c */ /* 0x040fe20003f25270 */
[----:B------:R-:W-:Y:S01]  /*16d0*/  VIADD R23, R23, 0xffffffff ;  /* 0xffffffff17177836 */ /* 0x000fe20000000000 */
[C---:B------:R-:W-:Y:S02]  /*16e0*/  ISETP.NE.AND P3, PT, R24.reuse, RZ, PT ;  /* 0x000000ff1800720c */ /* 0x040fe40003f65270 */
[----:B------:R-:W-:Y:S02]  /*16f0*/  PLOP3.LUT P2, PT, PT, PT, PT, 0x80, 0x8 ;  /* 0x000000000008781c */ /* 0x000fe40003f4f070 */
[----:B------:R-:W-:-:S09]  /*1700*/  IADD3 R24, PT, PT, R24, -0x1, RZ ;  /* 0xffffffff18187810 */ /* 0x000fd20007ffe0ff */
[----:B------:R-:W-:Y:S05]  /*1710*/  @P1 BRA P3, `(.L_x_30) ;  /* 0xfffffffc00cc1947 */ /* 0x000fea000183ffff */
.L_x_28:
[----:B------:R-:W-:Y:S05]  /*1720*/  BSYNC.RECONVERGENT B0 ;  /* 0x0000000000007941 */ /* 0x000fea0003800200 */
.L_x_23:
[C---:B------:R-:W-:Y:S01]  /*1730*/  ISETP.LT.OR P3, PT, R11.reuse, 0x2, !P2 ;  /* 0x000000020b00780c */ /* 0x040fe20005761670 */
[----:B------:R-:W-:Y:S01]  /*1740*/  BSSY.RELIABLE B1, `(.L_x_31) ;  /* 0x0000021000017945 */ /* 0x000fe20003800100 */
[----:B------:R-:W-:-:S11]  /*1750*/  ISETP.GE.AND P1, PT, R11, 0x2, PT ;  /* 0x000000020b00780c */ /* 0x000fd60003f26270 */
[----:B------:R-:W-:Y:S05]  /*1760*/  @P3 BRA `(.L_x_32) ;  /* 0x0000000000643947 */ /* 0x000fea0003800000 */
[----:B------:R-:W0:Y:S01]  /*1770*/  LDCU.64 UR4, c[0x0][0x390] ;  /* 0x00007200ff0477ac */ /* 0x000e220008000a00 */
[----:B------:R-:W-:-:S05]  /*1780*/  IMAD R24, R0, R9, RZ ;  /* 0x0000000900187224 */ /* 0x000fca00078e02ff */
[----:B------:R-:W-:-:S04]  /*1790*/  IADD3 R15, P2, PT, R11, R24, RZ ;  /* 0x000000180b0f7210 */ /* 0x000fc80007f5e0ff */
[----:B------:R-:W-:Y:S02]  /*17a0*/  LEA.HI.X.SX32 R20, R24, RZ, 0x1, P2 ;  /* 0x000000ff18147211 */ /* 0x000fe400010f0eff */
[----:B0-----:R-:W-:-:S04]  /*17b0*/  LEA R14, P2, R15, UR4, 0x2 ;  /* 0x000000040f0e7c11 */ /* 0x001fc8000f8410ff */
[----:B------:R-:W-:-:S05]  /*17c0*/  LEA.HI.X R15, R15, UR5, R20, 0x2, P2 ;  /* 0x000000050f0f7c11 */ /* 0x000fca00090f1414 */
[----:B------:R-:W2:Y:S02]  /*17d0*/  LDG.E R14, desc[UR6][R14.64+-0x4] ;  /* 0xfffffc060e0e7981 */ /* 0x000ea4000c1e1900 */
[----:B--2---:R-:W-:-:S13]  /*17e0*/  ISETP.NE.AND P2, PT, R14, R3, PT ;  /* 0x000000030e00720c */ /* 0x004fda0003f45270 */
[----:B------:R-:W-:Y:S05]  /*17f0*/  @P2 BRA `(.L_x_33) ;  /* 0x0000000000482947 */ /* 0x000fea0003800000 */
[----:B------:R-:W0:Y:S01]  /*1800*/  LDC.64 R14, c[0x0][0x390] ;  /* 0x0000e400ff0e7b82 */ /* 0x000e220000000a00 */
[----:B------:R-:W-:Y:S01]  /*1810*/  BSSY.RELIABLE B0, `(.L_x_34) ;  /* 0x000000d000007945 */ /* 0x000fe20003800100 */
[----:B------:R-:W-:-:S07]  /*1820*/  VIADD R23, R11, 0xfffffffe ;  /* 0xfffffffe0b177836 */ /* 0x000fce0000000000 */
.L_x_36:
[----:B------:R-:W-:-:S05]  /*1830*/  IADD3 R21, PT, PT, R24, R23, RZ ;  /* 0x0000001718157210 */ /* 0x000fca0007ffe0ff */
[----:B0-----:R-:W-:-:S06]  /*1840*/  IMAD.WIDE R20, R21, 0x4, R14 ;  /* 0x0000000415147825 */ /* 0x001fcc00078e020e */
[----:B------:R-:W2:Y:S02]  /*1850*/  LDG.E R20, desc[UR6][R20.64] ;  /* 0x0000000614147981 */ /* 0x000ea4000c1e1900 */
[----:B--2---:R-:W-:-:S13]  /*1860*/  ISETP.NE.AND P2, PT, R20, R33, PT ;  /* 0x000000211400720c */ /* 0x004fda0003f45270 */
[----:B------:R-:W-:Y:S05]  /*1870*/  @!P2 BREAK.RELIABLE B0 ;  /* 0x000000000000a942 */ /* 0x000fea0003800100 */
[----:B------:R-:W-:Y:S05]  /*1880*/  @!P2 BREAK.RELIABLE B1 ;  /* 0x000000000001a942 */ /* 0x000fea0003800100 */
[----:B------:R-:W-:Y:S05]  /*1890*/  @!P2 BRA `(.L_x_35) ;  /* 0x00000000007ca947 */ /* 0x000fea0003800000 */
[----:B------:R-:W-:Y:S02]  /*18a0*/  ISETP.NE.AND P3, PT, R20, RZ, PT ;  /* 0x000000ff1400720c */ /* 0x000fe40003f65270 */
[C---:B------:R-:W-:Y:S01]  /*18b0*/  ISETP.NE.AND P2, PT, R23.reuse, RZ, PT ;  /* 0x000000ff1700720c */ /* 0x040fe20003f45270 */
[----:B------:R-:W-:-:S12]  /*18c0*/  VIADD R23, R23, 0xffffffff ;  /* 0xffffffff17177836 */ /* 0x000fd80000000000 */
[----:B------:R-:W-:Y:S05]  /*18d0*/  @P2 BRA P3, `(.L_x_36) ;  /* 0xfffffffc00d42947 */ /* 0x000fea000183ffff */
[----:B------:R-:W-:Y:S05]  /*18e0*/  BSYNC.RELIABLE B0 ;  /* 0x0000000000007941 */ /* 0x000fea0003800100 */
.L_x_34:
[----:B------:R-:W-:Y:S05]  /*18f0*/  BRA `(.L_x_33) ;  /* 0x0000000000087947 */ /* 0x000fea0003800000 */
.L_x_32:
[----:B------:R-:W-:Y:S05]  /*1900*/  @!P2 BREAK.RELIABLE B1 ;  /* 0x000000000001a942 */ /* 0x000fea0003800100 */
[----:B------:R-:W-:Y:S05]  /*1910*/  @!P2 BRA `(.L_x_35) ;  /* 0x00000000005ca947 */ /* 0x000fea0003800000 */
.L_x_33:
[----:B------:R-:W-:-:S13]  /*1920*/  ISETP.GT.OR P1, PT, R9, 0x5, !P1 ;  /* 0x000000050900780c */ /* 0x000fda0004f24670 */
[----:B------:R-:W-:Y:S05]  /*1930*/  @P1 BREAK.RELIABLE B1 ;  /* 0x0000000000011942 */ /* 0x000fea0003800100 */
[----:B------:R-:W-:Y:S05]  /*1940*/  @P1 BRA `(.L_x_9) ;  /* 0x00000038006c1947 */ /* 0x000fea0003800000 */
[----:B------:R-:W-:Y:S05]  /*1950*/  BSYNC.RELIABLE B1 ;  /* 0x0000000000017941 */ /* 0x000fea0003800100 */
.L_x_31:
[----:B------:R-:W2:Y:S02]  /*1960*/  LDG.E R14, desc[UR6][R12.64+-0x4] ;  /* 0xfffffc060c0e7981 */ /* 0x000ea4000c1e1900 */
[----:B--2---:R-:W-:-:S13]  /*1970*/  ISETP.NE.AND P1, PT, R14, R3, PT ;  /* 0x000000030e00720c */ /* 0x004fda0003f25270 */
[----:B------:R-:W-:Y:S05]  /*1980*/  @P1 BRA `(.L_x_9) ;  /* 0x00000038005c1947 */ /* 0x000fea0003800000 */
[----:B------:R-:W0:Y:S01]  /*1990*/  LDC.64 R14, c[0x0][0x390] ;  /* 0x0000e400ff0e7b82 */ /* 0x000e220000000a00 */
[----:B------:R-:W-:Y:S01]  /*19a0*/  VIADD R23, R9, 0x2 ;  /* 0x0000000209177836 */ /* 0x000fe20000000000 */
[----:B------:R-:W-:-:S07]  /*19b0*/  IADD3 R24, PT, PT, R11, -0x2, RZ ;  /* 0xfffffffe0b187810 */ /* 0x000fce0007ffe0ff */
.L_x_37:
[----:B------:R-:W-:-:S04]  /*19c0*/  IMAD R21, R0, R23, R24 ;  /* 0x0000001700157224 */ /* 0x000fc800078e0218 */
[----:B0-----:R-:W-:-:S06]  /*19d0*/  IMAD.WIDE R20, R21, 0x4, R14 ;  /* 0x0000000415147825 */ /* 0x001fcc00078e020e */
[----:B------:R-:W2:Y:S02]  /*19e0*/  LDG.E R20, desc[UR6][R20.64] ;  /* 0x0000000614147981 */ /* 0x000ea4000c1e1900 */
[----:B--2---:R-:W-:-:S13]  /*19f0*/  ISETP.NE.AND P1, PT, R20, R33, PT ;  /* 0x000000211400720c */ /* 0x004fda0003f25270 */
[----:B------:R-:W-:Y:S05]  /*1a00*/  @!P1 BRA `(.L_x_35) ;  /* 0x0000000000209947 */ /* 0x000fea0003800000 */
[----:B------:R-:W-:-:S13]  /*1a10*/  ISETP.NE.AND P1, PT, R20, RZ, PT ;  /* 0x000000ff1400720c */ /* 0x000fda0003f25270 */
[----:B------:R-:W-:Y:S05]  /*1a20*/  @!P1 BRA `(.L_x_9) ;  /* 0x0000003800349947 */ /* 0x000fea0003800000 */
[C---:B------:R-:W-:Y:S01]  /*1a30*/  ISETP.GE.AND P1, PT, R23.reuse, 0x7, PT ;  /* 0x000000071700780c */ /* 0x040fe20003f26270 */
[----:B------:R-:W-:Y:S01]  /*1a40*/  VIADD R23, R23, 0x1 ;  /* 0x0000000117177836 */ /* 0x000fe20000000000 */
[C---:B------:R-:W-:Y:S01]  /*1a50*/  ISETP.NE.AND P2, PT, R24.reuse, RZ, PT ;  /* 0x000000ff1800720c */ /* 0x040fe20003f45270 */
[----:B------:R-:W-:-:S12]  /*1a60*/  VIADD R24, R24, 0xffffffff ;  /* 0xffffffff18187836 */ /* 0x000fd80000000000 */
[----:B------:R-:W-:Y:S05]  /*1a70*/  @!P1 BRA P2, `(.L_x_37) ;  /* 0xfffffffc00d09947 */ /* 0x000fea000103ffff */
[----:B------:R-:W-:Y:S05]  /*1a80*/  BRA `(.L_x_9) ;  /* 0x00000038001c7947 */ /* 0x000fea0003800000 */
.L_x_35:
[----:B------:R0:W-:Y:S01]  /*1a90*/  STL [R22], R33 ;  /* 0x0000002116007387 */ /* 0x0001e20000100800 */
[----:B------:R-:W-:Y:S01]  /*1aa0*/  ISETP.GT.AND P0, PT, R9, 0x5, PT ;  /* 0x000000050900780c */ /* 0x000fe20003f04270 */
[----:B------:R-:W-:Y:S01]  /*1ab0*/  BSSY.RECONVERGENT B4, `(.L_x_38) ;  /* 0x0000019000047945 */ /* 0x000fe20003800200 */
[----:B------:R-:W-:-:S11]  /*1ac0*/  HFMA2 R34, -RZ, RZ, 0, 0 ;  /* 0x00000000ff227431 */ /* 0x000fd600000001ff */
[----:B0-----:R-:W-:Y:S05]  /*1ad0*/  @P0 BRA `(.L_x_39) ;  /* 0x0000000000580947 */ /* 0x001fea0003800000 */
[----:B------:R-:W-:-:S06]  /*1ae0*/  IMAD.WIDE R20, R35, 0x4, R14 ;  /* 0x0000000423147825 */ /* 0x000fcc00078e020e */
[----:B------:R-:W2:Y:S02]  /*1af0*/  LDG.E R20, desc[UR6][R20.64] ;  /* 0x0000000614147981 */ /* 0x000ea4000c1e1900 */
[----:B--2---:R-:W-:-:S13]  /*1b00*/  ISETP.NE.AND P0, PT, R20, R3, PT ;  /* 0x000000031400720c */ /* 0x004fda0003f05270 */
[----:B------:R-:W-:Y:S05]  /*1b10*/  @P0 BRA `(.L_x_39) ;  /* 0x0000000000480947 */ /* 0x000fea0003800000 */
[----:B------:R-:W0:Y:S01]  /*1b20*/  LDC.64 R14, c[0x0][0x390] ;  /* 0x0000e400ff0e7b82 */ /* 0x000e220000000a00 */
[C---:B------:R-:W-:Y:S01]  /*1b30*/  VIADD R20, R9.reuse, 0x2 ;  /* 0x0000000209147836 */ /* 0x040fe20000000000 */
[----:B------:R-:W-:Y:S01]  /*1b40*/  IADD3 R22, PT, PT, -R9, 0x7, RZ ;  /* 0x0000000709167810 */ /* 0x000fe20007ffe1ff */
[----:B------:R-:W-:-:S07]  /*1b50*/  IMAD.MOV.U32 R23, RZ, RZ, 0x1 ;  /* 0x00000001ff177424 */ /* 0x000fce00078e00ff */
.L_x_40:
[----:B------:R-:W-:-:S04]  /*1b60*/  IMAD R21, R0, R20, R11 ;  /* 0x0000001400157224 */ /* 0x000fc800078e020b */
[----:B0-----:R-:W-:-:S06]  /*1b70*/  IMAD.WIDE R20, R21, 0x4, R14 ;  /* 0x0000000415147825 */ /* 0x001fcc00078e020e */
[----:B------:R-:W2:Y:S01]  /*1b80*/  LDG.E R20, desc[UR6][R20.64] ;  /* 0x0000000614147981 */ /* 0x000ea2000c1e1900 */
[----:B------:R-:W-:Y:S02]  /*1b90*/  MOV R34, R23 ;  /* 0x0000001700227202 */ /* 0x000fe40000000f00 */
[----:B--2---:R-:W-:-:S13]  /*1ba0*/  ISETP.NE.AND P0, PT, R20, R33, PT ;  /* 0x000000211400720c */ /* 0x004fda0003f05270 */
[----:B------:R-:W-:Y:S05]  /*1bb0*/  @!P0 BRA `(.L_x_39) ;  /* 0x0000000000208947 */ /* 0x000fea0003800000 */
[----:B------:R-:W-:Y:S01]  /*1bc0*/  ISETP.NE.AND P0, PT, R20, RZ, PT ;  /* 0x000000ff1400720c */ /* 0x000fe20003f05270 */
[----:B------:R-:W-:-:S12]  /*1bd0*/  IMAD.MOV.U32 R34, RZ, RZ, RZ ;  /* 0x000000ffff227224 */ /* 0x000fd800078e00ff */
[----:B------:R-:W-:Y:S05]  /*1be0*/  @!P0 BRA `(.L_x_39) ;  /* 0x0000000000148947 */ /* 0x000fea0003800000 */
[----:B------:R-:W-:-:S05]  /*1bf0*/  VIADD R23, R23, 0x1 ;  /* 0x0000000117177836 */ /* 0x000fca0000000000 */
[----:B------:R-:W-:Y:S02]  /*1c00*/  ISETP.NE.AND P0, PT, R23, R22, PT ;  /* 0x000000161700720c */ /* 0x000fe40003f05270 */
[----:B------:R-:W-:-:S11]  /*1c10*/  IADD3 R20, PT, PT, R10, R23, RZ ;  /* 0x000000170a147210 */ /* 0x000fd60007ffe0ff */
[----:B------:R-:W-:Y:S05]  /*1c20*/  @P0 BRA `(.L_x_40) ;  /* 0xfffffffc00cc0947 */ /* 0x000fea000383ffff */
[----:B------:R-:W-:-:S07]  /*1c30*/  IMAD.MOV.U32 R34, RZ, RZ, RZ ;  /* 0x000000ffff227224 */ /* 0x000fce00078e00ff */
.L_x_39:
[----:B------:R-:W-:Y:S05]  /*1c40*/  BSYNC.RECONVERGENT B4 ;  /* 0x0000000000047941 */ /* 0x000fea0003800200 */
.L_x_38:
[----:B------:R-:W-:Y:S01]  /*1c50*/  ISETP.NE.AND P0, PT, R34, RZ, PT ;  /* 0x000000ff2200720c */ /* 0x000fe20003f05270 */
[----:B------:R-:W-:-:S12]  /*1c60*/  BSSY.RECONVERGENT B4, `(.L_x_41) ;  /* 0x0000043000047945 */ /* 0x000fd80003800200 */
[----:B------:R-:W-:Y:S05]  /*1c70*/  @!P0 BRA `(.L_x_42) ;  /* 0x0000000400048947 */ /* 0x000fea0003800000 */
[----:B------:R-:W-:Y:S01]  /*1c80*/  ISETP.GE.U32.AND P0, PT, R34, 0x8, PT ;  /* 0x000000082200780c */ /* 0x000fe20003f06070 */
[----:B------:R-:W-:Y:S01]  /*1c90*/  BSSY.RECONVERGENT B5, `(.L_x_43) ;  /* 0x000001e000057945 */ /* 0x000fe20003800200 */
[----:B------:R-:W-:-:S11]  /*1ca0*/  IMAD.MOV.U32 R32, RZ, RZ, 0x1 ;  /* 0x00000001ff207424 */ /* 0x000fd600078e00ff */
[----:B------:R-:W-:Y:S05]  /*1cb0*/  @!P0 BRA `(.L_x_44) ;  /* 0x00000000006c8947 */ /* 0x000fea0003800000 */
[----:B------:R-:W-:Y:S01]  /*1cc0*/  LOP3.LUT R36, R34, 0xfffffff8, RZ, 0xc0, !PT ;  /* 0xfffffff822247812 */ /* 0x000fe200078ec0ff */
[----:B------:R-:W-:Y:S01]  /*1cd0*/  HFMA2 R32, -RZ, RZ, 0, 0 ;  /* 0x00000000ff207431 */ /* 0x000fe200000001ff */
[----:B------:R-:W-:Y:S03]  /*1ce0*/  BSSY.RECONVERGENT B6, `(.L_x_45) ;  /* 0x0000017000067945 */ /* 0x000fe60003800200 */
[----:B------:R-:W-:-:S07]  /*1cf0*/  IMAD.MOV R36, RZ, RZ, -R36 ;  /* 0x000000ffff247224 */ /* 0x000fce00078e0a24 */
.L_x_46:
[----:B--2---:R-:W-:Y:S01]  /*1d00*/  IMAD.WIDE R24, R35, 0x4, R14 ;  /* 0x0000000423187825 */ /* 0x004fe200078e020e */
[----:B------:R-:W-:-:S03]  /*1d10*/  IADD3 R32, PT, PT, R32, 0x8, RZ ;  /* 0x0000000820207810 */ /* 0x000fc60007ffe0ff */
[----:B------:R-:W-:Y:S01]  /*1d20*/  VIADD R36, R36, 0x8 ;  /* 0x0000000824247836 */ /* 0x000fe20000000000 */
[----:B------:R0:W-:Y:S01]  /*1d30*/  STG.E desc[UR6][R24.64], R33 ;  /* 0x0000002118007986 */ /* 0x0001e2000c101906 */
[----:B------:R-:W-:-:S03]  /*1d40*/  IMAD.WIDE R28, R0, 0x4, R24 ;  /* 0x00000004001c7825 */ /* 0x000fc600078e0218 */
[----:B------:R-:W-:Y:S01]  /*1d50*/  ISETP.NE.AND P0, PT, R36, RZ, PT ;  /* 0x000000ff2400720c */ /* 0x000fe20003f05270 */
[C---:B------:R-:W-:Y:S01]  /*1d60*/  IMAD R35, R0.reuse, 0x8, R35 ;  /* 0x0000000800237824 */ /* 0x040fe200078e0223 */
[----:B------:R-:W-:Y:S01]  /*1d70*/  STG.E desc[UR6][R28.64], R33 ;  /* 0x000000211c007986 */ /* 0x000fe2000c101906 */
[----:B------:R-:W-:-:S05]  /*1d80*/  IMAD.WIDE R20, R0, 0x4, R28 ;  /* 0x0000000400147825 */ /* 0x000fca00078e021c */
[----:B------:R1:W-:Y:S01]  /*1d90*/  STG.E desc[UR6][R20.64], R33 ;  /* 0x0000002114007986 */ /* 0x0003e2000c101906 */
[----:B------:R-:W-:-:S05]  /*1da0*/  IMAD.WIDE R22, R0, 0x4, R20 ;  /* 0x0000000400167825 */ /* 0x000fca00078e0214 */
[----:B------:R2:W-:Y:S01]  /*1db0*/  STG.E desc[UR6][R22.64], R33 ;  /* 0x0000002116007986 */ /* 0x0005e2000c101906 */
[----:B0-----:R-:W-:-:S05]  /*1dc0*/  IMAD.WIDE R24, R0, 0x4, R22 ;  /* 0x0000000400187825 */ /* 0x001fca00078e0216 */
[----:B------:R2:W-:Y:S01]  /*1dd0*/  STG.E desc[UR6][R24.64], R33 ;  /* 0x0000002118007986 */ /* 0x0005e2000c101906 */
[----:B------:R-:W-:-:S05]  /*1de0*/  IMAD.WIDE R26, R0, 0x4, R24 ;  /* 0x00000004001a7825 */ /* 0x000fca00078e0218 */
[----:B------:R2:W-:Y:S01]  /*1df0*/  STG.E desc[UR6][R26.64], R33 ;  /* 0x000000211a007986 */ /* 0x0005e2000c101906 */
[----:B------:R-:W-:-:S05]  /*1e00*/  IMAD.WIDE R30, R0, 0x4, R26 ;  /* 0x00000004001e7825 */ /* 0x000fca00078e021a */
[----:B------:R2:W-:Y:S01]  /*1e10*/  STG.E desc[UR6][R30.64], R33 ;  /* 0x000000211e007986 */ /* 0x0005e2000c101906 */
[----:B-1----:R-:W-:-:S05]  /*1e20*/  IMAD.WIDE R20, R0, 0x4, R30 ;  /* 0x0000000400147825 */ /* 0x002fca00078e021e */
[----:B------:R2:W-:Y:S01]  /*1e30*/  STG.E desc[UR6][R20.64], R33 ;  /* 0x0000002114007986 */ /* 0x0005e2000c101906 */
[----:B------:R-:W-:Y:S05]  /*1e40*/  @P0 BRA `(.L_x_46) ;  /* 0xfffffffc00ac0947 */ /* 0x000fea000383ffff */
[----:B------:R-:W-:Y:S05]  /*1e50*/  BSYNC.RECONVERGENT B6 ;  /* 0x0000000000067941 */ /* 0x000fea0003800200 */
.L_x_45:
[----:B------:R-:W-:-:S07]  /*1e60*/  VIADD R32, R32, 0x1 ;  /* 0x0000000120207836 */ /* 0x000fce0000000000 */
.L_x_44:
[----:B------:R-:W-:Y:S05]  /*1e70*/  BSYNC.RECONVERGENT B5 ;  /* 0x0000000000057941 */ /* 0x000fea0003800200 */
.L_x_43:
[----:B--2---:R-:W-:-:S13]  /*1e80*/  LOP3.LUT P0, R20, R34, 0x7, RZ, 0xc0, !PT ;  /* 0x0000000722147812 */ /* 0x004fda000780c0ff */
[----:B------:R-:W-:Y:S05]  /*1e90*/  @!P0 BRA `(.L_x_42) ;  /* 0x00000000007c8947 */ /* 0x000fea0003800000 */
[----:B------:R-:W-:Y:S01]  /*1ea0*/  ISETP.GE.U32.AND P0, PT, R20, 0x4, PT ;  /* 0x000000041400780c */ /* 0x000fe20003f06070 */
[----:B------:R-:W-:Y:S01]  /*1eb0*/  BSSY.RECONVERGENT B5, `(.L_x_47) ;  /* 0x000000e000057945 */ /* 0x000fe20003800200 */
[----:B------:R-:W-:-:S11]  /*1ec0*/  LOP3.LUT P1, R28, R34, 0x3, RZ, 0xc0, !PT ;  /* 0x00000003221c7812 */ /* 0x000fd6000782c0ff */
[----:B------:R-:W-:Y:S05]  /*1ed0*/  @!P0 BRA `(.L_x_48) ;  /* 0x00000000002c8947 */ /* 0x000fea0003800000 */
[----:B------:R-:W-:Y:S01]  /*1ee0*/  IADD3 R20, PT, PT, R9, R32, RZ ;  /* 0x0000002009147210 */ /* 0x000fe20007ffe0ff */
[----:B------:R-:W-:-:S04]  /*1ef0*/  VIADD R32, R32, 0x4 ;  /* 0x0000000420207836 */ /* 0x000fc80000000000 */
[----:B------:R-:W-:-:S04]  /*1f00*/  IMAD R27, R0, R20, R11 ;  /* 0x00000014001b7224 */ /* 0x000fc800078e020b */
[----:B------:R-:W-:-:S05]  /*1f10*/  IMAD.WIDE R26, R27, 0x4, R14 ;  /* 0x000000041b1a7825 */ /* 0x000fca00078e020e */
[----:B------:R0:W-:Y:S01]  /*1f20*/  STG.E desc[UR6][R26.64], R33 ;  /* 0x000000211a007986 */ /* 0x0001e2000c101906 */
[----:B------:R-:W-:-:S05]  /*1f30*/  IMAD.WIDE R24, R0, 0x4, R26 ;  /* 0x0000000400187825 */ /* 0x000fca00078e021a */
[----:B------:R0:W-:Y:S01]  /*1f40*/  STG.E desc[UR6][R24.64], R33 ;  /* 0x0000002118007986 */ /* 0x0001e2000c101906 */
[----:B------:R-:W-:-:S05]  /*1f50*/  IMAD.WIDE R22, R0, 0x4, R24 ;  /* 0x0000000400167825 */ /* 0x000fca00078e0218 */
[----:B------:R0:W-:Y:S01]  /*1f60*/  STG.E desc[UR6][R22.64], R33 ;  /* 0x0000002116007986 */ /* 0x0001e2000c101906 */
[----:B------:R-:W-:-:S05]  /*1f70*/  IMAD.WIDE R20, R0, 0x4, R22 ;  /* 0x0000000400147825 */ /* 0x000fca00078e0216 */
[----:B------:R0:W-:Y:S02]  /*1f80*/  STG.E desc[UR6][R20.64], R33 ;  /* 0x0000002114007986 */ /* 0x0001e4000c101906 */
.L_x_48:
[----:B------:R-:W-:Y:S05]  /*1f90*/  BSYNC.RECONVERGENT B5 ;  /* 0x0000000000057941 */ /* 0x000fea0003800200 */
.L_x_47:
[----:B------:R-:W-:Y:S05]  /*1fa0*/  @!P1 BRA `(.L_x_42) ;  /* 0x0000000000389947 */ /* 0x000fea0003800000 */
[----:B------:R-:W-:Y:S02]  /*1fb0*/  ISETP.NE.AND P0, PT, R28, 0x1, PT ;  /* 0x000000011c00780c */ /* 0x000fe40003f05270 */
[----:B------:R-:W-:-:S04]  /*1fc0*/  LOP3.LUT R34, R34, 0x1, RZ, 0xc0, !PT ;  /* 0x0000000122227812 */ /* 0x000fc800078ec0ff */
[----:B------:R-:W-:-:S07]  /*1fd0*/  ISETP.NE.U32.AND P1, PT, R34, 0x1, PT ;  /* 0x000000012200780c */ /* 0x000fce0003f25070 */
[----:B0-----:R-:W-:Y:S01]  /*1fe0*/  @P0 IMAD.IADD R20, R9, 0x1, R32 ;  /* 0x0000000109140824 */ /* 0x001fe200078e0220 */
[----:B------:R-:W-:-:S03]  /*1ff0*/  @P0 IADD3 R32, PT, PT, R32, 0x2, RZ ;  /* 0x0000000220200810 */ /* 0x000fc60007ffe0ff */
[----:B------:R-:W-:Y:S02]  /*2000*/  @P0 IMAD R23, R0, R20, R11 ;  /* 0x0000001400170224 */ /* 0x000fe400078e020b */
[----:B------:R-:W-:Y:S02]  /*2010*/  @!P1 IMAD.IADD R32, R9, 0x1, R32 ;  /* 0x0000000109209824 */ /* 0x000fe400078e0220 */
[----:B------:R-:W-:-:S04]  /*2020*/  @P0 IMAD.WIDE R22, R23, 0x4, R14 ;  /* 0x0000000417160825 */ /* 0x000fc800078e020e */
[C---:B------:R-:W-:Y:S01]  /*2030*/  @!P1 IMAD R25, R0.reuse, R32, R11 ;  /* 0x0000002000199224 */ /* 0x040fe200078e020b */
[----:B------:R1:W-:Y:S01]  /*2040*/  @P0 STG.E desc[UR6][R22.64], R33 ;  /* 0x0000002116000986 */ /* 0x0003e2000c101906 */
[----:B------:R-:W-:-:S04]  /*2050*/  @P0 IMAD.WIDE R20, R0, 0x4, R22 ;  /* 0x0000000400140825 */ /* 0x000fc800078e0216 */
[----:B------:R-:W-:Y:S01]  /*2060*/  @!P1 IMAD.WIDE R24, R25, 0x4, R14 ;  /* 0x0000000419189825 */ /* 0x000fe200078e020e */
[----:B------:R1:W-:Y:S04]  /*2070*/  @P0 STG.E desc[UR6][R20.64], R33 ;  /* 0x0000002114000986 */ /* 0x0003e8000c101906 */
[----:B------:R1:W-:Y:S02]  /*2080*/  @!P1 STG.E desc[UR6][R24.64], R33 ;  /* 0x0000002118009986 */ /* 0x0003e4000c101906 */
.L_x_42:
[----:B------:R-:W-:Y:S05]  /*2090*/  BSYNC.RECONVERGENT B4 ;  /* 0x0000000000047941 */ /* 0x000fea0003800200 */
.L_x_41:
[----:B01----:R-:W-:Y:S01]  /*20a0*/  VIMNMX R20, PT, PT, R9, R11, !PT ;  /* 0x0000000b09147248 */ /* 0x003fe20007fe0100 */
[----:B------:R-:W-:Y:S01]  /*20b0*/  BSSY.RECONVERGENT B4, `(.L_x_49) ;  /* 0x000001b000047945 */ /* 0x000fe20003800200 */
[----:B------:R-:W-:Y:S02]  /*20c0*/  IMAD.MOV.U32 R28, RZ, RZ, RZ ;  /* 0x000000ffff1c7224 */ /* 0x000fe400078e00ff */
[----:B------:R-:W-:-:S13]  /*20d0*/  ISETP.GT.AND P0, PT, R20, 0x5, PT ;  /* 0x000000051400780c */ /* 0x000fda0003f04270 */
[----:B------:R-:W-:Y:S05]  /*20e0*/  @P0 BRA `(.L_x_50) ;  /* 0x00000000005c0947 */ /* 0x000fea0003800000 */
[----:B------:R-:W2:Y:S02]  /*20f0*/  LDG.E R20, desc[UR6][R12.64+0x4] ;  /* 0x000004060c147981 */ /* 0x000ea4000c1e1900 */
[----:B--2---:R-:W-:-:S13]  /*2100*/  ISETP.NE.AND P0, PT, R20, R3, PT ;  /* 0x000000031400720c */ /* 0x004fda0003f05270 */
[----:B------:R-:W-:Y:S05]  /*2110*/  @P0 BRA `(.L_x_50) ;  /* 0x0000000000500947 */ /* 0x000fea0003800000 */
[----:B------:R-:W0:Y:S01]  /*2120*/  LDC.64 R14, c[0x0][0x390] ;  /* 0x0000e400ff0e7b82 */ /* 0x000e220000000a00 */
[----:B------:R-:W-:Y:S01]  /*2130*/  IADD3 R23, PT, PT, R9, 0x2, RZ ;  /* 0x0000000209177810 */ /* 0x000fe20007ffe0ff */
[----:B------:R-:W-:Y:S02]  /*2140*/  VIADD R22, R11, 0x2 ;  /* 0x000000020b167836 */ /* 0x000fe40000000000 */
[----:B------:R-:W-:-:S07]  /*2150*/  IMAD.MOV.U32 R25, RZ, RZ, 0x1 ;  /* 0x00000001ff197424 */ /* 0x000fce00078e00ff */
.L_x_51:
        /* <DEDUP_REMOVED lines=9> */
[C---:B------:R-:W-:Y:S01]  /*21f0*/  VIMNMX R23, PT, PT, R22.reuse, R23, !PT ;  /* 0x0000001716177248 */ /* 0x040fe20007fe0100 */
[----:B------:R-:W-:Y:S01]  /*2200*/  VIADD R25, R25, 0x1 ;  /* 0x0000000119197836 */ /* 0x000fe20000000000 */
[----:B------:R-:W-:Y:S02]  /*2210*/  IADD3 R22, PT, PT, R22, 0x1, RZ ;  /* 0x0000000116167810 */ /* 0x000fe40007ffe0ff */
[----:B------:R-:W-:Y:S01]  /*2220*/  ISETP.GE.AND P0, PT, R23, 0x7, PT ;  /* 0x000000071700780c */ /* 0x000fe20003f06270 */
[----:B------:R-:W-:-:S12]  /*2230*/  IMAD.IADD R23, R10, 0x1, R25 ;  /* 0x000000010a177824 */ /* 0x000fd800078e0219 */
[----:B------:R-:W-:Y:S05]  /*2240*/  @!P0 BRA `(.L_x_51) ;  /* 0xfffffffc00c48947 */ /* 0x000fea000383ffff */
[----:B------:R-:W-:-:S07]  /*2250*/  IMAD.MOV.U32 R28, RZ, RZ, RZ ;  /* 0x000000ffff1c7224 */ /* 0x000fce00078e00ff */
.L_x_50:
[----:B------:R-:W-:Y:S05]  /*2260*/  BSYNC.RECONVERGENT B4 ;  /* 0x0000000000047941 */ /* 0x000fea0003800200 */
.L_x_49:
[----:B------:R-:W-:Y:S01]  /*2270*/  ISETP.NE.AND P0, PT, R28, RZ, PT ;  /* 0x000000ff1c00720c */ /* 0x000fe20003f05270 */
[----:B------:R-:W-:-:S12]  /*2280*/  BSSY.RECONVERGENT B4, `(.L_x_52) ;  /* 0x0000067000047945 */ /* 0x000fd80003800200 */
[----:B------:R-:W-:Y:S05]  /*2290*/  @!P0 BRA `(.L_x_53) ;  /* 0x0000000400948947 */ /* 0x000fea0003800000 */
[----:B------:R-:W-:Y:S01]  /*22a0*/  ISETP.GE.U32.AND P0, PT, R28, 0x8, PT ;  /* 0x000000081c00780c */ /* 0x000fe20003f06070 */
[----:B------:R-:W-:Y:S01]  /*22b0*/  BSSY.RECONVERGENT B5, `(.L_x_54) ;  /* 0x0000032000057945 */ /* 0x000fe20003800200 */
[----:B------:R-:W-:-:S11]  /*22c0*/  HFMA2 R30, -RZ, RZ, 0, 5.9604644775390625e-08 ;  /* 0x00000001ff1e7431 */ /* 0x000fd600000001ff */
[----:B------:R-:W-:Y:S05]  /*22d0*/  @!P0 BRA `(.L_x_55) ;  /* 0x0000000000bc8947 */ /* 0x000fea0003800000 */
[----:B------:R-:W-:Y:S01]  /*22e0*/  BSSY.RECONVERGENT B6, `(.L_x_55) ;  /* 0x000002e000067945 */ /* 0x000fe20003800200 */
[----:B------:R-:W-:Y:S01]  /*22f0*/  IMAD.MOV.U32 R30, RZ, RZ, 0x1 ;  /* 0x00000001ff1e7424 */ /* 0x000fe200078e00ff */
[----:B------:R-:W-:-:S07]  /*2300*/  LOP3.LUT R29, R28, 0x7ffffff8, RZ, 0xc0, !PT ;  /* 0x7ffffff81c1d7812 */ /* 0x000fce00078ec0ff */
.L_x_56:
[----:B------:R-:W-:Y:S01]  /*2310*/  IMAD.IADD R27, R9, 0x1, R30 ;  /* 0x00000001091b7824 */ /* 0x000fe200078e021e */
[----:B------:R-:W-:-:S03]  /*2320*/  IADD3 R25, PT, PT, R11, R30, RZ ;  /* 0x0000001e0b197210 */ /* 0x000fc60007ffe0ff */
[CC--:B------:R-:W-:Y:S01]  /*2330*/  IMAD R20, R0.reuse, R27.reuse, R0 ;  /* 0x0000001b00147224 */ /* 0x0c0fe200078e0200 */
[C---:B------:R-:W-:Y:S01]  /*2340*/  IADD3 R32, PT, PT, R27.reuse, 0x4, RZ ;  /* 0x000000041b207810 */ /* 0x040fe20007ffe0ff */
[C---:B------:R-:W-:Y:S01]  /*2350*/  VIADD R24, R27.reuse, 0x2 ;  /* 0x000000021b187836 */ /* 0x040fe20000000000 */
[----:B------:R-:W-:Y:S01]  /*2360*/  IADD3 R34, PT, PT, R27, 0x6, RZ ;  /* 0x000000061b227810 */ /* 0x000fe20007ffe0ff */
[C-C-:B------:R-:W-:Y:S01]  /*2370*/  IMAD R23, R0.reuse, R27, R25.reuse ;  /* 0x0000001b00177224 */ /* 0x140fe200078e0219 */
[----:B------:R-:W-:Y:S01]  /*2380*/  IADD3 R21, PT, PT, R25, 0x1, R20 ;  /* 0x0000000119157810 */ /* 0x000fe20007ffe014 */
[----:B------:R-:W-:Y:S02]  /*2390*/  IMAD R26, R0, R24, R25 ;  /* 0x00000018001a7224 */ /* 0x000fe400078e0219 */
[----:B------:R-:W-:-:S04]  /*23a0*/  IMAD.WIDE R22, R23, 0x4, R14 ;  /* 0x0000000417167825 */ /* 0x000fc800078e020e */
[----:B------:R-:W-:Y:S01]  /*23b0*/  IMAD.WIDE R20, R21, 0x4, R14 ;  /* 0x0000000415147825 */ /* 0x000fe200078e020e */
[----:B------:R-:W-:Y:S03]  /*23c0*/  STG.E desc[UR6][R22.64], R33 ;  /* 0x0000002116007986 */ /* 0x000fe6000c101906 */
[C---:B------:R-:W-:Y:S01]  /*23d0*/  VIADD R31, R27.reuse, 0x3 ;  /* 0x000000031b1f7836 */ /* 0x040fe20000000000 */
[----:B------:R0:W-:Y:S01]  /*23e0*/  STG.E desc[UR6][R20.64], R33 ;  /* 0x0000002114007986 */ /* 0x0001e2000c101906 */
[C---:B------:R-:W-:Y:S02]  /*23f0*/  VIADD R24, R27.reuse, 0x5 ;  /* 0x000000051b187836 */ /* 0x040fe40000000000 */
[----:B------:R-:W-:Y:S02]  /*2400*/  VIADD R37, R26, 0x2 ;  /* 0x000000021a257836 */ /* 0x000fe40000000000 */
[----:B------:R-:W-:-:S02]  /*2410*/  VIADD R27, R27, 0x7 ;  /* 0x000000071b1b7836 */ /* 0x000fc40000000000 */
[C-C-:B------:R-:W-:Y:S02]  /*2420*/  IMAD R26, R0.reuse, R32, R25.reuse ;  /* 0x00000020001a7224 */ /* 0x140fe400078e0219 */
[C-C-:B------:R-:W-:Y:S02]  /*2430*/  IMAD R31, R0.reuse, R31, R25.reuse ;  /* 0x0000001f001f7224 */ /* 0x140fe400078e0219 */
[C-C-:B------:R-:W-:Y:S02]  /*2440*/  IMAD R24, R0.reuse, R24, R25.reuse ;  /* 0x0000001800187224 */ /* 0x140fe400078e0219 */
[--C-:B0-----:R-:W-:Y:S01]  /*2450*/  IMAD R21, R0, R27, R25.reuse ;  /* 0x0000001b00157224 */ /* 0x101fe200078e0219 */
[----:B------:R-:W-:Y:S01]  /*2460*/  IADD3 R27, PT, PT, R26, 0x4, RZ ;  /* 0x000000041a1b7810 */ /* 0x000fe20007ffe0ff */
[----:B------:R-:W-:Y:S02]  /*2470*/  IMAD R20, R0, R34, R25 ;  /* 0x0000002200147224 */ /* 0x000fe400078e0219 */
[----:B------:R-:W-:Y:S01]  /*2480*/  VIADD R31, R31, 0x3 ;  /* 0x000000031f1f7836 */ /* 0x000fe20000000000 */
[----:B------:R-:W-:Y:S01]  /*2490*/  IADD3 R21, PT, PT, R21, 0x7, RZ ;  /* 0x0000000715157810 */ /* 0x000fe20007ffe0ff */
[----:B------:R-:W-:-:S02]  /*24a0*/  VIADD R25, R24, 0x5 ;  /* 0x0000000518197836 */ /* 0x000fc40000000000 */
[----:B------:R-:W-:-:S04]  /*24b0*/  IMAD.WIDE R36, R37, 0x4, R14 ;  /* 0x0000000425247825 */ /* 0x000fc800078e020e */
[----:B------:R-:W-:Y:S01]  /*24c0*/  VIADD R23, R20, 0x6 ;  /* 0x0000000614177836 */ /* 0x000fe20000000000 */
[----:B------:R0:W-:Y:S01]  /*24d0*/  STG.E desc[UR6][R36.64], R33 ;  /* 0x0000002124007986 */ /* 0x0001e2000c101906 */
[----:B------:R-:W-:-:S04]  /*24e0*/  IMAD.WIDE R34, R31, 0x4, R14 ;  /* 0x000000041f227825 */ /* 0x000fc800078e020e */
[--C-:B------:R-:W-:Y:S01]  /*24f0*/  IMAD.WIDE R26, R27, 0x4, R14.reuse ;  /* 0x000000041b1a7825 */ /* 0x100fe200078e020e */
[----:B------:R0:W-:Y:S03]  /*2500*/  STG.E desc[UR6][R34.64], R33 ;  /* 0x0000002122007986 */ /* 0x0001e6000c101906 */
[--C-:B------:R-:W-:Y:S01]  /*2510*/  IMAD.WIDE R24, R25, 0x4, R14.reuse ;  /* 0x0000000419187825 */ /* 0x100fe200078e020e */
[----:B------:R0:W-:Y:S03]  /*2520*/  STG.E desc[UR6][R26.64], R33 ;  /* 0x000000211a007986 */ /* 0x0001e6000c101906 */
[--C-:B------:R-:W-:Y:S01]  /*2530*/  IMAD.WIDE R22, R23, 0x4, R14.reuse ;  /* 0x0000000417167825 */ /* 0x100fe200078e020e */
[----:B------:R0:W-:Y:S03]  /*2540*/  STG.E desc[UR6][R24.64], R33 ;  /* 0x0000002118007986 */ /* 0x0001e6000c101906 */
[----:B------:R-:W-:Y:S01]  /*2550*/  IMAD.WIDE R20, R21, 0x4, R14 ;  /* 0x0000000415147825 */ /* 0x000fe200078e020e */
[----:B------:R0:W-:Y:S03]  /*2560*/  STG.E desc[UR6][R22.64], R33 ;  /* 0x0000002116007986 */ /* 0x0001e6000c101906 */
[C---:B------:R-:W-:Y:S01]  /*2570*/  VIADD R32, R30.reuse, 0x7 ;  /* 0x000000071e207836 */ /* 0x040fe20000000000 */
[----:B------:R0:W-:Y:S01]  /*2580*/  STG.E desc[UR6][R20.64], R33 ;  /* 0x0000002114007986 */ /* 0x0001e2000c101906 */
[----:B------:R-:W-:-:S03]  /*2590*/  VIADD R30, R30, 0x8 ;  /* 0x000000081e1e7836 */ /* 0x000fc60000000000 */
[----:B------:R-:W-:-:S13]  /*25a0*/  ISETP.NE.AND P0, PT, R32, R29, PT ;  /* 0x0000001d2000720c */ /* 0x000fda0003f05270 */
[----:B0-----:R-:W-:Y:S05]  /*25b0*/  @P0 BRA `(.L_x_56) ;  /* 0xfffffffc00540947 */ /* 0x001fea000383ffff */
[----:B------:R-:W-:Y:S05]  /*25c0*/  BSYNC.RECONVERGENT B6 ;  /* 0x0000000000067941 */ /* 0x000fea0003800200 */
.L_x_55:
[----:B------:R-:W-:Y:S05]  /*25d0*/  BSYNC.RECONVERGENT B5 ;  /* 0x0000000000057941 */ /* 0x000fea0003800200 */
.L_x_54:
[----:B------:R-:W-:-:S13]  /*25e0*/  LOP3.LUT P0, R20, R28, 0x7, RZ, 0xc0, !PT ;  /* 0x000000071c147812 */ /* 0x000fda000780c0ff */
[----:B------:R-:W-:Y:S05]  /*25f0*/  @!P0 BRA `(.L_x_53) ;  /* 0x0000000000bc8947 */ /* 0x000fea0003800000 */
[----:B------:R-:W-:Y:S01]  /*2600*/  ISETP.GE.U32.AND P0, PT, R20, 0x4, PT ;  /* 0x000000041400780c */ /* 0x000fe20003f06070 */
[----:B------:R-:W-:Y:S01]  /*2610*/  BSSY.RECONVERGENT B5, `(.L_x_57) ;  /* 0x0000017000057945 */ /* 0x000fe20003800200 */
[----:B------:R-:W-:-:S11]  /*2620*/  LOP3.LUT P1, R29, R28, 0x3, RZ, 0xc0, !PT ;  /* 0x000000031c1d7812 */ /* 0x000fd6000782c0ff */
[----:B------:R-:W-:Y:S05]  /*2630*/  @!P0 BRA `(.L_x_58) ;  /* 0x0000000000508947 */ /* 0x000fea0003800000 */
[----:B------:R-:W-:Y:S01]  /*2640*/  IADD3 R23, PT, PT, R9, R30, RZ ;  /* 0x0000001e09177210 */ /* 0x000fe20007ffe0ff */
[----:B------:R-:W-:Y:S01]  /*2650*/  IMAD.IADD R21, R11, 0x1, R30 ;  /* 0x000000010b157824 */ /* 0x000fe200078e021e */
[----:B------:R-:W-:Y:S02]  /*2660*/  IADD3 R30, PT, PT, R30, 0x4, RZ ;  /* 0x000000041e1e7810 */ /* 0x000fe40007ffe0ff */
[C---:B------:R-:W-:Y:S01]  /*2670*/  IADD3 R24, PT, PT, R23.reuse, 0x3, RZ ;  /* 0x0000000317187810 */ /* 0x040fe20007ffe0ff */
[----:B------:R-:W-:Y:S02]  /*2680*/  VIADD R22, R23, 0x2 ;  /* 0x0000000217167836 */ /* 0x000fe40000000000 */
[CC--:B------:R-:W-:Y:S02]  /*2690*/  IMAD R20, R0.reuse, R23.reuse, R0 ;  /* 0x0000001700147224 */ /* 0x0c0fe400078e0200 */
[C-C-:B------:R-:W-:Y:S02]  /*26a0*/  IMAD R22, R0.reuse, R22, R21.reuse ;  /* 0x0000001600167224 */ /* 0x140fe400078e0215 */
[C-C-:B------:R-:W-:Y:S01]  /*26b0*/  IMAD R24, R0.reuse, R24, R21.reuse ;  /* 0x0000001800187224 */ /* 0x140fe200078e0215 */
[----:B------:R-:W-:Y:S01]  /*26c0*/  IADD3 R25, PT, PT, R21, 0x1, R20 ;  /* 0x0000000115197810 */ /* 0x000fe20007ffe014 */
[----:B------:R-:W-:-:S02]  /*26d0*/  IMAD R27, R0, R23, R21 ;  /* 0x00000017001b7224 */ /* 0x000fc400078e0215 */
[----:B------:R-:W-:Y:S02]  /*26e0*/  VIADD R23, R22, 0x2 ;  /* 0x0000000216177836 */ /* 0x000fe40000000000 */
[----:B------:R-:W-:Y:S02]  /*26f0*/  VIADD R21, R24, 0x3 ;  /* 0x0000000318157836 */ /* 0x000fe40000000000 */
[----:B------:R-:W-:-:S04]  /*2700*/  IMAD.WIDE R26, R27, 0x4, R14 ;  /* 0x000000041b1a7825 */ /* 0x000fc800078e020e */
[--C-:B------:R-:W-:Y:S01]  /*2710*/  IMAD.WIDE R24, R25, 0x4, R14.reuse ;  /* 0x0000000419187825 */ /* 0x100fe200078e020e */
[----:B------:R0:W-:Y:S03]  /*2720*/  STG.E desc[UR6][R26.64], R33 ;  /* 0x000000211a007986 */ /* 0x0001e6000c101906 */
[--C-:B------:R-:W-:Y:S01]  /*2730*/  IMAD.WIDE R22, R23, 0x4, R14.reuse ;  /* 0x0000000417167825 */ /* 0x100fe200078e020e */
[----:B------:R0:W-:Y:S03]  /*2740*/  STG.E desc[UR6][R24.64], R33 ;  /* 0x0000002118007986 */ /* 0x0001e6000c101906 */
[----:B------:R-:W-:Y:S01]  /*2750*/  IMAD.WIDE R20, R21, 0x4, R14 ;  /* 0x0000000415147825 */ /* 0x000fe200078e020e */
[----:B------:R0:W-:Y:S04]  /*2760*/  STG.E desc[UR6][R22.64], R33 ;  /* 0x0000002116007986 */ /* 0x0001e8000c101906 */
[----:B------:R0:W-:Y:S02]  /*2770*/  STG.E desc[UR6][R20.64], R33 ;  /* 0x0000002114007986 */ /* 0x0001e4000c101906 */
.L_x_58:
[----:B------:R-:W-:Y:S05]  /*2780*/  BSYNC.RECONVERGENT B5 ;  /* 0x0000000000057941 */ /* 0x000fea0003800200 */
.L_x_57:
[----:B------:R-:W-:Y:S05]  /*2790*/  @!P1 BRA `(.L_x_53) ;  /* 0x0000000000549947 */ /* 0x000fea0003800000 */
[----:B------:R-:W-:Y:S01]  /*27a0*/  ISETP.NE.AND P0, PT, R29, 0x1, PT ;  /* 0x000000011d00780c */ /* 0x000fe20003f05270 */
[----:B------:R-:W-:Y:S01]  /*27b0*/  BSSY.RECONVERGENT B5, `(.L_x_59) ;  /* 0x000000e000057945 */ /* 0x000fe20003800200 */
[----:B------:R-:W-:-:S04]  /*27c0*/  LOP3.LUT R28, R28, 0x1, RZ, 0xc0, !PT ;  /* 0x000000011c1c7812 */ /* 0x000fc800078ec0ff */
[----:B------:R-:W-:-:S07]  /*27d0*/  ISETP.NE.U32.AND P1, PT, R28, 0x1, PT ;  /* 0x000000011c00780c */ /* 0x000fce0003f25070 */
[----:B------:R-:W-:Y:S06]  /*27e0*/  @!P0 BRA `(.L_x_60) ;  /* 0x0000000000288947 */ /* 0x000fec0003800000 */
[--C-:B0-----:R-:W-:Y:S02]  /*27f0*/  IMAD.IADD R23, R9, 0x1, R30.reuse ;  /* 0x0000000109177824 */ /* 0x101fe400078e021e */
[----:B------:R-:W-:Y:S01]  /*2800*/  IMAD.IADD R21, R11, 0x1, R30 ;  /* 0x000000010b157824 */ /* 0x000fe200078e021e */
[----:B------:R-:W-:Y:S01]  /*2810*/  IADD3 R30, PT, PT, R30, 0x2, RZ ;  /* 0x000000021e1e7810 */ /* 0x000fe20007ffe0ff */
[CC--:B------:R-:W-:Y:S02]  /*2820*/  IMAD R20, R0.reuse, R23.reuse, R0 ;  /* 0x0000001700147224 */ /* 0x0c0fe400078e0200 */
[----:B------:R-:W-:-:S03]  /*2830*/  IMAD R23, R0, R23, R21 ;  /* 0x0000001700177224 */ /* 0x000fc600078e0215 */
[----:B------:R-:W-:Y:S01]  /*2840*/  IADD3 R21, PT, PT, R21, 0x1, R20 ;  /* 0x0000000115157810 */ /* 0x000fe20007ffe014 */
[----:B------:R-:W-:-:S04]  /*2850*/  IMAD.WIDE R22, R23, 0x4, R14 ;  /* 0x0000000417167825 */ /* 0x000fc800078e020e */
[----:B------:R-:W-:Y:S01]  /*2860*/  IMAD.WIDE R20, R21, 0x4, R14 ;  /* 0x0000000415147825 */ /* 0x000fe200078e020e */
[----:B------:R1:W-:Y:S04]  /*2870*/  STG.E desc[UR6][R22.64], R33 ;  /* 0x0000002116007986 */ /* 0x0003e8000c101906 */
[----:B------:R1:W-:Y:S02]  /*2880*/  STG.E desc[UR6][R20.64], R33 ;  /* 0x0000002114007986 */ /* 0x0003e4000c101906 */
.L_x_60:
[----:B------:R-:W-:Y:S05]  /*2890*/  BSYNC.RECONVERGENT B5 ;  /* 0x0000000000057941 */ /* 0x000fea0003800200 */
.L_x_59:
[--C-:B01----:R-:W-:Y:S02]  /*28a0*/  @!P1 IMAD.IADD R21, R11, 0x1, R30.reuse ;  /* 0x000000010b159824 */ /* 0x103fe400078e021e */
[----:B------:R-:W-:-:S04]  /*28b0*/  @!P1 IMAD.IADD R30, R9, 0x1, R30 ;  /* 0x00000001091e9824 */ /* 0x000fc800078e021e */
[----:B------:R-:W-:-:S04]  /*28c0*/  @!P1 IMAD R21, R0, R30, R21 ;  /* 0x0000001e00159224 */ /* 0x000fc800078e0215 */
[----:B------:R-:W-:-:S05]  /*28d0*/  @!P1 IMAD.WIDE R20, R21, 0x4, R14 ;  /* 0x0000000415149825 */ /* 0x000fca00078e020e */
[----:B------:R1:W-:Y:S02]  /*28e0*/  @!P1 STG.E desc[UR6][R20.64], R33 ;  /* 0x0000002114009986 */ /* 0x0003e4000c101906 */
.L_x_53:
[----:B------:R-:W-:Y:S05]  /*28f0*/  BSYNC.RECONVERGENT B4 ;  /* 0x0000000000047941 */ /* 0x000fea0003800200 */
.L_x_52:
[----:B------:R-:W-:Y:S01]  /*2900*/  ISETP.GT.AND P0, PT, R11, 0x5, PT ;  /* 0x000000050b00780c */ /* 0x000fe20003f04270 */
[----:B------:R-:W-:-:S12]  /*2910*/  BSSY.RECONVERGENT B4, `(.L_x_61) ;  /* 0x000001d000047945 */ /* 0x000fd80003800200 */
[----:B------:R-:W-:Y:S05]  /*2920*/  @P0 BRA `(.L_x_62) ;  /* 0x00000000006c0947 */ /* 0x000fea0003800000 */
[----:B------:R-:W2:Y:S01]  /*2930*/  LDCU.64 UR4, c[0x0][0x390] ;  /* 0x00007200ff0477ac */ /* 0x000ea20008000a00 */
[----:B0-----:R-:W-:-:S05]  /*2940*/  IMAD R27, R0, R9, RZ ;  /* 0x00000009001b7224 */ /* 0x001fca00078e02ff */
[----:B-1----:R-:W-:-:S04]  /*2950*/  IADD3 R21, P0, PT, R11, R27, RZ ;  /* 0x0000001b0b157210 */ /* 0x002fc80007f1e0ff */
[----:B------:R-:W-:Y:S02]  /*2960*/  LEA.HI.X.SX32 R8, R27, R8, 0x1, P0 ;  /* 0x000000081b087211 */ /* 0x000fe400000f0eff */
[----:B--2---:R-:W-:-:S04]  /*2970*/  LEA R20, P0, R21, UR4, 0x2 ;  /* 0x0000000415147c11 */ /* 0x004fc8000f8010ff */
[----:B------:R-:W-:-:S05]  /*2980*/  LEA.HI.X R21, R21, UR5, R8, 0x2, P0 ;  /* 0x0000000515157c11 */ /* 0x000fca00080f1408 */
[----:B------:R-:W2:Y:S02]  /*2990*/  LDG.E R8, desc[UR6][R20.64+0x4] ;  /* 0x0000040614087981 */ /* 0x000ea4000c1e1900 */
[----:B--2---:R-:W-:-:S13]  /*29a0*/  ISETP.NE.AND P0, PT, R8, R3, PT ;  /* 0x000000030800720c */ /* 0x004fda0003f05270 */
[----:B------:R-:W-:Y:S05]  /*29b0*/  @P0 BRA `(.L_x_62) ;  /* 0x0000000000480947 */ /* 0x000fea0003800000 */
[----:B------:R-:W0:Y:S01]  /*29c0*/  LDC.64 R14, c[0x0][0x390] ;  /* 0x0000e400ff0e7b82 */ /* 0x000e220000000a00 */
[----:B------:R-:W-:Y:S01]  /*29d0*/  BSSY.RECONVERGENT B5, `(.L_x_63) ;  /* 0x000000e000057945 */ /* 0x000fe20003800200 */
[C---:B------:R-:W-:Y:S01]  /*29e0*/  IADD3 R8, PT, PT, R11.reuse, 0x2, RZ ;  /* 0x000000020b087810 */ /* 0x040fe20007ffe0ff */
[----:B------:R-:W-:Y:S01]  /*29f0*/  IMAD.MOV.U32 R24, RZ, RZ, 0x1 ;  /* 0x00000001ff187424 */ /* 0x000fe200078e00ff */
[----:B------:R-:W-:-:S07]  /*2a00*/  IADD3 R25, PT, PT, -R11, 0x7, RZ ;  /* 0x000000070b197810 */ /* 0x000fce0007ffe1ff */
.L_x_65:
[----:B------:R-:W-:-:S04]  /*2a10*/  IMAD.IADD R23, R27, 0x1, R8 ;  /* 0x000000011b177824 */ /* 0x000fc800078e0208 */
[----:B0-----:R-:W-:-:S06]  /*2a20*/  IMAD.WIDE R22, R23, 0x4, R14 ;  /* 0x0000000417167825 */ /* 0x001fcc00078e020e */
[----:B------:R-:W2:Y:S02]  /*2a30*/  LDG.E R22, desc[UR6][R22.64] ;  /* 0x0000000616167981 */ /* 0x000ea4000c1e1900 */
[----:B--2---:R-:W-:-:S04]  /*2a40*/  ISETP.NE.AND P0, PT, R22, RZ, PT ;  /* 0x000000ff1600720c */ /* 0x004fc80003f05270 */
[----:B------:R-:W-:-:S13]  /*2a50*/  ISETP.EQ.OR P0, PT, R22, R33, !P0 ;  /* 0x000000211600720c */ /* 0x000fda0004702670 */
[----:B------:R-:W-:Y:S05]  /*2a60*/  @P0 BRA `(.L_x_64) ;  /* 0x0000000000100947 */ /* 0x000fea0003800000 */
[----:B------:R-:W-:Y:S01]  /*2a70*/  IADD3 R24, PT, PT, R24, 0x1, RZ ;  /* 0x0000000118187810 */ /* 0x000fe20007ffe0ff */
[----:B------:R-:W-:-:S03]  /*2a80*/  VIADD R8, R8, 0x1 ;  /* 0x0000000108087836 */ /* 0x000fc60000000000 */
[----:B------:R-:W-:-:S13]  /*2a90*/  ISETP.NE.AND P0, PT, R24, R25, PT ;  /* 0x000000191800720c */ /* 0x000fda0003f05270 */
[----:B------:R-:W-:Y:S05]  /*2aa0*/  @P0 BRA `(.L_x_65) ;  /* 0xfffffffc00d80947 */ /* 0x000fea000383ffff */
.L_x_64:
[----:B------:R-:W-:Y:S05]  /*2ab0*/  BSYNC.RECONVERGENT B5 ;  /* 0x0000000000057941 */ /* 0x000fea0003800200 */
.L_x_63:
[----:B------:R-:W-:-:S13]  /*2ac0*/  ISETP.NE.AND P0, PT, R22, R33, PT ;  /* 0x000000211600720c */ /* 0x000fda0003f05270 */
[----:B------:R2:W-:Y:S02]  /*2ad0*/  @!P0 STG.E desc[UR6][R20.64+0x4], R33 ;  /* 0x0000042114008986 */ /* 0x0005e4000c101906 */
.L_x_62:
[----:B------:R-:W-:Y:S05]  /*2ae0*/  BSYNC.RECONVERGENT B4 ;  /* 0x0000000000047941 */ /* 0x000fea0003800200 */
.L_x_61:
[----:B------:R-:W-:Y:S01]  /*2af0*/  ISETP.GE.AND P0, PT, R9, 0x2, PT ;  /* 0x000000020900780c */ /* 0x000fe20003f06270 */
[----:B------:R-:W-:Y:S01]  /*2b00*/  BSSY.RECONVERGENT B4, `(.L_x_66) ;  /* 0x000001d000047945 */ /* 0x000fe20003800200 */
[----:B------:R-:W-:Y:S02]  /*2b10*/  IMAD.MOV.U32 R8, RZ, RZ, RZ ;  /* 0x000000ffff087224 */ /* 0x000fe400078e00ff */
[----:B------:R-:W-:-:S13]  /*2b20*/  ISETP.GT.OR P1, PT, R11, 0x5, !P0 ;  /* 0x000000050b00780c */ /* 0x000fda0004724670 */
[----:B------:R-:W-:Y:S05]  /*2b30*/  @P1 BRA `(.L_x_67) ;  /* 0x0000000000641947 */ /* 0x000fea0003800000 */
[----:B012---:R-:W2:Y:S02]  /*2b40*/  LDG.E R20, desc[UR6][R16.64+0x4] ;  /* 0x0000040610147981 */ /* 0x007ea4000c1e1900 */
[----:B--2---:R-:W-:-:S13]  /*2b50*/  ISETP.NE.AND P1, PT, R20, R3, PT ;  /* 0x000000031400720c */ /* 0x004fda0003f25270 */
[----:B------:R-:W-:Y:S05]  /*2b60*/  @P1 BRA `(.L_x_67) ;  /* 0x0000000000581947 */ /* 0x000fea0003800000 */
[----:B------:R-:W0:Y:S01]  /*2b70*/  LDC.64 R14, c[0x0][0x390] ;  /* 0x0000e400ff0e7b82 */ /* 0x000e220000000a00 */
[----:B------:R-:W-:Y:S01]  /*2b80*/  IMAD.MOV R8, RZ, RZ, -R11 ;  /* 0x000000ffff087224 */ /* 0x000fe200078e0a0b */
[----:B------:R-:W-:Y:S01]  /*2b90*/  IADD3 R23, PT, PT, R9, -0x2, RZ ;  /* 0xfffffffe09177810 */ /* 0x000fe20007ffe0ff */
[----:B------:R-:W-:Y:S01]  /*2ba0*/  VIADD R22, R11, 0x2 ;  /* 0x000000020b167836 */ /* 0x000fe20000000000 */
[----:B------:R-:W-:Y:S02]  /*2bb0*/  MOV R24, 0x1 ;  /* 0x0000000100187802 */ /* 0x000fe40000000f00 */
[----:B------:R-:W-:-:S05]  /*2bc0*/  VIADDMNMX.U32 R8, R8, 0x5, R23, PT ;  /* 0x0000000508087846 */ /* 0x000fca0003800017 */
[----:B------:R-:W-:-:S07]  /*2bd0*/  VIADD R25, R8, 0x1 ;  /* 0x0000000108197836 */ /* 0x000fce0000000000 */
.L_x_68:
[----:B------:R-:W-:-:S04]  /*2be0*/  IMAD R21, R0, R23, R22 ;  /* 0x0000001700157224 */ /* 0x000fc800078e0216 */
[----:B0-----:R-:W-:-:S06]  /*2bf0*/  IMAD.WIDE R20, R21, 0x4, R14 ;  /* 0x0000000415147825 */ /* 0x001fcc00078e020e */
[----:B------:R-:W2:Y:S01]  /*2c00*/  LDG.E R20, desc[UR6][R20.64] ;  /* 0x0000000614147981 */ /* 0x000ea2000c1e1900 */
[----:B------:R-:W-:Y:S01]  /*2c10*/  IMAD.MOV.U32 R8, RZ, RZ, R24 ;  /* 0x000000ffff087224 */ /* 0x000fe200078e0018 */
[----:B--2---:R-:W-:-:S13]  /*2c20*/  ISETP.NE.AND P1, PT, R20, R33, PT ;  /* 0x000000211400720c */ /* 0x004fda0003f25270 */
[----:B------:R-:W-:Y:S05]  /*2c30*/  @!P1 BRA `(.L_x_67) ;  /* 0x0000000000249947 */ /* 0x000fea0003800000 */
[----:B------:R-:W-:Y:S01]  /*2c40*/  ISETP.NE.AND P1, PT, R20, RZ, PT ;  /* 0x000000ff1400720c */ /* 0x000fe20003f25270 */
[----:B------:R-:W-:-:S12]  /*2c50*/  HFMA2 R8, -RZ, RZ, 0, 0 ;  /* 0x00000000ff087431 */ /* 0x000fd800000001ff */
[----:B------:R-:W-:Y:S05]  /*2c60*/  @!P1 BRA `(.L_x_67) ;  /* 0x0000000000189947 */ /* 0x000fea0003800000 */
[C---:B------:R-:W-:Y:S01]  /*2c70*/  ISETP.NE.AND P1, PT, R24.reuse, R25, PT ;  /* 0x000000191800720c */ /* 0x040fe20003f25270 */
[----:B------:R-:W-:Y:S01]  /*2c80*/  VIADD R24, R24, 0x1 ;  /* 0x0000000118187836 */ /* 0x000fe20000000000 */
[----:B------:R-:W-:Y:S01]  /*2c90*/  IADD3 R23, PT, PT, R23, -0x1, RZ ;  /* 0xffffffff17177810 */ /* 0x000fe20007ffe0ff */
[----:B------:R-:W-:-:S10]  /*2ca0*/  VIADD R22, R22, 0x1 ;  /* 0x0000000116167836 */ /* 0x000fd40000000000 */
[----:B------:R-:W-:Y:S05]  /*2cb0*/  @P1 BRA `(.L_x_68) ;  /* 0xfffffffc00c81947 */ /* 0x000fea000383ffff */
[----:B------:R-:W-:-:S07]  /*2cc0*/  IMAD.MOV.U32 R8, RZ, RZ, RZ ;  /* 0x000000ffff087224 */ /* 0x000fce00078e00ff */
.L_x_67:
[----:B------:R-:W-:Y:S05]  /*2cd0*/  BSYNC.RECONVERGENT B4 ;  /* 0x0000000000047941 */ /* 0x000fea0003800200 */
.L_x_66:
[----:B------:R-:W-:Y:S01]  /*2ce0*/  ISETP.NE.AND P1, PT, R8, RZ, PT ;  /* 0x000000ff0800720c */ /* 0x000fe20003f25270 */
[----:B------:R-:W-:-:S12]  /*2cf0*/  BSSY.RECONVERGENT B4, `(.L_x_69) ;  /* 0x000006d000047945 */ /* 0x000fd80003800200 */
[----:B------:R-:W-:Y:S05]  /*2d00*/  @!P1 BRA `(.L_x_70) ;  /* 0x0000000400ac9947 */ /* 0x000fea0003800000 */
[C---:B------:R-:W-:Y:S01]  /*2d10*/  ISETP.GE.U32.AND P1, PT, R8.reuse, 0x8, PT ;  /* 0x000000080800780c */ /* 0x040fe20003f26070 */
[----:B------:R-:W-:Y:S01]  /*2d20*/  BSSY.RECONVERGENT B5, `(.L_x_71) ;  /* 0x0000034000057945 */ /* 0x000fe20003800200 */
[----:B0-----:R-:W-:Y:S01]  /*2d30*/  LOP3.LUT R26, R8, 0x7, RZ, 0xc0, !PT ;  /* 0x00000007081a7812 */ /* 0x001fe200078ec0ff */
[----:B------:R-:W-:-:S03]  /*2d40*/  IMAD.MOV.U32 R28, RZ, RZ, 0x1 ;  /* 0x00000001ff1c7424 */ /* 0x000fc600078e00ff */
[----:B------:R-:W-:-:S07]  /*2d50*/  ISETP.NE.AND P2, PT, R26, RZ, PT ;  /* 0x000000ff1a00720c */ /* 0x000fce0003f45270 */
[----:B------:R-:W-:Y:S06]  /*2d60*/  @!P1 BRA `(.L_x_72) ;  /* 0x0000000000bc9947 */ /* 0x000fec0003800000 */
[----:B------:R-:W-:Y:S02]  /*2d70*/  LOP3.LUT R27, R8, 0xfffffff8, RZ, 0xc0, !PT ;  /* 0xfffffff8081b7812 */ /* 0x000fe400078ec0ff */
[----:B------:R-:W-:-:S07]  /*2d80*/  MOV R28, 0x1 ;  /* 0x00000001001c7802 */ /* 0x000fce0000000f00 */
.L_x_73:
[----:B-123--:R-:W-:Y:S01]  /*2d90*/  LOP3.LUT R20, RZ, R28, RZ, 0x33, !PT ;  /* 0x0000001cff147212 */ /* 0x00efe200078e33ff */
[--C-:B------:R-:W-:Y:S01]  /*2da0*/  IMAD.IADD R30, R9, 0x1, -R28.reuse ;  /* 0x00000001091e7824 */ /* 0x100fe200078e0a1c */
[----:B------:R-:W-:Y:S01]  /*2db0*/  IADD3 R32, PT, PT, R28, 0x7, RZ ;  /* 0x000000071c207810 */ /* 0x000fe20007ffe0ff */
[----:B------:R-:W-:Y:S01]  /*2dc0*/  IMAD.IADD R29, R11, 0x1, R28 ;  /* 0x000000010b1d7824 */ /* 0x000fe200078e021c */
[----:B------:R-:W-:Y:S01]  /*2dd0*/  IADD3 R20, PT, PT, R9, R20, RZ ;  /* 0x0000001409147210 */ /* 0x000fe20007ffe0ff */
[----:B------:R-:W-:Y:S01]  /*2de0*/  VIADD R21, R30, 0xfffffffe ;  /* 0xfffffffe1e157836 */ /* 0x000fe20000000000 */
[----:B------:R-:W-:Y:S01]  /*2df0*/  ISETP.NE.AND P1, PT, R32, R27, PT ;  /* 0x0000001b2000720c */ /* 0x000fe20003f25270 */
[--C-:B------:R-:W-:Y:S01]  /*2e00*/  IMAD R25, R0, R30, R29.reuse ;  /* 0x0000001e00197224 */ /* 0x100fe200078e021d */
[----:B------:R-:W-:Y:S01]  /*2e10*/  IADD3 R28, PT, PT, R28, 0x8, RZ ;  /* 0x000000081c1c7810 */ /* 0x000fe20007ffe0ff */
[C-C-:B------:R-:W-:Y:S02]  /*2e20*/  IMAD R20, R0.reuse, R20, R29.reuse ;  /* 0x0000001400147224 */ /* 0x140fe400078e021d */
[----:B------:R-:W-:-:S02]  /*2e30*/  IMAD R21, R0, R21, R29 ;  /* 0x0000001500157224 */ /* 0x000fc400078e021d */
[----:B------:R-:W-:Y:S02]  /*2e40*/  VIADD R31, R30, 0xfffffffd ;  /* 0xfffffffd1e1f7836 */ /* 0x000fe40000000000 */
[----:B------:R-:W-:Y:S01]  /*2e50*/  VIADD R23, R20, 0x1 ;  /* 0x0000000114177836 */ /* 0x000fe20000000000 */
[----:B------:R-:W-:Y:S01]  /*2e60*/  IADD3 R21, PT, PT, R21, 0x2, RZ ;  /* 0x0000000215157810 */ /* 0x000fe20007ffe0ff */
[----:B------:R-:W-:-:S04]  /*2e70*/  IMAD.WIDE R24, R25, 0x4, R14 ;  /* 0x0000000419187825 */ /* 0x000fc800078e020e */
[----:B------:R-:W-:Y:S01]  /*2e80*/  IMAD R31, R0, R31, R29 ;  /* 0x0000001f001f7224 */ /* 0x000fe200078e021d */
[----:B------:R0:W-:Y:S01]  /*2e90*/  STG.E desc[UR6][R24.64], R33 ;  /* 0x0000002118007986 */ /* 0x0001e2000c101906 */
[----:B------:R-:W-:Y:S02]  /*2ea0*/  VIADD R37, R30, 0xfffffffb ;  /* 0xfffffffb1e257836 */ /* 0x000fe40000000000 */
[----:B------:R-:W-:-:S04]  /*2eb0*/  IMAD.WIDE R22, R23, 0x4, R14 ;  /* 0x0000000417167825 */ /* 0x000fc800078e020e */
[C---:B------:R-:W-:Y:S01]  /*2ec0*/  VIADD R34, R30.reuse, 0xfffffffc ;  /* 0xfffffffc1e227836 */ /* 0x040fe20000000000 */
[----:B------:R-:W-:Y:S01]  /*2ed0*/  IADD3 R30, PT, PT, R30, -0x6, RZ ;  /* 0xfffffffa1e1e7810 */ /* 0x000fe20007ffe0ff */
[----:B------:R-:W-:Y:S01]  /*2ee0*/  VIADD R31, R31, 0x3 ;  /* 0x000000031f1f7836 */ /* 0x000fe20000000000 */
[----:B------:R1:W-:Y:S01]  /*2ef0*/  STG.E desc[UR6][R22.64], R33 ;  /* 0x0000002116007986 */ /* 0x0003e2000c101906 */
[----:B------:R-:W-:Y:S02]  /*2f00*/  IMAD R37, R0, R37, R29 ;  /* 0x0000002500257224 */ /* 0x000fe400078e021d */
[----:B0-----:R-:W-:Y:S02]  /*2f10*/  IMAD.IADD R24, R9, 0x1, -R32 ;  /* 0x0000000109187824 */ /* 0x001fe400078e0a20 */
[----:B------:R-:W-:Y:S01]  /*2f20*/  IMAD.WIDE R20, R21, 0x4, R14 ;  /* 0x0000000415147825 */ /* 0x000fe200078e020e */
[----:B------:R-:W-:-:S03]  /*2f30*/  IADD3 R25, PT, PT, R37, 0x5, RZ ;  /* 0x0000000525197810 */ /* 0x000fc60007ffe0ff */
[----:B------:R-:W-:Y:S01]  /*2f40*/  IMAD R36, R0, R34, R29 ;  /* 0x0000002200247224 */ /* 0x000fe200078e021d */
[----:B------:R0:W-:Y:S01]  /*2f50*/  STG.E desc[UR6][R20.64], R33 ;  /* 0x0000002114007986 */ /* 0x0001e2000c101906 */
[----:B------:R-:W-:-:S04]  /*2f60*/  IMAD.WIDE R34, R31, 0x4, R14 ;  /* 0x000000041f227825 */ /* 0x000fc800078e020e */
[C-C-:B-1----:R-:W-:Y:S01]  /*2f70*/  IMAD R22, R0.reuse, R30, R29.reuse ;  /* 0x0000001e00167224 */ /* 0x142fe200078e021d */
[----:B------:R3:W-:Y:S01]  /*2f80*/  STG.E desc[UR6][R34.64], R33 ;  /* 0x0000002122007986 */ /* 0x0007e2000c101906 */
[----:B------:R-:W-:Y:S02]  /*2f90*/  IMAD R24, R0, R24, R29 ;  /* 0x0000001800187224 */ /* 0x000fe400078e021d */
[----:B------:R-:W-:Y:S02]  /*2fa0*/  VIADD R31, R36, 0x4 ;  /* 0x00000004241f7836 */ /* 0x000fe40000000000 */
[----:B------:R-:W-:Y:S02]  /*2fb0*/  VIADD R23, R24, 0x7 ;  /* 0x0000000718177836 */ /* 0x000fe40000000000 */
[----:B0-----:R-:W-:Y:S02]  /*2fc0*/  VIADD R21, R22, 0x6 ;  /* 0x0000000616157836 */ /* 0x001fe40000000000 */
[----:B------:R-:W-:-:S04]  /*2fd0*/  IMAD.WIDE R30, R31, 0x4, R14 ;  /* 0x000000041f1e7825 */ /* 0x000fc800078e020e */
[--C-:B------:R-:W-:Y:S01]  /*2fe0*/  IMAD.WIDE R24, R25, 0x4, R14.reuse ;  /* 0x0000000419187825 */ /* 0x100fe200078e020e */
[----:B------:R3:W-:Y:S03]  /*2ff0*/  STG.E desc[UR6][R30.64], R33 ;  /* 0x000000211e007986 */ /* 0x0007e6000c101906 */
[--C-:B------:R-:W-:Y:S01]  /*3000*/  IMAD.WIDE R20, R21, 0x4, R14.reuse ;  /* 0x0000000415147825 */ /* 0x100fe200078e020e */
[----:B------:R3:W-:Y:S03]  /*3010*/  STG.E desc[UR6][R24.64], R33 ;  /* 0x0000002118007986 */ /* 0x0007e6000c101906 */
[----:B------:R-:W-:Y:S01]  /*3020*/  IMAD.WIDE R22, R23, 0x4, R14 ;  /* 0x0000000417167825 */ /* 0x000fe200078e020e */
[----:B------:R3:W-:Y:S04]  /*3030*/  STG.E desc[UR6][R20.64], R33 ;  /* 0x0000002114007986 */ /* 0x0007e8000c101906 */
[----:B------:R3:W-:Y:S01]  /*3040*/  STG.E desc[UR6][R22.64], R33 ;  /* 0x0000002116007986 */ /* 0x0007e2000c101906 */
[----:B------:R-:W-:Y:S05]  /*3050*/  @P1 BRA `(.L_x_73) ;  /* 0xfffffffc004c1947 */ /* 0x000fea000383ffff */
.L_x_72:
[----:B------:R-:W-:Y:S05]  /*3060*/  BSYNC.RECONVERGENT B5 ;  /* 0x0000000000057941 */ /* 0x000fea0003800200 */
.L_x_71:
[----:B------:R-:W-:Y:S05]  /*3070*/  @!P2 BRA `(.L_x_70) ;  /* 0x0000000000d0a947 */ /* 0x000fea0003800000 */
[----:B------:R-:W-:Y:S01]  /*3080*/  ISETP.GE.U32.AND P1, PT, R26, 0x4, PT ;  /* 0x000000041a00780c */ /* 0x000fe20003f26070 */
[----:B------:R-:W-:Y:S01]  /*3090*/  BSSY.RECONVERGENT B5, `(.L_x_74) ;  /* 0x000001a000057945 */ /* 0x000fe20003800200 */
[----:B------:R-:W-:-:S04]  /*30a0*/  LOP3.LUT R29, R8, 0x3, RZ, 0xc0, !PT ;  /* 0x00000003081d7812 */ /* 0x000fc800078ec0ff */
[----:B------:R-:W-:-:S07]  /*30b0*/  ISETP.NE.AND P2, PT, R29, RZ, PT ;  /* 0x000000ff1d00720c */ /* 0x000fce0003f45270 */
[----:B------:R-:W-:Y:S06]  /*30c0*/  @!P1 BRA `(.L_x_75) ;  /* 0x0000000000589947 */ /* 0x000fec0003800000 */
[----:B---3--:R-:W-:Y:S01]  /*30d0*/  LOP3.LUT R22, RZ, R28, RZ, 0x33, !PT ;  /* 0x0000001cff167212 */ /* 0x008fe200078e33ff */
[--C-:B-12---:R-:W-:Y:S02]  /*30e0*/  IMAD.IADD R20, R9, 0x1, -R28.reuse ;  /* 0x0000000109147824 */ /* 0x106fe400078e0a1c */
[----:B------:R-:W-:Y:S01]  /*30f0*/  IMAD.IADD R21, R11, 0x1, R28 ;  /* 0x000000010b157824 */ /* 0x000fe200078e021c */
[----:B------:R-:W-:Y:S01]  /*3100*/  IADD3 R22, PT, PT, R9, R22, RZ ;  /* 0x0000001609167210 */ /* 0x000fe20007ffe0ff */
[----:B------:R-:W-:Y:S01]  /*3110*/  VIADD R23, R20, 0xfffffffe ;  /* 0xfffffffe14177836 */ /* 0x000fe20000000000 */
[----:B------:R-:W-:Y:S01]  /*3120*/  IADD3 R28, PT, PT, R28, 0x4, RZ ;  /* 0x000000041c1c7810 */ /* 0x000fe20007ffe0ff */
[----:B------:R-:W-:Y:S02]  /*3130*/  VIADD R24, R20, 0xfffffffd ;  /* 0xfffffffd14187836 */ /* 0x000fe40000000000 */
[C-C-:B------:R-:W-:Y:S02]  /*3140*/  IMAD R22, R0.reuse, R22, R21.reuse ;  /* 0x0000001600167224 */ /* 0x140fe400078e0215 */
[----:B------:R-:W-:-:S02]  /*3150*/  IMAD R23, R0, R23, R21 ;  /* 0x0000001700177224 */ /* 0x000fc400078e0215 */
[--C-:B------:R-:W-:Y:S01]  /*3160*/  IMAD R24, R0, R24, R21.reuse ;  /* 0x0000001800187224 */ /* 0x100fe200078e0215 */
[----:B------:R-:W-:Y:S01]  /*3170*/  IADD3 R25, PT, PT, R22, 0x1, RZ ;  /* 0x0000000116197810 */ /* 0x000fe20007ffe0ff */
[----:B------:R-:W-:Y:S02]  /*3180*/  IMAD R27, R0, R20, R21 ;  /* 0x00000014001b7224 */ /* 0x000fe400078e0215 */
        /* <DEDUP_REMOVED lines=10> */
.L_x_75:
[----:B------:R-:W-:Y:S05]  /*3230*/  BSYNC.RECONVERGENT B5 ;  /* 0x0000000000057941 */ /* 0x000fea0003800200 */
.L_x_74:
[----:B------:R-:W-:Y:S05]  /*3240*/  @!P2 BRA `(.L_x_70) ;  /* 0x00000000005ca947 */ /* 0x000fea0003800000 */
[----:B------:R-:W-:Y:S01]  /*3250*/  ISETP.NE.AND P1, PT, R29, 0x1, PT ;  /* 0x000000011d00780c */ /* 0x000fe20003f25270 */
[----:B------:R-:W-:Y:S01]  /*3260*/  BSSY.RECONVERGENT B5, `(.L_x_76) ;  /* 0x0000010000057945 */ /* 0x000fe20003800200 */
[----:B------:R-:W-:-:S04]  /*3270*/  LOP3.LUT R8, R8, 0x1, RZ, 0xc0, !PT ;  /* 0x0000000108087812 */ /* 0x000fc800078ec0ff */
[----:B------:R-:W-:-:S07]  /*3280*/  ISETP.NE.U32.AND P2, PT, R8, 0x1, PT ;  /* 0x000000010800780c */ /* 0x000fce0003f45070 */
[----:B------:R-:W-:Y:S06]  /*3290*/  @!P1 BRA `(.L_x_77) ;  /* 0x0000000000309947 */ /* 0x000fec0003800000 */
[----:B------:R-:W-:Y:S01]  /*32a0*/  LOP3.LUT R8, RZ, R28, RZ, 0x33, !PT ;  /* 0x0000001cff087212 */ /* 0x000fe200078e33ff */
[----:B0123--:R-:W-:-:S04]  /*32b0*/  IMAD.IADD R21, R11, 0x1, R28 ;  /* 0x000000010b157824 */ /* 0x00ffc800078e021c */
[C---:B------:R-:W-:Y:S01]  /*32c0*/  IMAD.IADD R20, R9.reuse, 0x1, R8 ;  /* 0x0000000109147824 */ /* 0x040fe200078e0208 */
[----:B------:R-:W-:Y:S01]  /*32d0*/  IADD3 R8, PT, PT, R9, -R28, RZ ;  /* 0x8000001c09087210 */ /* 0x000fe20007ffe0ff */
[----:B------:R-:W-:Y:S02]  /*32e0*/  VIADD R28, R28, 0x2 ;  /* 0x000000021c1c7836 */ /* 0x000fe40000000000 */
[C-C-:B------:R-:W-:Y:S02]  /*32f0*/  IMAD R20, R0.reuse, R20, R21.reuse ;  /* 0x0000001400147224 */ /* 0x140fe400078e0215 */
[----:B------:R-:W-:Y:S02]  /*3300*/  IMAD R23, R0, R8, R21 ;  /* 0x0000000800177224 */ /* 0x000fe400078e0215 */
[----:B------:R-:W-:Y:S02]  /*3310*/  VIADD R21, R20, 0x1 ;  /* 0x0000000114157836 */ /* 0x000fe40000000000 */
[----:B------:R-:W-:-:S04]  /*3320*/  IMAD.WIDE R22, R23, 0x4, R14 ;  /* 0x0000000417167825 */ /* 0x000fc800078e020e */
[----:B------:R-:W-:Y:S01]  /*3330*/  IMAD.WIDE R20, R21, 0x4, R14 ;  /* 0x0000000415147825 */ /* 0x000fe200078e020e */
[----:B------:R4:W-:Y:S04]  /*3340*/  STG.E desc[UR6][R22.64], R33 ;  /* 0x0000002116007986 */ /* 0x0009e8000c101906 */
[----:B------:R4:W-:Y:S02]  /*3350*/  STG.E desc[UR6][R20.64], R33 ;  /* 0x0000002114007986 */ /* 0x0009e4000c101906 */
.L_x_77:
[----:B------:R-:W-:Y:S05]  /*3360*/  BSYNC.RECONVERGENT B5 ;  /* 0x0000000000057941 */ /* 0x000fea0003800200 */
.L_x_76:
[----:B01234-:R-:W-:Y:S01]  /*3370*/  @!P2 IADD3 R21, PT, PT, R11, R28, RZ ;  /* 0x0000001c0b15a210 */ /* 0x01ffe20007ffe0ff */
[----:B------:R-:W-:-:S04]  /*3380*/  @!P2 IMAD.IADD R28, R9, 0x1, -R28 ;  /* 0x00000001091ca824 */ /* 0x000fc800078e0a1c */
[----:B------:R-:W-:-:S04]  /*3390*/  @!P2 IMAD R21, R0, R28, R21 ;  /* 0x0000001c0015a224 */ /* 0x000fc800078e0215 */
[----:B------:R-:W-:-:S05]  /*33a0*/  @!P2 IMAD.WIDE R20, R21, 0x4, R14 ;  /* 0x000000041514a825 */ /* 0x000fca00078e020e */
[----:B------:R4:W-:Y:S02]  /*33b0*/  @!P2 STG.E desc[UR6][R20.64], R33 ;  /* 0x000000211400a986 */ /* 0x0009e4000c101906 */
.L_x_70:
[----:B------:R-:W-:Y:S05]  /*33c0*/  BSYNC.RECONVERGENT B4 ;  /* 0x0000000000047941 */ /* 0x000fea0003800200 */
.L_x_69:
[----:B------:R-:W-:Y:S01]  /*33d0*/  BSSY.RECONVERGENT B4, `(.L_x_78) ;  /* 0x0000017000047945 */ /* 0x000fe20003800200 */
[----:B------:R-:W-:-:S03]  /*33e0*/  IMAD.MOV.U32 R8, RZ, RZ, RZ ;  /* 0x000000ffff087224 */ /* 0x000fc600078e00ff */
[----:B------:R-:W-:Y:S05]  /*33f0*/  @!P0 BRA `(.L_x_79) ;  /* 0x0000000000508947 */ /* 0x000fea0003800000 */
[----:B------:R-:W5:Y:S02]  /*3400*/  LDG.E R18, desc[UR6][R18.64] ;  /* 0x0000000612127981 */ /* 0x000f64000c1e1900 */
[----:B-----5:R-:W-:-:S13]  /*3410*/  ISETP.NE.AND P0, PT, R18, R3, PT ;  /* 0x000000031200720c */ /* 0x020fda0003f05270 */
[----:B------:R-:W-:Y:S05]  /*3420*/  @P0 BRA `(.L_x_79) ;  /* 0x0000000000440947 */ /* 0x000fea0003800000 */
[----:B------:R-:W0:Y:S02]  /*3430*/  LDC.64 R14, c[0x0][0x390] ;  /* 0x0000e400ff0e7b82 */ /* 0x000e240000000a00 */
[----:B01234-:R-:W-:Y:S01]  /*3440*/  IADD3 R20, PT, PT, R9, -0x2, RZ ;  /* 0xfffffffe09147810 */ /* 0x01ffe20007ffe0ff */
[----:B------:R-:W-:-:S07]  /*3450*/  IMAD.MOV.U32 R22, RZ, RZ, 0x1 ;  /* 0x00000001ff167424 */ /* 0x000fce00078e00ff */
.L_x_80:
[----:B------:R-:W-:-:S04]  /*3460*/  IMAD R19, R0, R20, R11 ;  /* 0x0000001400137224 */ /* 0x000fc800078e020b */
[----:B------:R-:W-:-:S06]  /*3470*/  IMAD.WIDE R18, R19, 0x4, R14 ;  /* 0x0000000413127825 */ /* 0x000fcc00078e020e */
[----:B------:R-:W2:Y:S01]  /*3480*/  LDG.E R18, desc[UR6][R18.64] ;  /* 0x0000000612127981 */ /* 0x000ea2000c1e1900 */
[----:B------:R-:W-:Y:S01]  /*3490*/  IMAD.MOV.U32 R8, RZ, RZ, R22 ;  /* 0x000000ffff087224 */ /* 0x000fe200078e0016 */
[----:B--2---:R-:W-:-:S13]  /*34a0*/  ISETP.NE.AND P0, PT, R18, R33, PT ;  /* 0x000000211200720c */ /* 0x004fda0003f05270 */
[----:B------:R-:W-:Y:S05]  /*34b0*/  @!P0 BRA `(.L_x_79) ;  /* 0x0000000000208947 */ /* 0x000fea0003800000 */
[----:B------:R-:W-:Y:S01]  /*34c0*/  ISETP.NE.AND P0, PT, R18, RZ, PT ;  /* 0x000000ff1200720c */ /* 0x000fe20003f05270 */
[----:B------:R-:W-:-:S12]  /*34d0*/  HFMA2 R8, -RZ, RZ, 0, 0 ;  /* 0x00000000ff087431 */ /* 0x000fd800000001ff */
[----:B------:R-:W-:Y:S05]  /*34e0*/  @!P0 BRA `(.L_x_79) ;  /* 0x0000000000148947 */ /* 0x000fea0003800000 */
[----:B------:R-:W-:Y:S02]  /*34f0*/  VIADD R22, R22, 0x1 ;  /* 0x0000000116167836 */ /* 0x000fe40000000000 */
[----:B------:R-:W-:-:S03]  /*3500*/  VIADD R20, R20, 0xffffffff ;  /* 0xffffffff14147836 */ /* 0x000fc60000000000 */
[----:B------:R-:W-:-:S13]  /*3510*/  ISETP.NE.AND P0, PT, R22, R9, PT ;  /* 0x000000091600720c */ /* 0x000fda0003f05270 */
[----:B------:R-:W-:Y:S05]  /*3520*/  @P0 BRA `(.L_x_80) ;  /* 0xfffffffc00cc0947 */ /* 0x000fea000383ffff */
[----:B------:R-:W-:-:S07]  /*3530*/  MOV R8, RZ ;  /* 0x000000ff00087202 */ /* 0x000fce0000000f00 */
.L_x_79:
[----:B------:R-:W-:Y:S05]  /*3540*/  BSYNC.RECONVERGENT B4 ;  /* 0x0000000000047941 */ /* 0x000fea0003800200 */
.L_x_78:
        /* <DEDUP_REMOVED lines=9> */
[----:B------:R-:W-:Y:S01]  /*35e0*/  LOP3.LUT R28, R8, 0xfffffff8, RZ, 0xc0, !PT ;  /* 0xfffffff8081c7812 */ /* 0x000fe200078ec0ff */
[----:B------:R-:W-:-:S07]  /*35f0*/  IMAD.MOV.U32 R26, RZ, RZ, 0x1 ;  /* 0x00000001ff1a7424 */ /* 0x000fce00078e00ff */
.L_x_85:
[-C--:B0-----:R-:W-:Y:S01]  /*3600*/  LOP3.LUT R18, RZ, R26.reuse, RZ, 0x33, !PT ;  /* 0x0000001aff127212 */ /* 0x081fe200078e33ff */
[C---:B------:R-:W-:Y:S01]  /*3610*/  VIADD R29, R26.reuse, 0x7 ;  /* 0x000000071a1d7836 */ /* 0x040fe20000000000 */
[C---:B---3--:R-:W-:Y:S02]  /*3620*/  IADD3 R24, PT, PT, R9.reuse, -R26, RZ ;  /* 0x8000001a09187210 */ /* 0x048fe40007ffe0ff */
[----:B------:R-:W-:Y:S01]  /*3630*/  IADD3 R26, PT, PT, R26, 0x8, RZ ;  /* 0x000000081a1a7810 */ /* 0x000fe20007ffe0ff */
[----:B------:R-:W-:Y:S01]  /*3640*/  IMAD.IADD R18, R9, 0x1, R18 ;  /* 0x0000000109127824 */ /* 0x000fe200078e0212 */
[C---:B------:R-:W-:Y:S01]  /*3650*/  IADD3 R32, PT, PT, R24.reuse, -0x5, RZ ;  /* 0xfffffffb18207810 */ /* 0x040fe20007ffe0ff */
[----:B------:R-:W-:Y:S01]  /*3660*/  VIADD R19, R24, 0xfffffffe ;  /* 0xfffffffe18137836 */ /* 0x000fe20000000000 */
[----:B------:R-:W-:Y:S01]  /*3670*/  ISETP.NE.AND P0, PT, R29, R28, PT ;  /* 0x0000001c1d00720c */ /* 0x000fe20003f05270 */
[C-C-:B------:R-:W-:Y:S02]  /*3680*/  IMAD R23, R0.reuse, R24, R11.reuse ;  /* 0x0000001800177224 */ /* 0x140fe400078e020b */
[--C-:B-12-4-:R-:W-:Y:S01]  /*3690*/  IMAD R21, R0, R18, R11.reuse ;  /* 0x0000001200157224 */ /* 0x116fe200078e020b */
[----:B------:R-:W-:Y:S01]  /*36a0*/  IADD3 R18, PT, PT, R24, -0x3, RZ ;  /* 0xfffffffd18127810 */ /* 0x000fe20007ffe0ff */
[----:B------:R-:W-:-:S02]  /*36b0*/  IMAD R19, R0, R19, R11 ;  /* 0x0000001300137224 */ /* 0x000fc400078e020b */
[----:B------:R-:W-:-:S04]  /*36c0*/  IMAD.WIDE R22, R23, 0x4, R14 ;  /* 0x0000000417167825 */ /* 0x000fc800078e020e */
[----:B------:R-:W-:Y:S01]  /*36d0*/  IMAD.WIDE R20, R21, 0x4, R14 ;  /* 0x0000000415147825 */ /* 0x000fe200078e020e */
[----:B------:R0:W-:Y:S03]  /*36e0*/  STG.E desc[UR6][R22.64], R33 ;  /* 0x0000002116007986 */ /* 0x0001e6000c101906 */
[----:B------:R-:W-:Y:S01]  /*36f0*/  VIADD R25, R24, 0xfffffffc ;  /* 0xfffffffc18197836 */ /* 0x000fe20000000000 */
[----:B------:R1:W-:Y:S01]  /*3700*/  STG.E desc[UR6][R20.64], R33 ;  /* 0x0000002114007986 */ /* 0x0003e2000c101906 */
[----:B------:R-:W-:Y:S02]  /*3710*/  IMAD R31, R0, R18, R11 ;  /* 0x00000012001f7224 */ /* 0x000fe400078e020b */
[----:B------:R-:W-:Y:S02]  /*3720*/  VIADD R24, R24, 0xfffffffa ;  /* 0xfffffffa18187836 */ /* 0x000fe40000000000 */
[----:B------:R-:W-:-:S04]  /*3730*/  IMAD.WIDE R18, R19, 0x4, R14 ;  /* 0x0000000413127825 */ /* 0x000fc800078e020e */
[----:B------:R-:W-:Y:S01]  /*3740*/  IMAD.IADD R34, R9, 0x1, -R29 ;  /* 0x0000000109227824 */ /* 0x000fe200078e0a1d */
[----:B------:R2:W-:Y:S01]  /*3750*/  STG.E desc[UR6][R18.64], R33 ;  /* 0x0000002112007986 */ /* 0x0005e2000c101906 */
[C-C-:B------:R-:W-:Y:S02]  /*3760*/  IMAD R25, R0.reuse, R25, R11.reuse ;  /* 0x0000001900197224 */ /* 0x140fe400078e020b */
[C-C-:B0-----:R-:W-:Y:S02]  /*3770*/  IMAD R23, R0.reuse, R32, R11.reuse ;  /* 0x0000002000177224 */ /* 0x141fe400078e020b */
[----:B-1----:R-:W-:Y:S02]  /*3780*/  IMAD R21, R0, R24, R11 ;  /* 0x0000001800157224 */ /* 0x002fe400078e020b */
[----:B------:R-:W-:-:S04]  /*3790*/  IMAD.WIDE R30, R31, 0x4, R14 ;  /* 0x000000041f1e7825 */ /* 0x000fc800078e020e */
[----:B------:R-:W-:Y:S01]  /*37a0*/  IMAD R35, R0, R34, R11 ;  /* 0x0000002200237224 */ /* 0x000fe200078e020b */
[----:B------:R0:W-:Y:S01]  /*37b0*/  STG.E desc[UR6][R30.64], R33 ;  /* 0x000000211e007986 */ /* 0x0001e2000c101906 */
[----:B------:R-:W-:-:S04]  /*37c0*/  IMAD.WIDE R24, R25, 0x4, R14 ;  /* 0x0000000419187825 */ /* 0x000fc800078e020e */
[--C-:B--2---:R-:W-:Y:S01]  /*37d0*/  IMAD.WIDE R18, R23, 0x4, R14.reuse ;  /* 0x0000000417127825 */ /* 0x104fe200078e020e */
[----:B------:R0:W-:Y:S03]  /*37e0*/  STG.E desc[UR6][R24.64], R33 ;  /* 0x0000002118007986 */ /* 0x0001e6000c101906 */
[--C-:B------:R-:W-:Y:S01]  /*37f0*/  IMAD.WIDE R20, R21, 0x4, R14.reuse ;  /* 0x0000000415147825 */ /* 0x100fe200078e020e */
[----:B------:R0:W-:Y:S03]  /*3800*/  STG.E desc[UR6][R18.64], R33 ;  /* 0x0000002112007986 */ /* 0x0001e6000c101906 */
[----:B------:R-:W-:Y:S01]  /*3810*/  IMAD.WIDE R22, R35, 0x4, R14 ;  /* 0x0000000423167825 */ /* 0x000fe200078e020e */
[----:B------:R0:W-:Y:S04]  /*3820*/  STG.E desc[UR6][R20.64], R33 ;  /* 0x0000002114007986 */ /* 0x0001e8000c101906 */
[----:B------:R0:W-:Y:S01]  /*3830*/  STG.E desc[UR6][R22.64], R33 ;  /* 0x0000002116007986 */ /* 0x0001e2000c101906 */
[----:B------:R-:W-:Y:S05]  /*3840*/  @P0 BRA `(.L_x_85) ;  /* 0xfffffffc006c0947 */ /* 0x000fea000383ffff */
.L_x_84:
[----:B------:R-:W-:Y:S05]  /*3850*/  BSYNC.RECONVERGENT B5 ;  /* 0x0000000000057941 */ /* 0x000fea0003800200 */
.L_x_83:
[----:B------:R-:W-:Y:S05]  /*3860*/  @!P1 BRA `(.L_x_82) ;  /* 0x0000000000b49947 */ /* 0x000fea0003800000 */
[----:B------:R-:W-:Y:S01]  /*3870*/  ISETP.GE.U32.AND P0, PT, R27, 0x4, PT ;  /* 0x000000041b00780c */ /* 0x000fe20003f06070 */
[----:B------:R-:W-:Y:S01]  /*3880*/  BSSY.RECONVERGENT B5, `(.L_x_86) ;  /* 0x0000016000057945 */ /* 0x000fe20003800200 */
[----:B------:R-:W-:-:S04]  /*3890*/  LOP3.LUT R28, R8, 0x3, RZ, 0xc0, !PT ;  /* 0x00000003081c7812 */ /* 0x000fc800078ec0ff */
[----:B------:R-:W-:-:S07]  /*38a0*/  ISETP.NE.AND P1, PT, R28, RZ, PT ;  /* 0x000000ff1c00720c */ /* 0x000fce0003f25270 */
[----:B------:R-:W-:Y:S06]  /*38b0*/  @!P0 BRA `(.L_x_87) ;  /* 0x0000000000488947 */ /* 0x000fec0003800000 */
[----:B01234-:R-:W-:Y:S01]  /*38c0*/  LOP3.LUT R20, RZ, R26, RZ, 0x33, !PT ;  /* 0x0000001aff147212 */ /* 0x01ffe200078e33ff */
[C---:B------:R-:W-:Y:S02]  /*38d0*/  IMAD.IADD R18, R9.reuse, 0x1, -R26 ;  /* 0x0000000109127824 */ /* 0x040fe400078e0a1a */
[----:B------:R-:W-:Y:S02]  /*38e0*/  VIADD R26, R26, 0x4 ;  /* 0x000000041a1a7836 */ /* 0x000fe40000000000 */
[----:B------:R-:W-:Y:S01]  /*38f0*/  IMAD.IADD R20, R9, 0x1, R20 ;  /* 0x0000000109147824 */ /* 0x000fe200078e0214 */
[C---:B------:R-:W-:Y:S01]  /*3900*/  IADD3 R21, PT, PT, R18.reuse, -0x2, RZ ;  /* 0xfffffffe12157810 */ /* 0x040fe20007ffe0ff */
[----:B------:R-:W-:Y:S02]  /*3910*/  VIADD R22, R18, 0xfffffffd ;  /* 0xfffffffd12167836 */ /* 0x000fe40000000000 */
[C-C-:B------:R-:W-:Y:S02]  /*3920*/  IMAD R25, R0.reuse, R18, R11.reuse ;  /* 0x0000001200197224 */ /* 0x140fe400078e020b */
[----:B------:R-:W-:-:S02]  /*3930*/  IMAD R19, R0, R20, R11 ;  /* 0x0000001400137224 */ /* 0x000fc400078e020b */
[C-C-:B------:R-:W-:Y:S02]  /*3940*/  IMAD R21, R0.reuse, R21, R11.reuse ;  /* 0x0000001500157224 */ /* 0x140fe400078e020b */
[----:B------:R-:W-:Y:S02]  /*3950*/  IMAD R23, R0, R22, R11 ;  /* 0x0000001600177224 */ /* 0x000fe400078e020b */
        /* <DEDUP_REMOVED lines=8> */
.L_x_87:
[----:B------:R-:W-:Y:S05]  /*39e0*/  BSYNC.RECONVERGENT B5 ;  /* 0x0000000000057941 */ /* 0x000fea0003800200 */
.L_x_86:
[----:B------:R-:W-:Y:S05]  /*39f0*/  @!P1 BRA `(.L_x_82) ;  /* 0x0000000000509947 */ /* 0x000fea0003800000 */
[----:B------:R-:W-:Y:S01]  /*3a00*/  ISETP.NE.AND P0, PT, R28, 0x1, PT ;  /* 0x000000011c00780c */ /* 0x000fe20003f05270 */
[----:B------:R-:W-:Y:S01]  /*3a10*/  BSSY.RECONVERGENT B5, `(.L_x_88) ;  /* 0x000000e000057945 */ /* 0x000fe20003800200 */
[----:B------:R-:W-:-:S04]  /*3a20*/  LOP3.LUT R8, R8, 0x1, RZ, 0xc0, !PT ;  /* 0x0000000108087812 */ /* 0x000fc800078ec0ff */
[----:B------:R-:W-:-:S07]  /*3a30*/  ISETP.NE.U32.AND P1, PT, R8, 0x1, PT ;  /* 0x000000010800780c */ /* 0x000fce0003f25070 */
[----:B------:R-:W-:Y:S06]  /*3a40*/  @!P0 BRA `(.L_x_89) ;  /* 0x0000000000288947 */ /* 0x000fec0003800000 */
[-C--:B0-----:R-:W-:Y:S02]  /*3a50*/  LOP3.LUT R18, RZ, R26.reuse, RZ, 0x33, !PT ;  /* 0x0000001aff127212 */ /* 0x081fe400078e33ff */
[C---:B------:R-:W-:Y:S01]  /*3a60*/  IADD3 R8, PT, PT, R9.reuse, -R26, RZ ;  /* 0x8000001a09087210 */ /* 0x040fe20007ffe0ff */
[----:B------:R-:W-:Y:S02]  /*3a70*/  VIADD R26, R26, 0x2 ;  /* 0x000000021a1a7836 */ /* 0x000fe40000000000 */
[----:B------:R-:W-:Y:S02]  /*3a80*/  IMAD.IADD R18, R9, 0x1, R18 ;  /* 0x0000000109127824 */ /* 0x000fe400078e0212 */
[C-C-:B------:R-:W-:Y:S02]  /*3a90*/  IMAD R19, R0.reuse, R8, R11.reuse ;  /* 0x0000000800137224 */ /* 0x140fe400078e020b */
[----:B-1234-:R-:W-:Y:S02]  /*3aa0*/  IMAD R21, R0, R18, R11 ;  /* 0x0000001200157224 */ /* 0x01efe400078e020b */
[----:B------:R-:W-:-:S04]  /*3ab0*/  IMAD.WIDE R18, R19, 0x4, R14 ;  /* 0x0000000413127825 */ /* 0x000fc800078e020e */
[----:B------:R-:W-:Y:S01]  /*3ac0*/  IMAD.WIDE R20, R21, 0x4, R14 ;  /* 0x0000000415147825 */ /* 0x000fe200078e020e */
[----:B------:R0:W-:Y:S04]  /*3ad0*/  STG.E desc[UR6][R18.64], R33 ;  /* 0x0000002112007986 */ /* 0x0001e8000c101906 */
[----:B------:R0:W-:Y:S02]  /*3ae0*/  STG.E desc[UR6][R20.64], R33 ;  /* 0x0000002114007986 */ /* 0x0001e4000c101906 */
.L_x_89:
[----:B------:R-:W-:Y:S05]  /*3af0*/  BSYNC.RECONVERGENT B5 ;  /* 0x0000000000057941 */ /* 0x000fea0003800200 */
.L_x_88:
[----:B------:R-:W-:-:S05]  /*3b00*/  @!P1 IADD3 R26, PT, PT, R9, -R26, RZ ;  /* 0x8000001a091a9210 */ /* 0x000fca0007ffe0ff */
[----:B0-----:R-:W-:-:S04]  /*3b10*/  @!P1 IMAD R19, R0, R26, R11 ;  /* 0x0000001a00139224 */ /* 0x001fc800078e020b */
[----:B------:R-:W-:-:S05]  /*3b20*/  @!P1 IMAD.WIDE R18, R19, 0x4, R14 ;  /* 0x0000000413129825 */ /* 0x000fca00078e020e */
[----:B------:R0:W-:Y:S02]  /*3b30*/  @!P1 STG.E desc[UR6][R18.64], R33 ;  /* 0x0000002112009986 */ /* 0x0001e4000c101906 */
.L_x_82:
[----:B------:R-:W-:Y:S05]  /*3b40*/  BSYNC.RECONVERGENT B4 ;  /* 0x0000000000047941 */ /* 0x000fea0003800200 */
.L_x_81:
[----:B------:R-:W-:Y:S01]  /*3b50*/  VIMNMX R8, PT, PT, R9, R11, PT ;  /* 0x0000000b09087248 */ /* 0x000fe20003fe0100 */
[----:B------:R-:W-:Y:S03]  /*3b60*/  BSSY.RECONVERGENT B4, `(.L_x_90) ;  /* 0x000001c000047945 */ /* 0x000fe60003800200 */
[----:B------:R-:W-:Y:S01]  /*3b70*/  ISETP.GE.AND P0, PT, R8, 0x2, PT ;  /* 0x000000020800780c */ /* 0x000fe20003f06270 */
[----:B------:R-:W-:-:S12]  /*3b80*/  IMAD.MOV.U32 R8, RZ, RZ, RZ ;  /* 0x000000ffff087224 */ /* 0x000fd800078e00ff */
[----:B------:R-:W-:Y:S05]  /*3b90*/  @!P0 BRA `(.L_x_91) ;  /* 0x0000000000608947 */ /* 0x000fea0003800000 */
[----:B------:R-:W5:Y:S02]  /*3ba0*/  LDG.E R16, desc[UR6][R16.64+-0x4] ;  /* 0xfffffc0610107981 */ /* 0x000f64000c1e1900 */
[----:B-----5:R-:W-:-:S13]  /*3bb0*/  ISETP.NE.AND P0, PT, R16, R3, PT ;  /* 0x000000031000720c */ /* 0x020fda0003f05270 */
[----:B------:R-:W-:Y:S05]  /*3bc0*/  @P0 BRA `(.L_x_91) ;  /* 0x0000000000540947 */ /* 0x000fea0003800000 */
[----:B------:R-:W1:Y:S01]  /*3bd0*/  LDC.64 R14, c[0x0][0x390] ;  /* 0x0000e400ff0e7b82 */ /* 0x000e620000000a00 */
[----:B0-----:R-:W-:Y:S01]  /*3be0*/  VIADD R19, R9, 0xfffffffe ;  /* 0xfffffffe09137836 */ /* 0x001fe20000000000 */
[----:B------:R-:W-:Y:S01]  /*3bf0*/  IADD3 R18, PT, PT, R11, -0x2, RZ ;  /* 0xfffffffe0b127810 */ /* 0x000fe20007ffe0ff */
[----:B-1234-:R-:W-:-:S03]  /*3c00*/  IMAD.MOV.U32 R20, RZ, RZ, 0x1 ;  /* 0x00000001ff147424 */ /* 0x01efc600078e00ff */
[----:B------:R-:W-:-:S05]  /*3c10*/  VIMNMX.U32 R8, PT, PT, R19, R18, PT ;  /* 0x0000001213087248 */ /* 0x000fca0003fe0000 */
[----:B------:R-:W-:-:S07]  /*3c20*/  VIADD R21, R8, 0x1 ;  /* 0x0000000108157836 */ /* 0x000fce0000000000 */
.L_x_92:
[----:B------:R-:W-:-:S04]  /*3c30*/  IMAD R17, R0, R19, R18 ;  /* 0x0000001300117224 */ /* 0x000fc800078e0212 */
[----:B------:R-:W-:-:S06]  /*3c40*/  IMAD.WIDE R16, R17, 0x4, R14 ;  /* 0x0000000411107825 */ /* 0x000fcc00078e020e */
[----:B------:R-:W2:Y:S01]  /*3c50*/  LDG.E R16, desc[UR6][R16.64] ;  /* 0x0000000610107981 */ /* 0x000ea2000c1e1900 */
[----:B------:R-:W-:Y:S02]  /*3c60*/  MOV R8, R20 ;  /* 0x0000001400087202 */ /* 0x000fe40000000f00 */
[----:B--2---:R-:W-:-:S13]  /*3c70*/  ISETP.NE.AND P0, PT, R16, R33, PT ;  /* 0x000000211000720c */ /* 0x004fda0003f05270 */
[----:B------:R-:W-:Y:S05]  /*3c80*/  @!P0 BRA `(.L_x_91) ;  /* 0x0000000000248947 */ /* 0x000fea0003800000 */
[----:B------:R-:W-:Y:S01]  /*3c90*/  ISETP.NE.AND P0, PT, R16, RZ, PT ;  /* 0x000000ff1000720c */ /* 0x000fe20003f05270 */
[----:B------:R-:W-:-:S12]  /*3ca0*/  IMAD.MOV.U32 R8, RZ, RZ, RZ ;  /* 0x000000ffff087224 */ /* 0x000fd800078e00ff */
[----:B------:R-:W-:Y:S05]  /*3cb0*/  @!P0 BRA `(.L_x_91) ;  /* 0x0000000000188947 */ /* 0x000fea0003800000 */
[C---:B------:R-:W-:Y:S01]  /*3cc0*/  ISETP.NE.AND P0, PT, R20.reuse, R21, PT ;  /* 0x000000151400720c */ /* 0x040fe20003f05270 */
[----:B------:R-:W-:Y:S01]  /*3cd0*/  VIADD R20, R20, 0x1 ;  /* 0x0000000114147836 */ /* 0x000fe20000000000 */
[----:B------:R-:W-:Y:S01]  /*3ce0*/  IADD3 R18, PT, PT, R18, -0x1, RZ ;  /* 0xffffffff12127810 */ /* 0x000fe20007ffe0ff */
[----:B------:R-:W-:-:S10]  /*3cf0*/  VIADD R19, R19, 0xffffffff ;  /* 0xffffffff13137836 */ /* 0x000fd40000000000 */
[----:B------:R-:W-:Y:S05]  /*3d00*/  @P0 BRA `(.L_x_92) ;  /* 0xfffffffc00c80947 */ /* 0x000fea000383ffff */
[----:B------:R-:W-:-:S07]  /*3d10*/  IMAD.MOV.U32 R8, RZ, RZ, RZ ;  /* 0x000000ffff087224 */ /* 0x000fce00078e00ff */
.L_x_91:
[----:B------:R-:W-:Y:S05]  /*3d20*/  BSYNC.RECONVERGENT B4 ;  /* 0x0000000000047941 */ /* 0x000fea0003800200 */
.L_x_90:
[----:B------:R-:W-:Y:S01]  /*3d30*/  ISETP.NE.AND P0, PT, R8, RZ, PT ;  /* 0x000000ff0800720c */ /* 0x000fe20003f05270 */
[----:B------:R-:W-:-:S12]  /*3d40*/  BSSY.RECONVERGENT B4, `(.L_x_93) ;  /* 0x0000074000047945 */ /* 0x000fd80003800200 */
[----:B------:R-:W-:Y:S05]  /*3d50*/  @!P0 BRA `(.L_x_94) ;  /* 0x0000000400c88947 */ /* 0x000fea0003800000 */
[C---:B------:R-:W-:Y:S01]  /*3d60*/  ISETP.GE.U32.AND P0, PT, R8.reuse, 0x8, PT ;  /* 0x000000080800780c */ /* 0x040fe20003f06070 */
[----:B------:R-:W-:Y:S01]  /*3d70*/  BSSY.RECONVERGENT B5, `(.L_x_95) ;  /* 0x0000039000057945 */ /* 0x000fe20003800200 */
[----:B---3--:R-:W-:Y:S01]  /*3d80*/  LOP3.LUT R34, R8, 0x7, RZ, 0xc0, !PT ;  /* 0x0000000708227812 */ /* 0x008fe200078ec0ff */
[----:B0-----:R-:W-:-:S03]  /*3d90*/  HFMA2 R26, -RZ, RZ, 0, 5.9604644775390625e-08 ;  /* 0x00000001ff1a7431 */ /* 0x001fc600000001ff */
[----:B------:R-:W-:-:S07]  /*3da0*/  ISETP.NE.AND P1, PT, R34, RZ, PT ;  /* 0x000000ff2200720c */ /* 0x000fce0003f25270 */
[----:B------:R-:W-:Y:S06]  /*3db0*/  @!P0 BRA `(.L_x_96) ;  /* 0x0000000000d08947 */ /* 0x000fec0003800000 */
[----:B------:R-:W-:Y:S01]  /*3dc0*/  LOP3.LUT R27, R8, 0xfffffff8, RZ, 0xc0, !PT ;  /* 0xfffffff8081b7812 */ /* 0x000fe200078ec0ff */
[----:B------:R-:W-:-:S07]  /*3dd0*/  IMAD.MOV.U32 R26, RZ, RZ, 0x1 ;  /* 0x00000001ff1a7424 */ /* 0x000fce00078e00ff */
.L_x_97:
[C---:B---3--:R-:W-:Y:S01]  /*3de0*/  VIADD R18, R26.reuse, 0x1 ;  /* 0x000000011a127836 */ /* 0x048fe20000000000 */
[----:B------:R-:W-:Y:S01]  /*3df0*/  IADD3 R17, PT, PT, R11, -R26, RZ ;  /* 0x8000001a0b117210 */ /* 0x000fe20007ffe0ff */
[----:B-12-4-:R-:W-:Y:S02]  /*3e00*/  VIADD R20, R26, 0x2 ;  /* 0x000000021a147836 */ /* 0x016fe40000000000 */
[----:B------:R-:W-:Y:S01]  /*3e10*/  IMAD.IADD R16, R9, 0x1, -R26 ;  /* 0x0000000109107824 */ /* 0x000fe200078e0a1a */
[----:B------:R-:W-:Y:S01]  /*3e20*/  IADD3 R29, PT, PT, R11, -R18, RZ ;  /* 0x800000120b1d7210 */ /* 0x000fe20007ffe0ff */
[----:B------:R-:W-:Y:S02]  /*3e30*/  IMAD.IADD R18, R9, 0x1, -R18 ;  /* 0x0000000109127824 */ /* 0x000fe400078e0a12 */
[----:B------:R-:W-:Y:S01]  /*3e40*/  IMAD.IADD R31, R11, 0x1, -R20 ;  /* 0x000000010b1f7824 */ /* 0x000fe200078e0a14 */
[----:B------:R-:W-:Y:S01]  /*3e50*/  IADD3 R20, PT, PT, R9, -R20, RZ ;  /* 0x8000001409147210 */ /* 0x000fe20007ffe0ff */
[----:B------:R-:W-:-:S02]  /*3e60*/  IMAD R29, R0, R18, R29 ;  /* 0x00000012001d7224 */ /* 0x000fc400078e021d */
[----:B------:R-:W-:Y:S02]  /*3e70*/  VIADD R18, R26, 0x4 ;  /* 0x000000041a127836 */ /* 0x000fe40000000000 */
[----:B------:R-:W-:Y:S01]  /*3e80*/  IMAD R31, R0, R20, R31 ;  /* 0x00000014001f7224 */ /* 0x000fe200078e021f */
[----:B------:R-:W-:Y:S01]  /*3e90*/  IADD3 R20, PT, PT, R26, 0x5, RZ ;  /* 0x000000051a147810 */ /* 0x000fe20007ffe0ff */
[----:B------:R-:W-:Y:S01]  /*3ea0*/  IMAD R17, R0, R16, R17 ;  /* 0x0000001000117224 */ /* 0x000fe200078e0211 */
[----:B------:R-:W-:Y:S01]  /*3eb0*/  IADD3 R21, PT, PT, R11, -R18, RZ ;  /* 0x800000120b157210 */ /* 0x000fe20007ffe0ff */
[----:B------:R-:W-:Y:S02]  /*3ec0*/  IMAD.IADD R18, R9, 0x1, -R18 ;  /* 0x0000000109127824 */ /* 0x000fe400078e0a12 */
[----:B------:R-:W-:Y:S02]  /*3ed0*/  VIADD R16, R26, 0x3 ;  /* 0x000000031a107836 */ /* 0x000fe40000000000 */
[----:B------:R-:W-:Y:S01]  /*3ee0*/  IMAD.IADD R19, R11, 0x1, -R20 ;  /* 0x000000010b137824 */ /* 0x000fe200078e0a14 */
[----:B------:R-:W-:Y:S01]  /*3ef0*/  IADD3 R20, PT, PT, R9, -R20, RZ ;  /* 0x8000001409147210 */ /* 0x000fe20007ffe0ff */
[----:B------:R-:W-:-:S02]  /*3f00*/  IMAD R21, R0, R18, R21 ;  /* 0x0000001200157224 */ /* 0x000fc400078e0215 */
[--C-:B------:R-:W-:Y:S02]  /*3f10*/  IMAD.IADD R25, R11, 0x1, -R16.reuse ;  /* 0x000000010b197824 */ /* 0x100fe400078e0a10 */
[C---:B------:R-:W-:Y:S02]  /*3f20*/  VIADD R18, R26.reuse, 0x6 ;  /* 0x000000061a127836 */ /* 0x040fe40000000000 */
[----:B------:R-:W-:Y:S02]  /*3f30*/  IMAD.IADD R16, R9, 0x1, -R16 ;  /* 0x0000000109107824 */ /* 0x000fe400078e0a10 */
[----:B------:R-:W-:Y:S01]  /*3f40*/  VIADD R32, R26, 0x7 ;  /* 0x000000071a207836 */ /* 0x000fe20000000000 */
[----:B------:R-:W-:Y:S01]  /*3f50*/  IADD3 R35, PT, PT, R11, -R18, RZ ;  /* 0x800000120b237210 */ /* 0x000fe20007ffe0ff */
[C---:B------:R-:W-:Y:S02]  /*3f60*/  IMAD R25, R0.reuse, R16, R25 ;  /* 0x0000001000197224 */ /* 0x040fe400078e0219 */
[----:B------:R-:W-:Y:S01]  /*3f70*/  IMAD R19, R0, R20, R19 ;  /* 0x0000001400137224 */ /* 0x000fe200078e0213 */
[----:B------:R-:W-:Y:S01]  /*3f80*/  IADD3 R20, PT, PT, R9, -R32, RZ ;  /* 0x8000002009147210 */ /* 0x000fe20007ffe0ff */
[----:B------:R-:W-:Y:S01]  /*3f90*/  IMAD.WIDE R16, R17, 0x4, R14 ;  /* 0x0000000411107825 */ /* 0x000fe200078e020e */
[----:B------:R-:W-:-:S03]  /*3fa0*/  ISETP.NE.AND P0, PT, R32, R27, PT ;  /* 0x0000001b2000720c */ /* 0x000fc60003f05270 */
[----:B------:R-:W-:Y:S01]  /*3fb0*/  IMAD.IADD R18, R9, 0x1, -R18 ;  /* 0x0000000109127824 */ /* 0x000fe200078e0a12 */
[----:B------:R0:W-:Y:S01]  /*3fc0*/  STG.E desc[UR6][R16.64], R33 ;  /* 0x0000002110007986 */ /* 0x0001e2000c101906 */
[----:B------:R-:W-:Y:S02]  /*3fd0*/  IMAD.IADD R23, R11, 0x1, -R32 ;  /* 0x000000010b177824 */ /* 0x000fe400078e0a20 */
[----:B------:R-:W-:-:S04]  /*3fe0*/  IMAD.WIDE R28, R29, 0x4, R14 ;  /* 0x000000041d1c7825 */ /* 0x000fc800078e020e */
[----:B------:R-:W-:Y:S01]  /*3ff0*/  IMAD.WIDE R30, R31, 0x4, R14 ;  /* 0x000000041f1e7825 */ /* 0x000fe200078e020e */
[----:B------:R3:W-:Y:S03]  /*4000*/  STG.E desc[UR6][R28.64], R33 ;  /* 0x000000211c007986 */ /* 0x0007e6000c101906 */
[C---:B------:R-:W-:Y:S01]  /*4010*/  IMAD R35, R0.reuse, R18, R35 ;  /* 0x0000001200237224 */ /* 0x040fe200078e0223 */
[----:B------:R3:W-:Y:S01]  /*4020*/  STG.E desc[UR6][R30.64], R33 ;  /* 0x000000211e007986 */ /* 0x0007e2000c101906 */
[----:B------:R-:W-:Y:S02]  /*4030*/  IMAD R23, R0, R20, R23 ;  /* 0x0000001400177224 */ /* 0x000fe400078e0217 */
[----:B------:R-:W-:-:S04]  /*4040*/  IMAD.WIDE R24, R25, 0x4, R14 ;  /* 0x0000000419187825 */ /* 0x000fc800078e020e */
[--C-:B0-----:R-:W-:Y:S01]  /*4050*/  IMAD.WIDE R16, R21, 0x4, R14.reuse ;  /* 0x0000000415107825 */ /* 0x101fe200078e020e */
[----:B------:R3:W-:Y:S03]  /*4060*/  STG.E desc[UR6][R24.64], R33 ;  /* 0x0000002118007986 */ /* 0x0007e6000c101906 */
[--C-:B------:R-:W-:Y:S01]  /*4070*/  IMAD.WIDE R18, R19, 0x4, R14.reuse ;  /* 0x0000000413127825 */ /* 0x100fe200078e020e */
[----:B------:R3:W-:Y:S03]  /*4080*/  STG.E desc[UR6][R16.64], R33 ;  /* 0x0000002110007986 */ /* 0x0007e6000c101906 */
[--C-:B------:R-:W-:Y:S01]  /*4090*/  IMAD.WIDE R20, R35, 0x4, R14.reuse ;  /* 0x0000000423147825 */ /* 0x100fe200078e020e */
[----:B------:R3:W-:Y:S03]  /*40a0*/  STG.E desc[UR6][R18.64], R33 ;  /* 0x0000002112007986 */ /* 0x0007e6000c101906 */
[----:B------:R-:W-:Y:S01]  /*40b0*/  IMAD.WIDE R22, R23, 0x4, R14 ;  /* 0x0000000417167825 */ /* 0x000fe200078e020e */
[----:B------:R3:W-:Y:S03]  /*40c0*/  STG.E desc[UR6][R20.64], R33 ;  /* 0x0000002114007986 */ /* 0x0007e6000c101906 */
[----:B------:R-:W-:Y:S01]  /*40d0*/  VIADD R26, R26, 0x8 ;  /* 0x000000081a1a7836 */ /* 0x000fe20000000000 */
[----:B------:R3:W-:Y:S01]  /*40e0*/  STG.E desc[UR6][R22.64], R33 ;  /* 0x0000002116007986 */ /* 0x0007e2000c101906 */
[----:B------:R-:W-:Y:S05]  /*40f0*/  @P0 BRA `(.L_x_97) ;  /* 0xfffffffc00380947 */ /* 0x000fea000383ffff */
.L_x_96:
[----:B------:R-:W-:Y:S05]  /*4100*/  BSYNC.RECONVERGENT B5 ;  /* 0x0000000000057941 */ /* 0x000fea0003800200 */
.L_x_95:
[----:B------:R-:W-:Y:S05]  /*4110*/  @!P1 BRA `(.L_x_94) ;  /* 0x0000000000d89947 */ /* 0x000fea0003800000 */
[----:B------:R-:W-:Y:S01]  /*4120*/  ISETP.GE.U32.AND P0, PT, R34, 0x4, PT ;  /* 0x000000042200780c */ /* 0x000fe20003f06070 */
[----:B------:R-:W-:Y:S01]  /*4130*/  BSSY.RECONVERGENT B5, `(.L_x_98) ;  /* 0x000001c000057945 */ /* 0x000fe20003800200 */
[----:B---3--:R-:W-:-:S04]  /*4140*/  LOP3.LUT R24, R8, 0x3, RZ, 0xc0, !PT ;  /* 0x0000000308187812 */ /* 0x008fc800078ec0ff */
[----:B------:R-:W-:-:S07]  /*4150*/  ISETP.NE.AND P1, PT, R24, RZ, PT ;  /* 0x000000ff1800720c */ /* 0x000fce0003f25270 */
[----:B------:R-:W-:Y:S06]  /*4160*/  @!P0 BRA `(.L_x_99) ;  /* 0x0000000000608947 */ /* 0x000fec0003800000 */
[C---:B------:R-:W-:Y:S01]  /*4170*/  IADD3 R18, PT, PT, R26.reuse, 0x1, RZ ;  /* 0x000000011a127810 */ /* 0x040fe20007ffe0ff */
[C---:B-12-4-:R-:W-:Y:S01]  /*4180*/  VIADD R20, R26.reuse, 0x2 ;  /* 0x000000021a147836 */ /* 0x056fe20000000000 */
[----:B------:R-:W-:Y:S01]  /*4190*/  IADD3 R22, PT, PT, R26, 0x3, RZ ;  /* 0x000000031a167810 */ /* 0x000fe20007ffe0ff */
[--C-:B------:R-:W-:Y:S02]  /*41a0*/  IMAD.IADD R17, R11, 0x1, -R26.reuse ;  /* 0x000000010b117824 */ /* 0x100fe400078e0a1a */
[----:B------:R-:W-:Y:S01]  /*41b0*/  IMAD.IADD R16, R9, 0x1, -R26 ;  /* 0x0000000109107824 */ /* 0x000fe200078e0a1a */
[C---:B------:R-:W-:Y:S01]  /*41c0*/  IADD3 R21, PT, PT, R11.reuse, -R20, RZ ;  /* 0x800000140b157210 */ /* 0x040fe20007ffe0ff */
[--C-:B------:R-:W-:Y:S02]  /*41d0*/  IMAD.IADD R19, R11, 0x1, -R18.reuse ;  /* 0x000000010b137824 */ /* 0x100fe400078e0a12 */
[----:B------:R-:W-:Y:S02]  /*41e0*/  IMAD.IADD R18, R9, 0x1, -R18 ;  /* 0x0000000109127824 */ /* 0x000fe400078e0a12 */
[----:B------:R-:W-:Y:S01]  /*41f0*/  IMAD.IADD R23, R11, 0x1, -R22 ;  /* 0x000000010b177824 */ /* 0x000fe200078e0a16 */
[C---:B------:R-:W-:Y:S01]  /*4200*/  IADD3 R22, PT, PT, R9.reuse, -R22, RZ ;  /* 0x8000001609167210 */ /* 0x040fe20007ffe0ff */
[----:B------:R-:W-:-:S02]  /*4210*/  IMAD.IADD R20, R9, 0x1, -R20 ;  /* 0x0000000109147824 */ /* 0x000fc400078e0a14 */
[C---:B------:R-:W-:Y:S02]  /*4220*/  IMAD R17, R0.reuse, R16, R17 ;  /* 0x0000001000117224 */ /* 0x040fe400078e0211 */
[C---:B------:R-:W-:Y:S02]  /*4230*/  IMAD R19, R0.reuse, R18, R19 ;  /* 0x0000001200137224 */ /* 0x040fe400078e0213 */
[C---:B------:R-:W-:Y:S02]  /*4240*/  IMAD R21, R0.reuse, R20, R21 ;  /* 0x0000001400157224 */ /* 0x040fe400078e0215 */
[----:B------:R-:W-:Y:S02]  /*4250*/  IMAD R23, R0, R22, R23 ;  /* 0x0000001600177224 */ /* 0x000fe400078e0217 */
[----:B------:R-:W-:-:S04]  /*4260*/  IMAD.WIDE R16, R17, 0x4, R14 ;  /* 0x0000000411107825 */ /* 0x000fc800078e020e */
[--C-:B------:R-:W-:Y:S01]  /*4270*/  IMAD.WIDE R18, R19, 0x4, R14.reuse ;  /* 0x0000000413127825 */ /* 0x100fe200078e020e */
[----:B------:R0:W-:Y:S03]  /*4280*/  STG.E desc[UR6][R16.64], R33 ;  /* 0x0000002110007986 */ /* 0x0001e6000c101906 */
[--C-:B------:R-:W-:Y:S01]  /*4290*/  IMAD.WIDE R20, R21, 0x4, R14.reuse ;  /* 0x0000000415147825 */ /* 0x100fe200078e020e */
[----:B------:R0:W-:Y:S03]  /*42a0*/  STG.E desc[UR6][R18.64], R33 ;  /* 0x0000002112007986 */ /* 0x0001e6000c101906 */
[----:B------:R-:W-:Y:S01]  /*42b0*/  IMAD.WIDE R22, R23, 0x4, R14 ;  /* 0x0000000417167825 */ /* 0x000fe200078e020e */
[----:B------:R0:W-:Y:S03]  /*42c0*/  STG.E desc[UR6][R20.64], R33 ;  /* 0x0000002114007986 */ /* 0x0001e6000c101906 */
[----:B------:R-:W-:Y:S01]  /*42d0*/  VIADD R26, R26, 0x4 ;  /* 0x000000041a1a7836 */ /* 0x000fe20000000000 */
[----:B------:R0:W-:Y:S06]  /*42e0*/  STG.E desc[UR6][R22.64], R33 ;  /* 0x0000002116007986 */ /* 0x0001ec000c101906 */
.L_x_99:
[----:B------:R-:W-:Y:S05]  /*42f0*/  BSYNC.RECONVERGENT B5 ;  /* 0x0000000000057941 */ /* 0x000fea0003800200 */
.L_x_98:
[----:B------:R-:W-:Y:S05]  /*4300*/  @!P1 BRA `(.L_x_94) ;  /* 0x00000000005c9947 */ /* 0x000fea0003800000 */
[----:B------:R-:W-:Y:S01]  /*4310*/  ISETP.NE.AND P0, PT, R24, 0x1, PT ;  /* 0x000000011800780c */ /* 0x000fe20003f05270 */
[----:B------:R-:W-:Y:S01]  /*4320*/  BSSY.RECONVERGENT B5, `(.L_x_100) ;  /* 0x0000010000057945 */ /* 0x000fe20003800200 */
[----:B------:R-:W-:-:S04]  /*4330*/  LOP3.LUT R8, R8, 0x1, RZ, 0xc0, !PT ;  /* 0x0000000108087812 */ /* 0x000fc800078ec0ff */
[----:B------:R-:W-:-:S07]  /*4340*/  ISETP.NE.U32.AND P1, PT, R8, 0x1, PT ;  /* 0x000000010800780c */ /* 0x000fce0003f25070 */
[----:B------:R-:W-:Y:S06]  /*4350*/  @!P0 BRA `(.L_x_101) ;  /* 0x0000000000308947 */ /* 0x000fec0003800000 */
[----:B0-----:R-:W-:Y:S01]  /*4360*/  VIADD R16, R26, 0x1 ;  /* 0x000000011a107836 */ /* 0x001fe20000000000 */
[----:B------:R-:W-:Y:S01]  /*4370*/  IADD3 R17, PT, PT, R11, -R26, RZ ;  /* 0x8000001a0b117210 */ /* 0x000fe20007ffe0ff */
[----:B------:R-:W-:Y:S02]  /*4380*/  IMAD.IADD R8, R9, 0x1, -R26 ;  /* 0x0000000109087824 */ /* 0x000fe400078e0a1a */
[----:B------:R-:W-:Y:S01]  /*4390*/  IMAD.IADD R19, R11, 0x1, -R16 ;  /* 0x000000010b137824 */ /* 0x000fe200078e0a10 */
[----:B------:R-:W-:Y:S01]  /*43a0*/  IADD3 R16, PT, PT, R9, -R16, RZ ;  /* 0x8000001009107210 */ /* 0x000fe20007ffe0ff */
[----:B------:R-:W-:Y:S02]  /*43b0*/  IMAD R17, R0, R8, R17 ;  /* 0x0000000800117224 */ /* 0x000fe400078e0211 */
[----:B------:R-:W-:Y:S02]  /*43c0*/  VIADD R26, R26, 0x2 ;  /* 0x000000021a1a7836 */ /* 0x000fe40000000000 */
[----:B------:R-:W-:-:S02]  /*43d0*/  IMAD R19, R0, R16, R19 ;  /* 0x0000001000137224 */ /* 0x000fc400078e0213 */
[----:B------:R-:W-:-:S04]  /*43e0*/  IMAD.WIDE R16, R17, 0x4, R14 ;  /* 0x0000000411107825 */ /* 0x000fc800078e020e */
[----:B------:R-:W-:Y:S01]  /*43f0*/  IMAD.WIDE R18, R19, 0x4, R14 ;  /* 0x0000000413127825 */ /* 0x000fe200078e020e */
[----:B------:R3:W-:Y:S04]  /*4400*/  STG.E desc[UR6][R16.64], R33 ;  /* 0x0000002110007986 */ /* 0x0007e8000c101906 */
[----:B------:R3:W-:Y:S02]  /*4410*/  STG.E desc[UR6][R18.64], R33 ;  /* 0x0000002112007986 */ /* 0x0007e4000c101906 */
.L_x_101:
[----:B------:R-:W-:Y:S05]  /*4420*/  BSYNC.RECONVERGENT B5 ;  /* 0x0000000000057941 */ /* 0x000fea0003800200 */
.L_x_100:
[----:B0--3--:R-:W-:Y:S01]  /*4430*/  @!P1 IMAD.IADD R17, R11, 0x1, -R26 ;  /* 0x000000010b119824 */ /* 0x009fe200078e0a1a */
[----:B------:R-:W-:-:S05]  /*4440*/  @!P1 IADD3 R26, PT, PT, R9, -R26, RZ ;  /* 0x8000001a091a9210 */ /* 0x000fca0007ffe0ff */
[----:B------:R-:W-:-:S04]  /*4450*/  @!P1 IMAD R17, R0, R26, R17 ;  /* 0x0000001a00119224 */ /* 0x000fc800078e0211 */
[----:B------:R-:W-:-:S05]  /*4460*/  @!P1 IMAD.WIDE R16, R17, 0x4, R14 ;  /* 0x0000000411109825 */ /* 0x000fca00078e020e */
[----:B------:R0:W-:Y:S02]  /*4470*/  @!P1 STG.E desc[UR6][R16.64], R33 ;  /* 0x0000002110009986 */ /* 0x0001e4000c101906 */
.L_x_94:
[----:B------:R-:W-:Y:S05]  /*4480*/  BSYNC.RECONVERGENT B4 ;  /* 0x0000000000047941 */ /* 0x000fea0003800200 */
.L_x_93:
[----:B------:R-:W-:Y:S01]  /*4490*/  ISETP.GE.AND P0, PT, R11, 0x2, PT ;  /* 0x000000020b00780c */ /* 0x000fe20003f06270 */
[----:B------:R-:W-:Y:S01]  /*44a0*/  BSSY.RECONVERGENT B4, `(.L_x_102) ;  /* 0x000001d000047945 */ /* 0x000fe20003800200 */
[----:B------:R-:W-:-:S11]  /*44b0*/  IMAD.MOV.U32 R8, RZ, RZ, RZ ;  /* 0x000000ffff087224 */ /* 0x000fd600078e00ff */
[----:B------:R-:W-:Y:S05]  /*44c0*/  @!P0 BRA `(.L_x_103) ;  /* 0x0000000000688947 */ /* 0x000fea0003800000 */
[----:B------:R-:W5:Y:S01]  /*44d0*/  LDCU.64 UR4, c[0x0][0x390] ;  /* 0x00007200ff0477ac */ /* 0x000f620008000a00 */
[----:B0--3--:R-:W-:-:S05]  /*44e0*/  IMAD R19, R0, R9, RZ ;  /* 0x0000000900137224 */ /* 0x009fca00078e02ff */
[----:B------:R-:W-:-:S04]  /*44f0*/  IADD3 R17, P0, PT, R11, R19, RZ ;  /* 0x000000130b117210 */ /* 0x000fc80007f1e0ff */
[----:B------:R-:W-:Y:S02]  /*4500*/  LEA.HI.X.SX32 R18, R19, RZ, 0x1, P0 ;  /* 0x000000ff13127211 */ /* 0x000fe400000f0eff */
[----:B-----5:R-:W-:-:S04]  /*4510*/  LEA R16, P0, R17, UR4, 0x2 ;  /* 0x0000000411107c11 */ /* 0x020fc8000f8010ff */
[----:B------:R-:W-:-:S05]  /*4520*/  LEA.HI.X R17, R17, UR5, R18, 0x2, P0 ;  /* 0x0000000511117c11 */ /* 0x000fca00080f1412 */
[----:B------:R-:W3:Y:S02]  /*4530*/  LDG.E R16, desc[UR6][R16.64+-0x4] ;  /* 0xfffffc0610107981 */ /* 0x000ee4000c1e1900 */
[----:B---3--:R-:W-:-:S13]  /*4540*/  ISETP.NE.AND P0, PT, R16, R3, PT ;  /* 0x000000031000720c */ /* 0x008fda0003f05270 */
[----:B------:R-:W-:Y:S05]  /*4550*/  @P0 BRA `(.L_x_103) ;  /* 0x0000000000440947 */ /* 0x000fea0003800000 */
[----:B------:R-:W0:Y:S01]  /*4560*/  LDC.64 R14, c[0x0][0x390] ;  /* 0x0000e400ff0e7b82 */ /* 0x000e220000000a00 */
[----:B------:R-:W-:Y:S01]  /*4570*/  VIADD R18, R11, 0xfffffffe ;  /* 0xfffffffe0b127836 */ /* 0x000fe20000000000 */
[----:B-12-4-:R-:W-:-:S07]  /*4580*/  MOV R20, 0x1 ;  /* 0x0000000100147802 */ /* 0x016fce0000000f00 */
.L_x_104:
[----:B------:R-:W-:-:S04]  /*4590*/  IMAD.IADD R17, R19, 0x1, R18 ;  /* 0x0000000113117824 */ /* 0x000fc800078e0212 */
        /* <DEDUP_REMOVED lines=13> */
.L_x_103:
[----:B------:R-:W-:Y:S05]  /*4670*/  BSYNC.RECONVERGENT B4 ;  /* 0x0000000000047941 */ /* 0x000fea0003800200 */
.L_x_102:
[----:B------:R-:W-:Y:S01]  /*4680*/  ISETP.NE.AND P0, PT, R8, RZ, PT ;  /* 0x000000ff0800720c */ /* 0x000fe20003f05270 */
[----:B------:R-:W-:-:S12]  /*4690*/  BSSY.RECONVERGENT B4, `(.L_x_105) ;  /* 0x0000033000047945 */ /* 0x000fd80003800200 */
[----:B------:R-:W-:Y:S05]  /*46a0*/  @!P0 BRA `(.L_x_106) ;  /* 0x0000000000c48947 */ /* 0x000fea0003800000 */
[----:B------:R-:W-:Y:S01]  /*46b0*/  ISETP.GE.U32.AND P0, PT, R8, 0x8, PT ;  /* 0x000000080800780c */ /* 0x000fe20003f06070 */
[----:B------:R-:W-:Y:S01]  /*46c0*/  BSSY.RECONVERGENT B5, `(.L_x_107) ;  /* 0x0000017000057945 */ /* 0x000fe20003800200 */
[----:B01234-:R-:W-:Y:S01]  /*46d0*/  IMAD R21, R0, R9, R11 ;  /* 0x0000000900157224 */ /* 0x01ffe200078e020b */
[----:B------:R-:W-:Y:S01]  /*46e0*/  LOP3.LUT R22, R8, 0x7, RZ, 0xc0, !PT ;  /* 0x0000000708167812 */ /* 0x000fe200078ec0ff */
[----:B------:R-:W-:-:S09]  /*46f0*/  IMAD.MOV.U32 R18, RZ, RZ, 0x1 ;  /* 0x00000001ff127424 */ /* 0x000fd200078e00ff */
[----:B------:R-:W-:Y:S05]  /*4700*/  @!P0 BRA `(.L_x_108) ;  /* 0x0000000000488947 */ /* 0x000fea0003800000 */
[----:B------:R-:W-:Y:S01]  /*4710*/  BSSY.RECONVERGENT B6, `(.L_x_108) ;  /* 0x0000011000067945 */ /* 0x000fe20003800200 */
[----:B------:R-:W-:Y:S01]  /*4720*/  LOP3.LUT R20, R8, 0xfffffff8, RZ, 0xc0, !PT ;  /* 0xfffffff808147812 */ /* 0x000fe200078ec0ff */
[----:B------:R-:W-:-:S07]  /*4730*/  IMAD.MOV.U32 R18, RZ, RZ, 0x1 ;  /* 0x00000001ff127424 */ /* 0x000fce00078e00ff */
.L_x_109:
[----:B0-----:R-:W-:Y:S01]  /*4740*/  IADD3 R17, PT, PT, R21, -R18, RZ ;  /* 0x8000001215117210 */ /* 0x001fe20007ffe0ff */
[C---:B------:R-:W-:Y:S02]  /*4750*/  VIADD R19, R18.reuse, 0x7 ;  /* 0x0000000712137836 */ /* 0x040fe40000000000 */
[----:B------:R-:W-:Y:S02]  /*4760*/  VIADD R18, R18, 0x8 ;  /* 0x0000000812127836 */ /* 0x000fe40000000000 */
[----:B------:R-:W-:Y:S01]  /*4770*/  IMAD.WIDE R16, R17, 0x4, R14 ;  /* 0x0000000411107825 */ /* 0x000fe200078e020e */
[----:B------:R-:W-:-:S04]  /*4780*/  ISETP.NE.AND P0, PT, R19, R20, PT ;  /* 0x000000141300720c */ /* 0x000fc80003f05270 */
[----:B------:R0:W-:Y:S04]  /*4790*/  STG.E desc[UR6][R16.64], R33 ;  /* 0x0000002110007986 */ /* 0x0001e8000c101906 */
[----:B------:R0:W-:Y:S04]  /*47a0*/  STG.E desc[UR6][R16.64+-0x4], R33 ;  /* 0xfffffc2110007986 */ /* 0x0001e8000c101906 */
[----:B------:R0:W-:Y:S04]  /*47b0*/  STG.E desc[UR6][R16.64+-0x8], R33 ;  /* 0xfffff82110007986 */ /* 0x0001e8000c101906 */
[----:B------:R0:W-:Y:S04]  /*47c0*/  STG.E desc[UR6][R16.64+-0xc], R33 ;  /* 0xfffff42110007986 */ /* 0x0001e8000c101906 */
[----:B------:R0:W-:Y:S04]  /*47d0*/  STG.E desc[UR6][R16.64+-0x10], R33 ;  /* 0xfffff02110007986 */ /* 0x0001e8000c101906 */
[----:B------:R0:W-:Y:S04]  /*47e0*/  STG.E desc[UR6][R16.64+-0x14], R33 ;  /* 0xffffec2110007986 */ /* 0x0001e8000c101906 */
[----:B------:R0:W-:Y:S04]  /*47f0*/  STG.E desc[UR6][R16.64+-0x18], R33 ;  /* 0xffffe82110007986 */ /* 0x0001e8000c101906 */
[----:B------:R0:W-:Y:S01]  /*4800*/  STG.E desc[UR6][R16.64+-0x1c], R33 ;  /* 0xffffe42110007986 */ /* 0x0001e2000c101906 */
[----:B------:R-:W-:Y:S05]  /*4810*/  @P0 BRA `(.L_x_109) ;  /* 0xfffffffc00c80947 */ /* 0x000fea000383ffff */
[----:B------:R-:W-:Y:S05]  /*4820*/  BSYNC.RECONVERGENT B6 ;  /* 0x0000000000067941 */ /* 0x000fea0003800200 */
.L_x_108:
[----:B------:R-:W-:Y:S05]  /*4830*/  BSYNC.RECONVERGENT B5 ;  /* 0x0000000000057941 */ /* 0x000fea0003800200 */
.L_x_107:
[----:B------:R-:W-:-:S13]  /*4840*/  ISETP.NE.AND P0, PT, R22, RZ, PT ;  /* 0x000000ff1600720c */ /* 0x000fda0003f05270 */
[----:B------:R-:W-:Y:S05]  /*4850*/  @!P0 BRA `(.L_x_106) ;  /* 0x0000000000588947 */ /* 0x000fea0003800000 */
[----:B------:R-:W-:Y:S02]  /*4860*/  ISETP.GE.U32.AND P0, PT, R22, 0x4, PT ;  /* 0x000000041600780c */ /* 0x000fe40003f06070 */
[----:B------:R-:W-:-:S04]  /*4870*/  LOP3.LUT R19, R8, 0x3, RZ, 0xc0, !PT ;  /* 0x0000000308137812 */ /* 0x000fc800078ec0ff */
[----:B------:R-:W-:-:S07]  /*4880*/  ISETP.NE.AND P1, PT, R19, RZ, PT ;  /* 0x000000ff1300720c */ /* 0x000fce0003f25270 */
[----:B0-----:R-:W-:Y:S01]  /*4890*/  @P0 IADD3 R17, PT, PT, R21, -R18, RZ ;  /* 0x8000001215110210 */ /* 0x001fe20007ffe0ff */
[----:B------:R-:W-:-:S04]  /*48a0*/  @P0 VIADD R18, R18, 0x4 ;  /* 0x0000000412120836 */ /* 0x000fc80000000000 */
[----:B------:R-:W-:-:S05]  /*48b0*/  @P0 IMAD.WIDE R16, R17, 0x4, R14 ;  /* 0x0000000411100825 */ /* 0x000fca00078e020e */
[----:B------:R0:W-:Y:S04]  /*48c0*/  @P0 STG.E desc[UR6][R16.64], R33 ;  /* 0x0000002110000986 */ /* 0x0001e8000c101906 */
[----:B------:R0:W-:Y:S04]  /*48d0*/  @P0 STG.E desc[UR6][R16.64+-0x4], R33 ;  /* 0xfffffc2110000986 */ /* 0x0001e8000c101906 */
[----:B------:R0:W-:Y:S04]  /*48e0*/  @P0 STG.E desc[UR6][R16.64+-0x8], R33 ;  /* 0xfffff82110000986 */ /* 0x0001e8000c101906 */
[----:B------:R0:W-:Y:S01]  /*48f0*/  @P0 STG.E desc[UR6][R16.64+-0xc], R33 ;  /* 0xfffff42110000986 */ /* 0x0001e2000c101906 */
[----:B------:R-:W-:Y:S05]  /*4900*/  @!P1 BRA `(.L_x_106) ;  /* 0x00000000002c9947 */ /* 0x000fea0003800000 */
[----:B------:R-:W-:Y:S02]  /*4910*/  ISETP.NE.AND P0, PT, R19, 0x1, PT ;  /* 0x000000011300780c */ /* 0x000fe40003f05270 */
[----:B------:R-:W-:-:S04]  /*4920*/  LOP3.LUT R8, R8, 0x1, RZ, 0xc0, !PT ;  /* 0x0000000108087812 */ /* 0x000fc800078ec0ff */
[----:B------:R-:W-:-:S07]  /*4930*/  ISETP.NE.U32.AND P1, PT, R8, 0x1, PT ;  /* 0x000000010800780c */ /* 0x000fce0003f25070 */
[----:B------:R-:W-:Y:S01]  /*4940*/  @P0 IMAD.IADD R19, R21, 0x1, -R18 ;  /* 0x0000000115130824 */ /* 0x000fe200078e0a12 */
[----:B------:R-:W-:-:S05]  /*4950*/  @P0 IADD3 R18, PT, PT, R18, 0x2, RZ ;  /* 0x0000000212120810 */ /* 0x000fca0007ffe0ff */
[----:B0-----:R-:W-:Y:S02]  /*4960*/  @!P1 IMAD.IADD R17, R21, 0x1, -R18 ;  /* 0x0000000115119824 */ /* 0x001fe400078e0a12 */
[----:B------:R-:W-:-:S04]  /*4970*/  @P0 IMAD.WIDE R18, R19, 0x4, R14 ;  /* 0x0000000413120825 */ /* 0x000fc800078e020e */
[----:B------:R-:W-:Y:S01]  /*4980*/  @!P1 IMAD.WIDE R16, R17, 0x4, R14 ;  /* 0x0000000411109825 */ /* 0x000fe200078e020e */
[----:B------:R0:W-:Y:S04]  /*4990*/  @P0 STG.E desc[UR6][R18.64], R33 ;  /* 0x0000002112000986 */ /* 0x0001e8000c101906 */
[----:B------:R0:W-:Y:S04]  /*49a0*/  @P0 STG.E desc[UR6][R18.64+-0x4], R33 ;  /* 0xfffffc2112000986 */ /* 0x0001e8000c101906 */
[----:B------:R0:W-:Y:S02]  /*49b0*/  @!P1 STG.E desc[UR6][R16.64], R33 ;  /* 0x0000002110009986 */ /* 0x0001e4000c101906 */
.L_x_106:
[----:B------:R-:W-:Y:S05]  /*49c0*/  BSYNC.RECONVERGENT B4 ;  /* 0x0000000000047941 */ /* 0x000fea0003800200 */
.L_x_105:
[----:B------:R-:W-:Y:S01]  /*49d0*/  ISETP.GT.AND P0, PT, R9, 0x5, PT ;  /* 0x000000050900780c */ /* 0x000fe20003f04270 */
[----:B------:R-:W-:Y:S01]  /*49e0*/  BSSY.RECONVERGENT B4, `(.L_x_110) ;  /* 0x000001d000047945 */ /* 0x000fe20003800200 */
[----:B------:R-:W-:Y:S02]  /*49f0*/  IMAD.MOV.U32 R8, RZ, RZ, RZ ;  /* 0x000000ffff087224 */ /* 0x000fe400078e00ff */
[----:B------:R-:W-:-:S13]  /*4a00*/  ISETP.LT.OR P0, PT, R11, 0x2, P0 ;  /* 0x000000020b00780c */ /* 0x000fda0000701670 */
[----:B------:R-:W-:Y:S05]  /*4a10*/  @P0 BRA `(.L_x_111) ;  /* 0x0000000000640947 */ /* 0x000fea0003800000 */
[----:B------:R-:W5:Y:S02]  /*4a20*/  LDG.E R12, desc[UR6][R12.64+-0x4] ;  /* 0xfffffc060c0c7981 */ /* 0x000f64000c1e1900 */
[----:B-----5:R-:W-:-:S13]  /*4a30*/  ISETP.NE.AND P0, PT, R12, R3, PT ;  /* 0x000000030c00720c */ /* 0x020fda0003f05270 */
[----:B------:R-:W-:Y:S05]  /*4a40*/  @P0 BRA `(.L_x_111) ;  /* 0x0000000000580947 */ /* 0x000fea0003800000 */
[----:B------:R-:W1:Y:S01]  /*4a50*/  LDC.64 R14, c[0x0][0x390] ;  /* 0x0000e400ff0e7b82 */ /* 0x000e620000000a00 */
[----:B------:R-:W-:Y:S01]  /*4a60*/  IMAD.MOV R13, RZ, RZ, -R9 ;  /* 0x000000ffff0d7224 */ /* 0x000fe200078e0a09 */
[----:B0--3--:R-:W-:Y:S01]  /*4a70*/  IADD3 R16, PT, PT, R11, -0x2, RZ ;  /* 0xfffffffe0b107810 */ /* 0x009fe20007ffe0ff */
[----:B------:R-:W-:-:S03]  /*4a80*/  HFMA2 R17, -RZ, RZ, 0, 5.9604644775390625e-08 ;  /* 0x00000001ff117431 */ /* 0x000fc600000001ff */
[----:B------:R-:W-:Y:S01]  /*4a90*/  VIADDMNMX.U32 R8, R13, 0x5, R16, PT ;  /* 0x000000050d087846 */ /* 0x000fe20003800010 */
[----:B------:R-:W-:-:S04]  /*4aa0*/  VIADD R13, R9, 0x2 ;  /* 0x00000002090d7836 */ /* 0x000fc80000000000 */
[----:B------:R-:W-:-:S07]  /*4ab0*/  VIADD R18, R8, 0x1 ;  /* 0x0000000108127836 */ /* 0x000fce0000000000 */
.L_x_112:
[----:B------:R-:W-:-:S04]  /*4ac0*/  IMAD R13, R0, R13, R16 ;  /* 0x0000000d000d7224 */ /* 0x000fc800078e0210 */
[----:B-1----:R-:W-:-:S06]  /*4ad0*/  IMAD.WIDE R12, R13, 0x4, R14 ;  /* 0x000000040d0c7825 */ /* 0x002fcc00078e020e */
[----:B------:R-:W3:Y:S01]  /*4ae0*/  LDG.E R12, desc[UR6][R12.64] ;  /* 0x000000060c0c7981 */ /* 0x000ee2000c1e1900 */
[----:B------:R-:W-:Y:S01]  /*4af0*/  IMAD.MOV.U32 R8, RZ, RZ, R17 ;  /* 0x000000ffff087224 */ /* 0x000fe200078e0011 */
[----:B---3--:R-:W-:-:S13]  /*4b00*/  ISETP.NE.AND P0, PT, R12, R33, PT ;  /* 0x000000210c00720c */ /* 0x008fda0003f05270 */
[----:B------:R-:W-:Y:S05]  /*4b10*/  @!P0 BRA `(.L_x_111) ;  /* 0x0000000000248947 */ /* 0x000fea0003800000 */
[----:B------:R-:W-:Y:S02]  /*4b20*/  ISETP.NE.AND P0, PT, R12, RZ, PT ;  /* 0x000000ff0c00720c */ /* 0x000fe40003f05270 */
[----:B------:R-:W-:-:S11]  /*4b30*/  MOV R8, RZ ;  /* 0x000000ff00087202 */ /* 0x000fd60000000f00 */
[----:B------:R-:W-:Y:S05]  /*4b40*/  @!P0 BRA `(.L_x_111) ;  /* 0x0000000000188947 */ /* 0x000fea0003800000 */
[C---:B------:R-:W-:Y:S01]  /*4b50*/  ISETP.NE.AND P0, PT, R17.reuse, R18, PT ;  /* 0x000000121100720c */ /* 0x040fe20003f05270 */
[----:B------:R-:W-:Y:S02]  /*4b60*/  VIADD R17, R17, 0x1 ;  /* 0x0000000111117836 */ /* 0x000fe40000000000 */
[----:B------:R-:W-:-:S03]  /*4b70*/  VIADD R16, R16, 0xffffffff ;  /* 0xffffffff10107836 */ /* 0x000fc60000000000 */
[----:B------:R-:W-:-:S07]  /*4b80*/  IADD3 R13, PT, PT, R10, R17, RZ ;  /* 0x000000110a0d7210 */ /* 0x000fce0007ffe0ff */
[----:B------:R-:W-:Y:S05]  /*4b90*/  @P0 BRA `(.L_x_112) ;  /* 0xfffffffc00c80947 */ /* 0x000fea000383ffff */
[----:B------:R-:W-:-:S07]  /*4ba0*/  IMAD.MOV.U32 R8, RZ, RZ, RZ ;  /* 0x000000ffff087224 */ /* 0x000fce00078e00ff */
.L_x_111:
[----:B------:R-:W-:Y:S05]  /*4bb0*/  BSYNC.RECONVERGENT B4 ;  /* 0x0000000000047941 */ /* 0x000fea0003800200 */
.L_x_110:
[----:B------:R-:W-:Y:S01]  /*4bc0*/  ISETP.NE.AND P0, PT, R8, RZ, PT ;  /* 0x000000ff0800720c */ /* 0x000fe20003f05270 */
[----:B------:R-:W-:-:S12]  /*4bd0*/  BSSY.RECONVERGENT B4, `(.L_x_113) ;  /* 0x000006a000047945 */ /* 0x000fd80003800200 */
[----:B------:R-:W-:Y:S05]  /*4be0*/  @!P0 BRA `(.L_x_114) ;  /* 0x0000000400a08947 */ /* 0x000fea0003800000 */
[C---:B------:R-:W-:Y:S01]  /*4bf0*/  ISETP.GE.U32.AND P0, PT, R8.reuse, 0x8, PT ;  /* 0x000000080800780c */ /* 0x040fe20003f06070 */
[----:B------:R-:W-:Y:S01]  /*4c00*/  BSSY.RECONVERGENT B5, `(.L_x_115) ;  /* 0x0000033000057945 */ /* 0x000fe20003800200 */
[----:B---3--:R-:W-:Y:S01]  /*4c10*/  LOP3.LUT R28, R8, 0x7, RZ, 0xc0, !PT ;  /* 0x00000007081c7812 */ /* 0x008fe200078ec0ff */
[----:B0-----:R-:W-:-:S03]  /*4c20*/  IMAD.MOV.U32 R26, RZ, RZ, 0x1 ;  /* 0x00000001ff1a7424 */ /* 0x001fc600078e00ff */
[----:B------:R-:W-:-:S07]  /*4c30*/  ISETP.NE.AND P1, PT, R28, RZ, PT ;  /* 0x000000ff1c00720c */ /* 0x000fce0003f25270 */
[----:B------:R-:W-:Y:S06]  /*4c40*/  @!P0 BRA `(.L_x_116) ;  /* 0x0000000000b88947 */ /* 0x000fec0003800000 */
[----:B------:R-:W-:Y:S01]  /*4c50*/  HFMA2 R26, -RZ, RZ, 0, 5.9604644775390625e-08 ;  /* 0x00000001ff1a7431 */ /* 0x000fe200000001ff */
[----:B------:R-:W-:-:S07]  /*4c60*/  LOP3.LUT R10, R8, 0xfffffff8, RZ, 0xc0, !PT ;  /* 0xfffffff8080a7812 */ /* 0x000fce00078ec0ff */
.L_x_117:
[--C-:B------:R-:W-:Y:S01]  /*4c70*/  IMAD.IADD R29, R9, 0x1, R26.reuse ;  /* 0x00000001091d7824 */ /* 0x100fe200078e021a */
[----:B---3--:R-:W-:Y:S01]  /*4c80*/  LOP3.LUT R12, RZ, R26, RZ, 0x33, !PT ;  /* 0x0000001aff0c7212 */ /* 0x008fe200078e33ff */
[----:B------:R-:W-:Y:S01]  /*4c90*/  IMAD.IADD R13, R11, 0x1, -R26 ;  /* 0x000000010b0d7824 */ /* 0x000fe200078e0a1a */
[----:B------:R-:W-:Y:S01]  /*4ca0*/  IADD3 R27, PT, PT, R26, 0x7, RZ ;  /* 0x000000071a1b7810 */ /* 0x000fe20007ffe0ff */
[----:B------:R-:W-:Y:S01]  /*4cb0*/  IMAD R16, R0, R29, R0 ;  /* 0x0000001d00107224 */ /* 0x000fe200078e0200 */
[C---:B------:R-:W-:Y:S01]  /*4cc0*/  IADD3 R18, PT, PT, R29.reuse, 0x4, RZ ;  /* 0x000000041d127810 */ /* 0x040fe20007ffe0ff */
[----:B------:R-:W-:Y:S01]  /*4cd0*/  VIADD R17, R29, 0x3 ;  /* 0x000000031d117836 */ /* 0x000fe20000000000 */
[----:B------:R-:W-:Y:S01]  /*4ce0*/  ISETP.NE.AND P0, PT, R27, R10, PT ;  /* 0x0000000a1b00720c */ /* 0x000fe20003f05270 */
[C---:B-12-4-:R-:W-:Y:S01]  /*4cf0*/  VIADD R20, R29.reuse, 0x5 ;  /* 0x000000051d147836 */ /* 0x056fe20000000000 */
[----:B------:R-:W-:Y:S01]  /*4d00*/  IADD3 R23, PT, PT, R16, R11, R12 ;  /* 0x0000000b10177210 */ /* 0x000fe20007ffe00c */
[----:B------:R-:W-:-:S02]  /*4d10*/  VIADD R12, R29, 0x2 ;  /* 0x000000021d0c7836 */ /* 0x000fc40000000000 */
[C---:B------:R-:W-:Y:S02]  /*4d20*/  VIADD R16, R29.reuse, 0x6 ;  /* 0x000000061d107836 */ /* 0x040fe40000000000 */
[C-C-:B------:R-:W-:Y:S02]  /*4d30*/  IMAD R17, R0.reuse, R17, R13.reuse ;  /* 0x0000001100117224 */ /* 0x140fe400078e020d */
[C-C-:B------:R-:W-:Y:S01]  /*4d40*/  IMAD R21, R0.reuse, R29, R13.reuse ;  /* 0x0000001d00157224 */ /* 0x140fe200078e020d */
[----:B------:R-:W-:Y:S01]  /*4d50*/  IADD3 R29, PT, PT, R29, 0x7, RZ ;  /* 0x000000071d1d7810 */ /* 0x000fe20007ffe0ff */
[C---:B------:R-:W-:Y:S02]  /*4d60*/  IMAD R24, R0.reuse, R12, R13 ;  /* 0x0000000c00187224 */ /* 0x040fe400078e020d */
[----:B------:R-:W-:Y:S02]  /*4d70*/  IMAD.IADD R19, R11, 0x1, -R27 ;  /* 0x000000010b137824 */ /* 0x000fe400078e0a1b */
[----:B------:R-:W-:-:S02]  /*4d80*/  IMAD R18, R0, R18, R13 ;  /* 0x0000001200127224 */ /* 0x000fc400078e020d */
[C-C-:B------:R-:W-:Y:S02]  /*4d90*/  IMAD R16, R0.reuse, R16, R13.reuse ;  /* 0x0000001000107224 */ /* 0x140fe400078e020d */
[----:B------:R-:W-:Y:S01]  /*4da0*/  IMAD R12, R0, R20, R13 ;  /* 0x00000014000c7224 */ /* 0x000fe200078e020d */
[----:B------:R-:W-:Y:S01]  /*4db0*/  IADD3 R13, PT, PT, R17, -0x3, RZ ;  /* 0xfffffffd110d7810 */ /* 0x000fe20007ffe0ff */
[----:B------:R-:W-:Y:S01]  /*4dc0*/  VIADD R25, R24, 0xfffffffe ;  /* 0xfffffffe18197836 */ /* 0x000fe20000000000 */
[----:B------:R-:W-:Y:S01]  /*4dd0*/  IADD3 R31, PT, PT, R16, -0x6, RZ ;  /* 0xfffffffa101f7810 */ /* 0x000fe20007ffe0ff */
[----:B------:R-:W-:-:S04]  /*4de0*/  IMAD.WIDE R20, R21, 0x4, R14 ;  /* 0x0000000415147825 */ /* 0x000fc800078e020e */
[----:B------:R-:W-:Y:S01]  /*4df0*/  IMAD R29, R0, R29, R19 ;  /* 0x0000001d001d7224 */ /* 0x000fe200078e0213 */
[----:B------:R0:W-:Y:S01]  /*4e00*/  STG.E desc[UR6][R20.64], R33 ;  /* 0x0000002114007986 */ /* 0x0001e2000c101906 */
[----:B------:R-:W-:Y:S02]  /*4e10*/  VIADD R17, R18, 0xfffffffc ;  /* 0xfffffffc12117836 */ /* 0x000fe40000000000 */
        /* <DEDUP_REMOVED lines=10> */
[--C-:B0-----:R-:W-:Y:S01]  /*4ec0*/  IMAD.WIDE R20, R31, 0x4, R14.reuse ;  /* 0x000000041f147825 */ /* 0x101fe200078e020e */
[----:B------:R3:W-:Y:S03]  /*4ed0*/  STG.E desc[UR6][R18.64], R33 ;  /* 0x0000002112007986 */ /* 0x0007e6000c101906 */
[----:B-1----:R-:W-:Y:S01]  /*4ee0*/  IMAD.WIDE R22, R29, 0x4, R14 ;  /* 0x000000041d167825 */ /* 0x002fe200078e020e */
[----:B------:R3:W-:Y:S03]  /*4ef0*/  STG.E desc[UR6][R20.64], R33 ;  /* 0x0000002114007986 */ /* 0x0007e6000c101906 */
[----:B------:R-:W-:Y:S01]  /*4f00*/  VIADD R26, R26, 0x8 ;  /* 0x000000081a1a7836 */ /* 0x000fe20000000000 */
[----:B------:R3:W-:Y:S01]  /*4f10*/  STG.E desc[UR6][R22.64], R33 ;  /* 0x0000002116007986 */ /* 0x0007e2000c101906 */
[----:B------:R-:W-:Y:S05]  /*4f20*/  @P0 BRA `(.L_x_117) ;  /* 0xfffffffc00500947 */ /* 0x000fea000383ffff */
.L_x_116:
[----:B------:R-:W-:Y:S05]  /*4f30*/  BSYNC.RECONVERGENT B5 ;  /* 0x0000000000057941 */ /* 0x000fea0003800200 */
.L_x_115:
[----:B------:R-:W-:Y:S05]  /*4f40*/  @!P1 BRA `(.L_x_114) ;  /* 0x0000000000c89947 */ /* 0x000fea0003800000 */
[----:B------:R-:W-:Y:S01]  /*4f50*/  ISETP.GE.U32.AND P0, PT, R28, 0x4, PT ;  /* 0x000000041c00780c */ /* 0x000fe20003f06070 */
[----:B------:R-:W-:Y:S01]  /*4f60*/  BSSY.RECONVERGENT B5, `(.L_x_118) ;  /* 0x0000019000057945 */ /* 0x000fe20003800200 */
[----:B---3--:R-:W-:-:S04]  /*4f70*/  LOP3.LUT R22, R8, 0x3, RZ, 0xc0, !PT ;  /* 0x0000000308167812 */ /* 0x008fc800078ec0ff */
[----:B------:R-:W-:-:S07]  /*4f80*/  ISETP.NE.AND P1, PT, R22, RZ, PT ;  /* 0x000000ff1600720c */ /* 0x000fce0003f25270 */
[----:B------:R-:W-:Y:S06]  /*4f90*/  @!P0 BRA `(.L_x_119) ;  /* 0x0000000000548947 */ /* 0x000fec0003800000 */
[----:B------:R-:W-:Y:S01]  /*4fa0*/  IMAD.IADD R17, R9, 0x1, R26 ;  /* 0x0000000109117824 */ /* 0x000fe200078e021a */
[-C--:B------:R-:W-:Y:S02]  /*4fb0*/  IADD3 R13, PT, PT, R11, -R26.reuse, RZ ;  /* 0x8000001a0b0d7210 */ /* 0x080fe40007ffe0ff */
[----:B------:R-:W-:Y:S01]  /*4fc0*/  LOP3.LUT R10, RZ, R26, RZ, 0x33, !PT ;  /* 0x0000001aff0a7212 */ /* 0x000fe200078e33ff */
[C---:B------:R-:W-:Y:S02]  /*4fd0*/  VIADD R16, R17.reuse, 0x2 ;  /* 0x0000000211107836 */ /* 0x040fe40000000000 */
[----:B------:R-:W-:Y:S02]  /*4fe0*/  VIADD R18, R17, 0x3 ;  /* 0x0000000311127836 */ /* 0x000fe40000000000 */
[C---:B------:R-:W-:Y:S02]  /*4ff0*/  IMAD R12, R0.reuse, R17, R0 ;  /* 0x00000011000c7224 */ /* 0x040fe400078e0200 */
[----:B------:R-:W-:-:S02]  /*5000*/  IMAD R16, R0, R16, R13 ;  /* 0x0000001000107224 */ /* 0x000fc400078e020d */
[C-C-:B------:R-:W-:Y:S02]  /*5010*/  IMAD R18, R0.reuse, R18, R13.reuse ;  /* 0x0000001200127224 */ /* 0x140fe400078e020d */
[----:B------:R-:W-:Y:S01]  /*5020*/  IMAD R13, R0, R17, R13 ;  /* 0x00000011000d7224 */ /* 0x000fe200078e020d */
[----:B------:R-:W-:Y:S01]  /*5030*/  IADD3 R17, PT, PT, R12, R11, R10 ;  /* 0x0000000b0c117210 */ /* 0x000fe20007ffe00a */
[----:B-12-4-:R-:W-:Y:S01]  /*5040*/  VIADD R21, R18, 0xfffffffd ;  /* 0xfffffffd12157836 */ /* 0x016fe20000000000 */
[----:B------:R-:W-:Y:S01]  /*5050*/  IADD3 R19, PT, PT, R16, -0x2, RZ ;  /* 0xfffffffe10137810 */ /* 0x000fe20007ffe0ff */
        /* <DEDUP_REMOVED lines=9> */
.L_x_119:
[----:B------:R-:W-:Y:S05]  /*50f0*/  BSYNC.RECONVERGENT B5 ;  /* 0x0000000000057941 */ /* 0x000fea0003800200 */
.L_x_118:
[----:B------:R-:W-:Y:S05]  /*5100*/  @!P1 BRA `(.L_x_114) ;  /* 0x0000000000589947 */ /* 0x000fea0003800000 */
[----:B------:R-:W-:Y:S01]  /*5110*/  ISETP.NE.AND P0, PT, R22, 0x1, PT ;  /* 0x000000011600780c */ /* 0x000fe20003f05270 */
[----:B------:R-:W-:Y:S01]  /*5120*/  BSSY.RECONVERGENT B5, `(.L_x_120) ;  /* 0x000000f000057945 */ /* 0x000fe20003800200 */
[----:B------:R-:W-:-:S04]  /*5130*/  LOP3.LUT R8, R8, 0x1, RZ, 0xc0, !PT ;  /* 0x0000000108087812 */ /* 0x000fc800078ec0ff */
[----:B------:R-:W-:-:S07]  /*5140*/  ISETP.NE.U32.AND P1, PT, R8, 0x1, PT ;  /* 0x000000010800780c */ /* 0x000fce0003f25070 */
[----:B------:R-:W-:Y:S06]  /*5150*/  @!P0 BRA `(.L_x_121) ;  /* 0x00000000002c8947 */ /* 0x000fec0003800000 */
[-C--:B0-----:R-:W-:Y:S01]  /*5160*/  IADD3 R17, PT, PT, R9, R26.reuse, RZ ;  /* 0x0000001a09117210 */ /* 0x081fe20007ffe0ff */
[----:B------:R-:W-:Y:S01]  /*5170*/  IMAD.IADD R13, R11, 0x1, -R26 ;  /* 0x000000010b0d7824 */ /* 0x000fe200078e0a1a */
[----:B------:R-:W-:Y:S01]  /*5180*/  LOP3.LUT R8, RZ, R26, RZ, 0x33, !PT ;  /* 0x0000001aff087212 */ /* 0x000fe200078e33ff */
[----:B------:R-:W-:Y:S02]  /*5190*/  VIADD R26, R26, 0x2 ;  /* 0x000000021a1a7836 */ /* 0x000fe40000000000 */
[CC--:B------:R-:W-:Y:S02]  /*51a0*/  IMAD R10, R0.reuse, R17.reuse, R0 ;  /* 0x00000011000a7224 */ /* 0x0c0fe400078e0200 */
[----:B------:R-:W-:-:S03]  /*51b0*/  IMAD R13, R0, R17, R13 ;  /* 0x00000011000d7224 */ /* 0x000fc600078e020d */
[----:B------:R-:W-:Y:S01]  /*51c0*/  IADD3 R17, PT, PT, R10, R11, R8 ;  /* 0x0000000b0a117210 */ /* 0x000fe20007ffe008 */
[----:B------:R-:W-:-:S04]  /*51d0*/  IMAD.WIDE R12, R13, 0x4, R14 ;  /* 0x000000040d0c7825 */ /* 0x000fc800078e020e */
[----:B------:R-:W-:Y:S01]  /*51e0*/  IMAD.WIDE R16, R17, 0x4, R14 ;  /* 0x0000000411107825 */ /* 0x000fe200078e020e */
[----:B------:R3:W-:Y:S04]  /*51f0*/  STG.E desc[UR6][R12.64], R33 ;  /* 0x000000210c007986 */ /* 0x0007e8000c101906 */
[----:B------:R3:W-:Y:S02]  /*5200*/  STG.E desc[UR6][R16.64], R33 ;  /* 0x0000002110007986 */ /* 0x0007e4000c101906 */
.L_x_121:
[----:B------:R-:W-:Y:S05]  /*5210*/  BSYNC.RECONVERGENT B5 ;  /* 0x0000000000057941 */ /* 0x000fea0003800200 */
.L_x_120:
[----:B------:R-:W-:Y:S01]  /*5220*/  @!P1 IADD3 R11, PT, PT, R11, -R26, RZ ;  /* 0x8000001a0b0b9210 */ /* 0x000fe20007ffe0ff */
[----:B------:R-:W-:-:S04]  /*5230*/  @!P1 IMAD.IADD R9, R9, 0x1, R26 ;  /* 0x0000000109099824 */ /* 0x000fc800078e021a */
[----:B------:R-:W-:-:S04]  /*5240*/  @!P1 IMAD R9, R0, R9, R11 ;  /* 0x0000000900099224 */ /* 0x000fc800078e020b */
[----:B------:R-:W-:-:S05]  /*5250*/  @!P1 IMAD.WIDE R14, R9, 0x4, R14 ;  /* 0x00000004090e9825 */ /* 0x000fca00078e020e */
[----:B------:R0:W-:Y:S02]  /*5260*/  @!P1 STG.E desc[UR6][R14.64], R33 ;  /* 0x000000210e009986 */ /* 0x0001e4000c101906 */
.L_x_114:
[----:B------:R-:W-:Y:S05]  /*5270*/  BSYNC.RECONVERGENT B4 ;  /* 0x0000000000047941 */ /* 0x000fea0003800200 */
.L_x_113:
[----:B------:R-:W-:-:S07]  /*5280*/  IMAD.MOV.U32 R8, RZ, RZ, RZ ;  /* 0x000000ffff087224 */ /* 0x000fce00078e00ff */
.L_x_122:
[----:B------:R-:W-:-:S06]  /*5290*/  LEA R9, R8, R1, 0x2 ;  /* 0x0000000108097211 */ /* 0x000fcc00078e10ff */
[----:B------:R-:W5:Y:S01]  /*52a0*/  LDL R9, [R9] ;  /* 0x0000000009097983 */ /* 0x000f620000100800 */
[----:B------:R-:W-:-:S05]  /*52b0*/  VIADD R8, R8, 0x1 ;  /* 0x0000000108087836 */ /* 0x000fca0000000000 */
[----:B------:R-:W-:Y:S02]  /*52c0*/  ISETP.NE.AND P1, PT, R8, R6, PT ;  /* 0x000000060800720c */ /* 0x000fe40003f25270 */
[C---:B-----5:R-:W-:Y:S02]  /*52d0*/  ISETP.NE.AND P2, PT, R9.reuse, RZ, PT ;  /* 0x000000ff0900720c */ /* 0x060fe40003f45270 */
[----:B------:R-:W-:-:S11]  /*52e0*/  ISETP.EQ.AND P0, PT, R9, RZ, PT ;  /* 0x000000ff0900720c */ /* 0x000fd60003f02270 */
[----:B------:R-:W-:Y:S05]  /*52f0*/  @P1 BRA P2, `(.L_x_122) ;  /* 0xfffffffc00e41947 */ /* 0x000fea000103ffff */
.L_x_9:
[----:B------:R-:W-:Y:S05]  /*5300*/  BSYNC.RECONVERGENT B2 ;  /* 0x0000000000027941 */ /* 0x000fea0003800200 */
.L_x_8:
[----:B------:R-:W-:-:S13]  /*5310*/  ISETP.LT.AND P1, PT, R7, R4, PT ;  /* 0x000000040700720c */ /* 0x000fda0003f21270 */
[----:B------:R-:W-:Y:S05]  /*5320*/  @P0 BRA P1, `(.L_x_123) ;  /* 0xffffffb400540947 */ /* 0x000fea000083ffff */
[----:B------:R-:W-:Y:S05]  /*5330*/  BSYNC.RECONVERGENT B3 ;  /* 0x0000000000037941 */ /* 0x000fea0003800200 */
.L_x_7:
[----:B------:R-:W-:Y:S01]  /*5340*/  ISETP.NE.AND P0, PT, R0, RZ, PT ;  /* 0x000000ff0000720c */ /* 0x000fe20003f05270 */
[----:B------:R-:W-:Y:S01]  /*5350*/  IMAD.MOV.U32 R0, RZ, RZ, RZ ;  /* 0x000000ffff007224 */ /* 0x000fe200078e00ff */
[----:B------:R-:W-:-:S11]  /*5360*/  MOV R3, RZ ;  /* 0x000000ff00037202 */ /* 0x000fd60000000f00 */
[----:B------:R-:W-:Y:S05]  /*5370*/  @!P0 BRA `(.L_x_124) ;  /* 0x0000000c00748947 */ /* 0x000fea0003800000 */
[C---:B------:R-:W-:Y:S01]  /*5380*/  ISETP.GE.U32.AND P1, PT, R2.reuse, 0x10, PT ;  /* 0x000000100200780c */ /* 0x040fe20003f26070 */
[----:B------:R-:W-:Y:S01]  /*5390*/  IMAD.MOV.U32 R0, RZ, RZ, RZ ;  /* 0x000000ffff007224 */ /* 0x000fe200078e00ff */
[----:B01234-:R-:W-:Y:S02]  /*53a0*/  VIMNMX.U32 R20, PT, PT, R2, 0x1, !PT ;  /* 0x0000000102147848 */ /* 0x01ffe40007fe0000 */
[----:B------:R-:W-:Y:S02]  /*53b0*/  CS2R R2, SRZ ;  /* 0x0000000000027805 */ /* 0x000fe4000001ff00 */
[----:B------:R-:W-:-:S04]  /*53c0*/  LOP3.LUT R22, R20, 0xf, RZ, 0xc0, !PT ;  /* 0x0000000f14167812 */ /* 0x000fc800078ec0ff */
[----:B------:R-:W-:-:S03]  /*53d0*/  ISETP.NE.AND P0, PT, R22, RZ, PT ;  /* 0x000000ff1600720c */ /* 0x000fc60003f05270 */
[----:B------:R-:W-:Y:S10]  /*53e0*/  @!P1 BRA `(.L_x_125) ;  /* 0x0000000400b49947 */ /* 0x000ff40003800000 */
[----:B------:R-:W-:Y:S01]  /*53f0*/  LOP3.LUT R2, R20, 0xfffffff0, RZ, 0xc0, !PT ;  /* 0xfffffff014027812 */ /* 0x000fe200078ec0ff */
[----:B------:R-:W-:Y:S01]  /*5400*/  HFMA2 R0, -RZ, RZ, 0, 0 ;  /* 0x00000000ff007431 */ /* 0x000fe200000001ff */
[----:B------:R-:W-:Y:S01]  /*5410*/  IADD3 R21, PT, PT, R1, 0x20, RZ ;  /* 0x0000002001157810 */ /* 0x000fe20007ffe0ff */
[----:B------:R-:W-:Y:S02]  /*5420*/  IMAD.MOV.U32 R3, RZ, RZ, RZ ;  /* 0x000000ffff037224 */ /* 0x000fe400078e00ff */
[----:B------:R-:W-:-:S07]  /*5430*/  IMAD.MOV R23, RZ, RZ, -R2 ;  /* 0x000000ffff177224 */ /* 0x000fce00078e0a02 */
.L_x_126:
[----:B------:R-:W2:Y:S04]  /*5440*/  LDL.128 R16, [R21+-0x20] ;  /* 0xffffe00015107983 */ /* 0x000ea80000100c00 */
[----:B------:R-:W3:Y:S04]  /*5450*/  LDL.128 R4, [R21+-0x10] ;  /* 0xfffff00015047983 */ /* 0x000ee80000100c00 */
[----:B------:R-:W4:Y:S04]  /*5460*/  LDL.128 R8, [R21] ;  /* 0x0000000015087983 */ /* 0x000f280000100c00 */
[----:B------:R0:W5:Y:S01]  /*5470*/  LDL.128 R12, [R21+0x10] ;  /* 0x00001000150c7983 */ /* 0x0001620000100c00 */
[----:B------:R-:W-:Y:S01]  /*5480*/  IADD3 R23, PT, PT, R23, 0x10, RZ ;  /* 0x0000001017177810 */ /* 0x000fe20007ffe0ff */
[----:B0-----:R-:W-:Y:S01]  /*5490*/  VIADD R21, R21, 0x40 ;  /* 0x0000004015157836 */ /* 0x001fe20000000000 */
[----:B--2---:R-:W-:-:S02]  /*54a0*/  ISETP.NE.AND P1, PT, R16, 0x1, PT ;  /* 0x000000011000780c */ /* 0x004fc40003f25270 */
[----:B------:R-:W-:Y:S02]  /*54b0*/  ISETP.NE.AND P2, PT, R16, 0x2, PT ;  /* 0x000000021000780c */ /* 0x000fe40003f45270 */
[C---:B------:R-:W-:Y:S02]  /*54c0*/  ISETP.NE.AND P3, PT, R17.reuse, 0x1, PT ;  /* 0x000000011100780c */ /* 0x040fe40003f65270 */
[----:B------:R-:W-:Y:S01]  /*54d0*/  ISETP.NE.AND P4, PT, R17, 0x2, PT ;  /* 0x000000021100780c */ /* 0x000fe20003f85270 */
[----:B------:R-:W-:Y:S01]  /*54e0*/  VIADD R17, R3, 0x1 ;  /* 0x0000000103117836 */ /* 0x000fe20000000000 */
[----:B------:R-:W-:-:S05]  /*54f0*/  IADD3 R16, PT, PT, R0, 0x1, RZ ;  /* 0x0000000100107810 */ /* 0x000fca0007ffe0ff */
[----:B------:R-:W-:Y:S01]  /*5500*/  @P1 IMAD.MOV R17, RZ, RZ, R3 ;  /* 0x000000ffff111224 */ /* 0x000fe200078e0203 */
[----:B------:R-:W-:Y:S02]  /*5510*/  ISETP.NE.AND P1, PT, R18, 0x1, PT ;  /* 0x000000011200780c */ /* 0x000fe40003f25270 */
[----:B------:R-:W-:Y:S01]  /*5520*/  @P2 IADD3 R16, PT, PT, R0, RZ, RZ ;  /* 0x000000ff00102210 */ /* 0x000fe20007ffe0ff */
[----:B------:R-:W-:Y:S01]  /*5530*/  VIADD R3, R17, 0x1 ;  /* 0x0000000111037836 */ /* 0x000fe20000000000 */
[----:B------:R-:W-:Y:S01]  /*5540*/  ISETP.NE.AND P2, PT, R18, 0x2, PT ;  /* 0x000000021200780c */ /* 0x000fe20003f45270 */
[----:B------:R-:W-:Y:S01]  /*5550*/  @P3 IMAD.MOV R3, RZ, RZ, R17 ;  /* 0x000000ffff033224 */ /* 0x000fe200078e0211 */
[C---:B------:R-:W-:Y:S02]  /*5560*/  IADD3 R0, PT, PT, R16.reuse, 0x1, RZ ;  /* 0x0000000110007810 */ /* 0x040fe40007ffe0ff */
[----:B------:R-:W-:Y:S01]  /*5570*/  @P4 IADD3 R0, PT, PT, R16, RZ, RZ ;  /* 0x000000ff10004210 */ /* 0x000fe20007ffe0ff */
[----:B------:R-:W-:Y:S01]  /*5580*/  VIADD R17, R3, 0x1 ;  /* 0x0000000103117836 */ /* 0x000fe20000000000 */
[----:B------:R-:W-:-:S02]  /*5590*/  ISETP.NE.AND P3, PT, R19, 0x1, PT ;  /* 0x000000011300780c */ /* 0x000fc40003f65270 */
[----:B------:R-:W-:Y:S01]  /*55a0*/  ISETP.NE.AND P4, PT, R19, 0x2, PT ;  /* 0x000000021300780c */ /* 0x000fe20003f85270 */
[----:B------:R-:W-:Y:S01]  /*55b0*/  @P1 IMAD.MOV R17, RZ, RZ, R3 ;  /* 0x000000ffff111224 */ /* 0x000fe200078e0203 */
[----:B---3--:R-:W-:Y:S02]  /*55c0*/  ISETP.NE.AND P1, PT, R4, 0x1, PT ;  /* 0x000000010400780c */ /* 0x008fe40003f25270 */
[C---:B------:R-:W-:Y:S01]  /*55d0*/  IADD3 R16, PT, PT, R0.reuse, 0x1, RZ ;  /* 0x0000000100107810 */ /* 0x040fe20007ffe0ff */
[----:B------:R-:W-:Y:S01]  /*55e0*/  VIADD R3, R17, 0x1 ;  /* 0x0000000111037836 */ /* 0x000fe20000000000 */
[----:B------:R-:W-:Y:S02]  /*55f0*/  @P2 IADD3 R16, PT, PT, R0, RZ, RZ ;  /* 0x000000ff00102210 */ /* 0x000fe40007ffe0ff */
[----:B------:R-:W-:Y:S02]  /*5600*/  ISETP.NE.AND P2, PT, R4, 0x2, PT ;  /* 0x000000020400780c */ /* 0x000fe40003f45270 */
[----:B------:R-:W-:Y:S01]  /*5610*/  IADD3 R0, PT, PT, R16, 0x1, RZ ;  /* 0x0000000110007810 */ /* 0x000fe20007ffe0ff */
[----:B------:R-:W-:Y:S01]  /*5620*/  @P3 IMAD.MOV R3, RZ, RZ, R17 ;  /* 0x000000ffff033224 */ /* 0x000fe200078e0211 */
[----:B------:R-:W-:-:S02]  /*5630*/  ISETP.NE.AND P3, PT, R5, 0x1, PT ;  /* 0x000000010500780c */ /* 0x000fc40003f65270 */
[----:B------:R-:W-:Y:S02]  /*5640*/  @P4 IADD3 R0, PT, PT, R16, RZ, RZ ;  /* 0x000000ff10004210 */ /* 0x000fe40007ffe0ff */
[----:B------:R-:W-:Y:S01]  /*5650*/  ISETP.NE.AND P4, PT, R5, 0x2, PT ;  /* 0x000000020500780c */ /* 0x000fe20003f85270 */
[----:B------:R-:W-:Y:S01]  /*5660*/  VIADD R5, R3, 0x1 ;  /* 0x0000000103057836 */ /* 0x000fe20000000000 */
[----:B------:R-:W-:Y:S01]  /*5670*/  IADD3 R4, PT, PT, R0, 0x1, RZ ;  /* 0x0000000100047810 */ /* 0x000fe20007ffe0ff */
[----:B------:R-:W-:Y:S01]  /*5680*/  @P1 IMAD.MOV R5, RZ, RZ, R3 ;  /* 0x000000ffff051224 */ /* 0x000fe200078e0203 */
[----:B------:R-:W-:Y:S02]  /*5690*/  ISETP.NE.AND P1, PT, R6, 0x1, PT ;  /* 0x000000010600780c */ /* 0x000fe40003f25270 */
[----:B------:R-:W-:Y:S01]  /*56a0*/  @P2 IADD3 R4, PT, PT, R0, RZ, RZ ;  /* 0x000000ff00042210 */ /* 0x000fe20007ffe0ff */
[----:B------:R-:W-:Y:S01]  /*56b0*/  VIADD R3, R5, 0x1 ;  /* 0x0000000105037836 */ /* 0x000fe20000000000 */
[----:B------:R-:W-:Y:S01]  /*56c0*/  ISETP.NE.AND P2, PT, R6, 0x2, PT ;  /* 0x000000020600780c */ /* 0x000fe20003f45270 */
[----:B------:R-:W-:Y:S01]  /*56d0*/  @P3 IMAD.MOV R3, RZ, RZ, R5 ;  /* 0x000000ffff033224 */ /* 0x000fe200078e0205 */
[----:B------:R-:W-:-:S02]  /*56e0*/  IADD3 R0, PT, PT, R4, 0x1, RZ ;  /* 0x0000000104007810 */ /* 0x000fc40007ffe0ff */
[----:B------:R-:W-:Y:S01]  /*56f0*/  ISETP.NE.AND P3, PT, R7, 0x1, PT ;  /* 0x000000010700780c */ /* 0x000fe20003f65270 */
[----:B------:R-:W-:Y:S01]  /*5700*/  VIADD R5, R3, 0x1 ;  /* 0x0000000103057836 */ /* 0x000fe20000000000 */
[----:B------:R-:W-:Y:S02]  /*5710*/  @P4 IADD3 R0, PT, PT, R4, RZ, RZ ;  /* 0x000000ff04004210 */ /* 0x000fe40007ffe0ff */
[----:B------:R-:W-:Y:S01]  /*5720*/  ISETP.NE.AND P4, PT, R7, 0x2, PT ;  /* 0x000000020700780c */ /* 0x000fe20003f85270 */
[----:B------:R-:W-:Y:S01]  /*5730*/  @P1 IMAD.MOV R5, RZ, RZ, R3 ;  /* 0x000000ffff051224 */ /* 0x000fe200078e0203 */
[----:B----4-:R-:W-:Y:S02]  /*5740*/  ISETP.NE.AND P1, PT, R8, 0x2, PT ;  /* 0x000000020800780c */ /* 0x010fe40003f25270 */
[C---:B------:R-:W-:Y:S01]  /*5750*/  IADD3 R4, PT, PT, R0.reuse, 0x1, RZ ;  /* 0x0000000100047810 */ /* 0x040fe20007ffe0ff */
[----:B------:R-:W-:Y:S01]  /*5760*/  VIADD R3, R5, 0x1 ;  /* 0x0000000105037836 */ /* 0x000fe20000000000 */
[----:B------:R-:W-:-:S02]  /*5770*/  @P2 IADD3 R4, PT, PT, R0, RZ, RZ ;  /* 0x000000ff00042210 */ /* 0x000fc40007ffe0ff */
[----:B------:R-:W-:Y:S01]  /*5780*/  ISETP.NE.AND P2, PT, R8, 0x1, PT ;  /* 0x000000010800780c */ /* 0x000fe20003f45270 */
[----:B------:R-:W-:Y:S01]  /*5790*/  @P3 IMAD.MOV R3, RZ, RZ, R5 ;  /* 0x000000ffff033224 */ /* 0x000fe200078e0205 */
[C---:B------:R-:W-:Y:S02]  /*57a0*/  IADD3 R0, PT, PT, R4.reuse, 0x1, RZ ;  /* 0x0000000104007810 */ /* 0x040fe40007ffe0ff */
[----:B------:R-:W-:Y:S01]  /*57b0*/  ISETP.NE.AND P3, PT, R9, 0x1, PT ;  /* 0x000000010900780c */ /* 0x000fe20003f65270 */
[----:B------:R-:W-:Y:S01]  /*57c0*/  VIADD R5, R3, 0x1 ;  /* 0x0000000103057836 */ /* 0x000fe20000000000 */
[----:B------:R-:W-:Y:S02]  /*57d0*/  @P4 IADD3 R0, PT, PT, R4, RZ, RZ ;  /* 0x000000ff04004210 */ /* 0x000fe40007ffe0ff */
[----:B------:R-:W-:Y:S02]  /*57e0*/  ISETP.NE.AND P4, PT, R9, 0x2, PT ;  /* 0x000000020900780c */ /* 0x000fe40003f85270 */
[----:B------:R-:W-:-:S02]  /*57f0*/  IADD3 R4, PT, PT, R0, 0x1, RZ ;  /* 0x0000000100047810 */ /* 0x000fc40007ffe0ff */
[----:B------:R-:W-:Y:S01]  /*5800*/  @P1 IADD3 R4, PT, PT, R0, RZ, RZ ;  /* 0x000000ff00041210 */ /* 0x000fe20007ffe0ff */
[----:B------:R-:W-:Y:S01]  /*5810*/  @P2 IMAD.MOV R5, RZ, RZ, R3 ;  /* 0x000000ffff052224 */ /* 0x000fe200078e0203 */
[----:B------:R-:W-:Y:S02]  /*5820*/  ISETP.NE.AND P1, PT, R10, 0x2, PT ;  /* 0x000000020a00780c */ /* 0x000fe40003f25270 */
[----:B------:R-:W-:Y:S01]  /*5830*/  IADD3 R0, PT, PT, R4, 0x1, RZ ;  /* 0x0000000104007810 */ /* 0x000fe20007ffe0ff */
[----:B------:R-:W-:Y:S01]  /*5840*/  VIADD R3, R5, 0x1 ;  /* 0x0000000105037836 */ /* 0x000fe20000000000 */
[----:B------:R-:W-:Y:S01]  /*5850*/  ISETP.NE.AND P2, PT, R10, 0x1, PT ;  /* 0x000000010a00780c */ /* 0x000fe20003f45270 */
[----:B------:R-:W-:Y:S01]  /*5860*/  @P3 IMAD.MOV R3, RZ, RZ, R5 ;  /* 0x000000ffff033224 */ /* 0x000fe200078e0205 */
[----:B------:R-:W-:Y:S02]  /*5870*/  ISETP.NE.AND P3, PT, R11, 0x1, PT ;  /* 0x000000010b00780c */ /* 0x000fe40003f65270 */
[----:B------:R-:W-:Y:S01]  /*5880*/  @P4 IADD3 R0, PT, PT, R4, RZ, RZ ;  /* 0x000000ff04004210 */ /* 0x000fe20007ffe0ff */
[----:B------:R-:W-:Y:S01]  /*5890*/  VIADD R5, R3, 0x1 ;  /* 0x0000000103057836 */ /* 0x000fe20000000000 */
[----:B------:R-:W-:-:S02]  /*58a0*/  ISETP.NE.AND P4, PT, R11, 0x2, PT ;  /* 0x000000020b00780c */ /* 0x000fc40003f85270 */
[C---:B------:R-:W-:Y:S02]  /*58b0*/  IADD3 R4, PT, PT, R0.reuse, 0x1, RZ ;  /* 0x0000000100047810 */ /* 0x040fe40007ffe0ff */
[----:B------:R-:W-:Y:S02]  /*58c0*/  @P1 IADD3 R4, PT, PT, R0, RZ, RZ ;  /* 0x000000ff00041210 */ /* 0x000fe40007ffe0ff */
[----:B-----5:R-:W-:Y:S01]  /*58d0*/  ISETP.NE.AND P1, PT, R12, 0x2, PT ;  /* 0x000000020c00780c */ /* 0x020fe20003f25270 */
[----:B------:R-:W-:Y:S01]  /*58e0*/  @P2 IMAD.MOV R5, RZ, RZ, R3 ;  /* 0x000000ffff052224 */ /* 0x000fe200078e0203 */
[----:B------:R-:W-:Y:S02]  /*58f0*/  IADD3 R0, PT, PT, R4, 0x1, RZ ;  /* 0x0000000104007810 */ /* 0x000fe40007ffe0ff */
[----:B------:R-:W-:Y:S01]  /*5900*/  ISETP.NE.AND P2, PT, R12, 0x1, PT ;  /* 0x000000010c00780c */ /* 0x000fe20003f45270 */
[----:B------:R-:W-:Y:S02]  /*5910*/  VIADD R3, R5, 0x1 ;  /* 0x0000000105037836 */ /* 0x000fe40000000000 */
[----:B------:R-:W-:Y:S01]  /*5920*/  @P4 IADD3 R0, PT, PT, R4, RZ, RZ ;  /* 0x000000ff04004210 */ /* 0x000fe20007ffe0ff */
[----:B------:R-:W-:Y:S01]  /*5930*/  @P3 IMAD.MOV R3, RZ, RZ, R5 ;  /* 0x000000ffff033224 */ /* 0x000fe200078e0205 */
[----:B------:R-:W-:-:S02]  /*5940*/  ISETP.NE.AND P4, PT, R13, 0x2, PT ;  /* 0x000000020d00780c */ /* 0x000fc40003f85270 */
[C---:B------:R-:W-:Y:S01]  /*5950*/  IADD3 R4, PT, PT, R0.reuse, 0x1, RZ ;  /* 0x0000000100047810 */ /* 0x040fe20007ffe0ff */
[----:B------:R-:W-:Y:S01]  /*5960*/  VIADD R5, R3, 0x1 ;  /* 0x0000000103057836 */ /* 0x000fe20000000000 */
[----:B------:R-:W-:Y:S02]  /*5970*/  @P1 IADD3 R4, PT, PT, R0, RZ, RZ ;  /* 0x000000ff00041210 */ /* 0x000fe40007ffe0ff */
[----:B------:R-:W-:Y:S02]  /*5980*/  ISETP.NE.AND P1, PT, R14, 0x2, PT ;  /* 0x000000020e00780c */ /* 0x000fe40003f25270 */
[----:B------:R-:W-:Y:S01]  /*5990*/  ISETP.NE.AND P3, PT, R13, 0x1, PT ;  /* 0x000000010d00780c */ /* 0x000fe20003f65270 */
[----:B------:R-:W-:Y:S01]  /*59a0*/  @P2 IMAD.MOV R5, RZ, RZ, R3 ;  /* 0x000000ffff052224 */ /* 0x000fe200078e0203 */
[----:B------:R-:W-:Y:S02]  /*59b0*/  IADD3 R0, PT, PT, R4, 0x1, RZ ;  /* 0x0000000104007810 */ /* 0x000fe40007ffe0ff */
[----:B------:R-:W-:Y:S01]  /*59c0*/  ISETP.NE.AND P2, PT, R14, 0x1, PT ;  /* 0x000000010e00780c */ /* 0x000fe20003f45270 */
[----:B------:R-:W-:Y:S01]  /*59d0*/  VIADD R3, R5, 0x1 ;  /* 0x0000000105037836 */ /* 0x000fe20000000000 */
[----:B------:R-:W-:-:S02]  /*59e0*/  @P4 IADD3 R0, PT, PT, R4, RZ, RZ ;  /* 0x000000ff04004210 */ /* 0x000fc40007ffe0ff */
[----:B------:R-:W-:Y:S02]  /*59f0*/  ISETP.NE.AND P4, PT, R15, 0x2, PT ;  /* 0x000000020f00780c */ /* 0x000fe40003f85270 */
[----:B------:R-:W-:Y:S01]  /*5a00*/  IADD3 R4, PT, PT, R0, 0x1, RZ ;  /* 0x0000000100047810 */ /* 0x000fe20007ffe0ff */
[----:B------:R-:W-:Y:S01]  /*5a10*/  @P1 IMAD.MOV R4, RZ, RZ, R0 ;  /* 0x000000ffff041224 */ /* 0x000fe200078e0200 */
[----:B------:R-:W-:Y:S01]  /*5a20*/  ISETP.NE.AND P1, PT, R23, RZ, PT ;  /* 0x000000ff1700720c */ /* 0x000fe20003f25270 */
[----:B------:R-:W-:Y:S01]  /*5a30*/  @P3 IMAD.MOV R3, RZ, RZ, R5 ;  /* 0x000000ffff033224 */ /* 0x000fe200078e0205 */
[----:B------:R-:W-:Y:S01]  /*5a40*/  ISETP.NE.AND P3, PT, R15, 0x1, PT ;  /* 0x000000010f00780c */ /* 0x000fe20003f65270 */
[----:B------:R-:W-:Y:S02]  /*5a50*/  VIADD R0, R4, 0x1 ;  /* 0x0000000104007836 */ /* 0x000fe40000000000 */
[C---:B------:R-:W-:Y:S01]  /*5a60*/  VIADD R5, R3.reuse, 0x1 ;  /* 0x0000000103057836 */ /* 0x040fe20000000000 */
[----:B------:R-:W-:-:S03]  /*5a70*/  @P2 IADD3 R5, PT, PT, R3, RZ, RZ ;  /* 0x000000ff03052210 */ /* 0x000fc60007ffe0ff */
[----:B------:R-:W-:Y:S01]  /*5a80*/  @P4 IMAD.MOV R0, RZ, RZ, R4 ;  /* 0x000000ffff004224 */ /* 0x000fe200078e0204 */
[----:B------:R-:W-:-:S05]  /*5a90*/  IADD3 R3, PT, PT, R5, 0x1, RZ ;  /* 0x0000000105037810 */ /* 0x000fca0007ffe0ff */
[----:B------:R-:W-:Y:S01]  /*5aa0*/  @P3 IADD3 R3, PT, PT, R5, RZ, RZ ;  /* 0x000000ff05033210 */ /* 0x000fe20007ffe0ff */
[----:B------:R-:W-:Y:S06]  /*5ab0*/  @P1 BRA `(.L_x_126) ;  /* 0xfffffff800601947 */ /* 0x000fec000383ffff */
.L_x_125:
[----:B------:R-:W-:Y:S05]  /*5ac0*/  @!P0 BRA `(.L_x_124) ;  /* 0x0000000400a08947 */ /* 0x000fea0003800000 */
[----:B------:R-:W-:Y:S02]  /*5ad0*/  ISETP.GE.U32.AND P1, PT, R22, 0x8, PT ;  /* 0x000000081600780c */ /* 0x000fe40003f26070 */
[----:B------:R-:W-:-:S04]  /*5ae0*/  LOP3.LUT R11, R20, 0x7, RZ, 0xc0, !PT ;  /* 0x00000007140b7812 */ /* 0x000fc800078ec0ff */
[----:B------:R-:W-:-:S07]  /*5af0*/  ISETP.NE.AND P0, PT, R11, RZ, PT ;  /* 0x000000ff0b00720c */ /* 0x000fce0003f05270 */
[----:B------:R-:W-:Y:S06]  /*5b00*/  @!P1 BRA `(.L_x_127) ;  /* 0x0000000000d09947 */ /* 0x000fec0003800000 */
[----:B------:R-:W-:-:S05]  /*5b10*/  LEA R8, R2, R1, 0x2 ;  /* 0x0000000102087211 */ /* 0x000fca00078e10ff */
[----:B------:R-:W2:Y:S04]  /*5b20*/  LDL.128 R12, [R8] ;  /* 0x00000000080c7983 */ /* 0x000ea80000100c00 */
[----:B------:R0:W3:Y:S01]  /*5b30*/  LDL.128 R4, [R8+0x10] ;  /* 0x0000100008047983 */ /* 0x0000e20000100c00 */
[----:B------:R-:W-:Y:S01]  /*5b40*/  VIADD R9, R0, 0x1 ;  /* 0x0000000100097836 */ /* 0x000fe20000000000 */
[----:B------:R-:W-:Y:S02]  /*5b50*/  IADD3 R10, PT, PT, R3, 0x1, RZ ;  /* 0x00000001030a7810 */ /* 0x000fe40007ffe0ff */
[----:B------:R-:W-:Y:S02]  /*5b60*/  IADD3 R2, PT, PT, R2, 0x8, RZ ;  /* 0x0000000802027810 */ /* 0x000fe40007ffe0ff */
[----:B--2---:R-:W-:-:S02]  /*5b70*/  ISETP.NE.AND P4, PT, R12, 0x2, PT ;  /* 0x000000020c00780c */ /* 0x004fc40003f85270 */
[----:B------:R-:W-:Y:S02]  /*5b80*/  ISETP.NE.AND P3, PT, R12, 0x1, PT ;  /* 0x000000010c00780c */ /* 0x000fe40003f65270 */
[C---:B------:R-:W-:Y:S02]  /*5b90*/  ISETP.NE.AND P1, PT, R13.reuse, 0x2, PT ;  /* 0x000000020d00780c */ /* 0x040fe40003f25270 */
[----:B------:R-:W-:-:S07]  /*5ba0*/  ISETP.NE.AND P2, PT, R13, 0x1, PT ;  /* 0x000000010d00780c */ /* 0x000fce0003f45270 */
[----:B------:R-:W-:Y:S01]  /*5bb0*/  @P4 IMAD.MOV R9, RZ, RZ, R0 ;  /* 0x000000ffff094224 */ /* 0x000fe200078e0200 */
[C---:B------:R-:W-:Y:S02]  /*5bc0*/  ISETP.NE.AND P4, PT, R14.reuse, 0x1, PT ;  /* 0x000000010e00780c */ /* 0x040fe40003f85270 */
[----:B------:R-:W-:Y:S01]  /*5bd0*/  @P3 IADD3 R10, PT, PT, R3, RZ, RZ ;  /* 0x000000ff030a3210 */ /* 0x000fe20007ffe0ff */
[----:B------:R-:W-:Y:S01]  /*5be0*/  VIADD R0, R9, 0x1 ;  /* 0x0000000109007836 */ /* 0x000fe20000000000 */
[----:B------:R-:W-:Y:S01]  /*5bf0*/  ISETP.NE.AND P3, PT, R14, 0x2, PT ;  /* 0x000000020e00780c */ /* 0x000fe20003f65270 */
[----:B------:R-:W-:Y:S01]  /*5c00*/  @P1 IMAD.MOV R0, RZ, RZ, R9 ;  /* 0x000000ffff001224 */ /* 0x000fe200078e0209 */
[C---:B------:R-:W-:Y:S02]  /*5c10*/  IADD3 R3, PT, PT, R10.reuse, 0x1, RZ ;  /* 0x000000010a037810 */ /* 0x040fe40007ffe0ff */
[----:B------:R-:W-:Y:S01]  /*5c20*/  @P2 IADD3 R3, PT, PT, R10, RZ, RZ ;  /* 0x000000ff0a032210 */ /* 0x000fe20007ffe0ff */
[----:B0-----:R-:W-:Y:S01]  /*5c30*/  VIADD R8, R0, 0x1 ;  /* 0x0000000100087836 */ /* 0x001fe20000000000 */
[----:B------:R-:W-:-:S02]  /*5c40*/  ISETP.NE.AND P1, PT, R15, 0x2, PT ;  /* 0x000000020f00780c */ /* 0x000fc40003f25270 */
[----:B------:R-:W-:Y:S02]  /*5c50*/  ISETP.NE.AND P2, PT, R15, 0x1, PT ;  /* 0x000000010f00780c */ /* 0x000fe40003f45270 */
[C---:B------:R-:W-:Y:S02]  /*5c60*/  IADD3 R9, PT, PT, R3.reuse, 0x1, RZ ;  /* 0x0000000103097810 */ /* 0x040fe40007ffe0ff */
[----:B------:R-:W-:Y:S01]  /*5c70*/  @P4 IADD3 R9, PT, PT, R3, RZ, RZ ;  /* 0x000000ff03094210 */ /* 0x000fe20007ffe0ff */
[----:B------:R-:W-:Y:S01]  /*5c80*/  @P3 IMAD.MOV R8, RZ, RZ, R0 ;  /* 0x000000ffff083224 */ /* 0x000fe200078e0200 */
[C---:B---3--:R-:W-:Y:S02]  /*5c90*/  ISETP.NE.AND P4, PT, R4.reuse, 0x2, PT ;  /* 0x000000020400780c */ /* 0x048fe40003f85270 */
[----:B------:R-:W-:Y:S01]  /*5ca0*/  ISETP.NE.AND P3, PT, R4, 0x1, PT ;  /* 0x000000010400780c */ /* 0x000fe20003f65270 */
[----:B------:R-:W-:Y:S01]  /*5cb0*/  VIADD R0, R8, 0x1 ;  /* 0x0000000108007836 */ /* 0x000fe20000000000 */
[----:B------:R-:W-:Y:S01]  /*5cc0*/  IADD3 R3, PT, PT, R9, 0x1, RZ ;  /* 0x0000000109037810 */ /* 0x000fe20007ffe0ff */
[----:B------:R-:W-:Y:S01]  /*5cd0*/  @P1 IMAD.MOV R0, RZ, RZ, R8 ;  /* 0x000000ffff001224 */ /* 0x000fe200078e0208 */
[----:B------:R-:W-:-:S02]  /*5ce0*/  ISETP.NE.AND P1, PT, R5, 0x1, PT ;  /* 0x000000010500780c */ /* 0x000fc40003f25270 */
[----:B------:R-:W-:Y:S01]  /*5cf0*/  @P2 IADD3 R3, PT, PT, R9, RZ, RZ ;  /* 0x000000ff09032210 */ /* 0x000fe20007ffe0ff */
[----:B------:R-:W-:Y:S01]  /*5d00*/  VIADD R4, R0, 0x1 ;  /* 0x0000000100047836 */ /* 0x000fe20000000000 */
[----:B------:R-:W-:Y:S02]  /*5d10*/  ISETP.NE.AND P2, PT, R5, 0x2, PT ;  /* 0x000000020500780c */ /* 0x000fe40003f45270 */
[C---:B------:R-:W-:Y:S01]  /*5d20*/  IADD3 R5, PT, PT, R3.reuse, 0x1, RZ ;  /* 0x0000000103057810 */ /* 0x040fe20007ffe0ff */
[----:B------:R-:W-:Y:S01]  /*5d30*/  @P4 IMAD.MOV R4, RZ, RZ, R0 ;  /* 0x000000ffff044224 */ /* 0x000fe200078e0200 */
[----:B------:R-:W-:Y:S02]  /*5d40*/  ISETP.NE.AND P4, PT, R6, 0x2, PT ;  /* 0x000000020600780c */ /* 0x000fe40003f85270 */
[----:B------:R-:W-:Y:S01]  /*5d50*/  @P3 IADD3 R5, PT, PT, R3, RZ, RZ ;  /* 0x000000ff03053210 */ /* 0x000fe20007ffe0ff */
[----:B------:R-:W-:Y:S01]  /*5d60*/  VIADD R0, R4, 0x1 ;  /* 0x0000000104007836 */ /* 0x000fe20000000000 */
[----:B------:R-:W-:-:S02]  /*5d70*/  ISETP.NE.AND P3, PT, R6, 0x1, PT ;  /* 0x000000010600780c */ /* 0x000fc40003f65270 */
[C---:B------:R-:W-:Y:S02]  /*5d80*/  IADD3 R3, PT, PT, R5.reuse, 0x1, RZ ;  /* 0x0000000105037810 */ /* 0x040fe40007ffe0ff */
[----:B------:R-:W-:Y:S01]  /*5d90*/  @P1 IADD3 R3, PT, PT, R5, RZ, RZ ;  /* 0x000000ff05031210 */ /* 0x000fe20007ffe0ff */
[----:B------:R-:W-:Y:S01]  /*5da0*/  @P2 IMAD.MOV R0, RZ, RZ, R4 ;  /* 0x000000ffff002224 */ /* 0x000fe200078e0204 */
[C---:B------:R-:W-:Y:S02]  /*5db0*/  ISETP.NE.AND P2, PT, R7.reuse, 0x2, PT ;  /* 0x000000020700780c */ /* 0x040fe40003f45270 */
[----:B------:R-:W-:Y:S01]  /*5dc0*/  ISETP.NE.AND P1, PT, R7, 0x1, PT ;  /* 0x000000010700780c */ /* 0x000fe20003f25270 */
[----:B------:R-:W-:Y:S01]  /*5dd0*/  VIADD R4, R0, 0x1 ;  /* 0x0000000100047836 */ /* 0x000fe20000000000 */
[C---:B------:R-:W-:Y:S01]  /*5de0*/  IADD3 R5, PT, PT, R3.reuse, 0x1, RZ ;  /* 0x0000000103057810 */ /* 0x040fe20007ffe0ff */
[----:B------:R-:W-:Y:S02]  /*5df0*/  @P4 IMAD.MOV R4, RZ, RZ, R0 ;  /* 0x000000ffff044224 */ /* 0x000fe400078e0200 */
[----:B------:R-:W-:-:S02]  /*5e00*/  @P3 IADD3 R5, PT, PT, R3, RZ, RZ ;  /* 0x000000ff03053210 */ /* 0x000fc40007ffe0ff */
[----:B------:R-:W-:Y:S02]  /*5e10*/  VIADD R0, R4, 0x1 ;  /* 0x0000000104007836 */ /* 0x000fe40000000000 */
[----:B------:R-:W-:Y:S02]  /*5e20*/  IADD3 R3, PT, PT, R5, 0x1, RZ ;  /* 0x0000000105037810 */ /* 0x000fe40007ffe0ff */
[----:B------:R-:W-:Y:S02]  /*5e30*/  @P2 IMAD.MOV R0, RZ, RZ, R4 ;  /* 0x000000ffff002224 */ /* 0x000fe400078e0204 */
[----:B------:R-:W-:-:S07]  /*5e40*/  @P1 IMAD.MOV R3, RZ, RZ, R5 ;  /* 0x000000ffff031224 */ /* 0x000fce00078e0205 */
.L_x_127:
[----:B------:R-:W-:Y:S05]  /*5e50*/  @!P0 BRA `(.L_x_124) ;  /* 0x0000000000bc8947 */ /* 0x000fea0003800000 */
[----:B------:R-:W-:Y:S02]  /*5e60*/  ISETP.GE.U32.AND P1, PT, R11, 0x4, PT ;  /* 0x000000040b00780c */ /* 0x000fe40003f26070 */
[----:B------:R-:W-:-:S04]  /*5e70*/  LOP3.LUT R20, R20, 0x3, RZ, 0xc0, !PT ;  /* 0x0000000314147812 */ /* 0x000fc800078ec0ff */
[----:B------:R-:W-:-:S07]  /*5e80*/  ISETP.NE.AND P0, PT, R20, RZ, PT ;  /* 0x000000ff1400720c */ /* 0x000fce0003f05270 */
[----:B------:R-:W-:Y:S06]  /*5e90*/  @!P1 BRA `(.L_x_128) ;  /* 0x00000000006c9947 */ /* 0x000fec0003800000 */
[----:B------:R-:W-:-:S06]  /*5ea0*/  LEA R6, R2, R1, 0x2 ;  /* 0x0000000102067211 */ /* 0x000fcc00078e10ff */
[----:B------:R-:W2:Y:S01]  /*5eb0*/  LDL.128 R4, [R6] ;  /* 0x0000000006047983 */ /* 0x000ea20000100c00 */
[----:B------:R-:W-:Y:S02]  /*5ec0*/  IADD3 R2, PT, PT, R2, 0x4, RZ ;  /* 0x0000000402027810 */ /* 0x000fe40007ffe0ff */
[C---:B--2---:R-:W-:Y:S02]  /*5ed0*/  ISETP.NE.AND P4, PT, R4.reuse, 0x2, PT ;  /* 0x000000020400780c */ /* 0x044fe40003f85270 */
[----:B------:R-:W-:Y:S01]  /*5ee0*/  ISETP.NE.AND P3, PT, R4, 0x1, PT ;  /* 0x000000010400780c */ /* 0x000fe20003f65270 */
[----:B------:R-:W-:Y:S01]  /*5ef0*/  VIADD R4, R0, 0x1 ;  /* 0x0000000100047836 */ /* 0x000fe20000000000 */
[C---:B------:R-:W-:Y:S02]  /*5f00*/  ISETP.NE.AND P1, PT, R5.reuse, 0x2, PT ;  /* 0x000000020500780c */ /* 0x040fe40003f25270 */
[----:B------:R-:W-:Y:S02]  /*5f10*/  ISETP.NE.AND P2, PT, R5, 0x1, PT ;  /* 0x000000010500780c */ /* 0x000fe40003f45270 */
        /* <DEDUP_REMOVED lines=13> */
[----:B------:R-:W-:-:S03]  /*5ff0*/  IADD3 R5, PT, PT, R3, 0x1, RZ ;  /* 0x0000000103057810 */ /* 0x000fc60007ffe0ff */
[----:B------:R-:W-:Y:S01]  /*6000*/  @P3 IADD3 R5, PT, PT, R3, RZ, RZ ;  /* 0x000000ff03053210 */ /* 0x000fe20007ffe0ff */
[----:B------:R-:W-:-:S03]  /*6010*/  VIADD R0, R4, 0x1 ;  /* 0x0000000104007836 */ /* 0x000fc60000000000 */
[----:B------:R-:W-:Y:S02]  /*6020*/  IADD3 R3, PT, PT, R5, 0x1, RZ ;  /* 0x0000000105037810 */ /* 0x000fe40007ffe0ff */
[----:B------:R-:W-:Y:S02]  /*6030*/  @P2 IMAD.MOV R0, RZ, RZ, R4 ;  /* 0x000000ffff002224 */ /* 0x000fe400078e0204 */
[----:B------:R-:W-:-:S07]  /*6040*/  @P1 IMAD.MOV R3, RZ, RZ, R5 ;  /* 0x000000ffff031224 */ /* 0x000fce00078e0205 */
.L_x_128:
[----:B------:R-:W-:Y:S05]  /*6050*/  @!P0 BRA `(.L_x_124) ;  /* 0x00000000003c8947 */ /* 0x000fea0003800000 */
[----:B------:R-:W-:Y:S01]  /*6060*/  IMAD R6, R2, 0x4, R1 ;  /* 0x0000000402067824 */ /* 0x000fe200078e0201 */
[----:B------:R-:W-:-:S07]  /*6070*/  IADD3 R2, PT, PT, -R20, RZ, RZ ;  /* 0x000000ff14027210 */ /* 0x000fce0007ffe1ff */
.L_x_129:
[----:B------:R0:W2:Y:S01]  /*6080*/  LDL R4, [R6] ;  /* 0x0000000006047983 */ /* 0x0000a20000100800 */
[----:B------:R-:W-:Y:S02]  /*6090*/  VIADD R2, R2, 0x1 ;  /* 0x0000000102027836 */ /* 0x000fe40000000000 */
[----:B------:R-:W-:-:S03]  /*60a0*/  VIADD R5, R3, 0x1 ;  /* 0x0000000103057836 */ /* 0x000fc60000000000 */
[----:B------:R-:W-:Y:S02]  /*60b0*/  ISETP.NE.AND P2, PT, R2, RZ, PT ;  /* 0x000000ff0200720c */ /* 0x000fe40003f45270 */
[----:B0-----:R-:W-:Y:S02]  /*60c0*/  IADD3 R6, PT, PT, R6, 0x4, RZ ;  /* 0x0000000406067810 */ /* 0x001fe40007ffe0ff */
[C---:B--2---:R-:W-:Y:S02]  /*60d0*/  ISETP.NE.AND P1, PT, R4.reuse, 0x2, PT ;  /* 0x000000020400780c */ /* 0x044fe40003f25270 */
[----:B------:R-:W-:Y:S02]  /*60e0*/  ISETP.NE.AND P0, PT, R4, 0x1, PT ;  /* 0x000000010400780c */ /* 0x000fe40003f05270 */
[----:B------:R-:W-:-:S09]  /*60f0*/  IADD3 R4, PT, PT, R0, 0x1, RZ ;  /* 0x0000000100047810 */ /* 0x000fd20007ffe0ff */
[----:B------:R-:W-:Y:S02]  /*6100*/  @P1 IADD3 R4, PT, PT, R0, RZ, RZ ;  /* 0x000000ff00041210 */ /* 0x000fe40007ffe0ff */
[----:B------:R-:W-:-:S03]  /*6110*/  @P0 IMAD.MOV R5, RZ, RZ, R3 ;  /* 0x000000ffff050224 */ /* 0x000fc600078e0203 */
[----:B------:R-:W-:Y:S02]  /*6120*/  IMAD.MOV.U32 R0, RZ, RZ, R4 ;  /* 0x000000ffff007224 */ /* 0x000fe400078e0004 */
[----:B------:R-:W-:Y:S01]  /*6130*/  MOV R3, R5 ;  /* 0x0000000500037202 */ /* 0x000fe20000000f00 */
[----:B------:R-:W-:Y:S06]  /*6140*/  @P2 BRA `(.L_x_129) ;  /* 0xfffffffc00cc2947 */ /* 0x000fec000383ffff */
.L_x_124:
[----:B------:R-:W5:Y:S02]  /*6150*/  LDC.64 R4, c[0x0][0x3a0] ;  /* 0x0000e800ff047b82 */ /* 0x000f640000000a00 */
[----:B-----5:R-:W5:Y:S01]  /*6160*/  LDG.E R4, desc[UR6][R4.64] ;  /* 0x0000000604047981 */ /* 0x020f62000c1e1900 */
[----:B------:R-:W-:Y:S02]  /*6170*/  ISETP.GT.AND P1, PT, R0, R3, PT ;  /* 0x000000030000720c */ /* 0x000fe40003f24270 */
[----:B------:R-:W-:Y:S02]  /*6180*/  ISETP.GT.AND P0, PT, R3, R0, PT ;  /* 0x000000000300720c */ /* 0x000fe40003f04270 */
[----:B------:R-:W-:-:S04]  /*6190*/  SEL R0, RZ, 0x2, !P1 ;  /* 0x00000002ff007807 */ /* 0x000fc80004800000 */
[----:B------:R-:W-:-:S04]  /*61a0*/  SEL R3, R0, 0x1, !P0 ;  /* 0x0000000100037807 */ /* 0x000fc80004000000 */
[----:B-----5:R-:W-:-:S13]  /*61b0*/  ISETP.NE.AND P0, PT, R3, R4, PT ;  /* 0x000000040300720c */ /* 0x020fda0003f05270 */
[----:B------:R-:W-:Y:S05]  /*61c0*/  @P0 BRA `(.L_x_130) ;  /* 0x0000000000100947 */ /* 0x000fea0003800000 */
[----:B------:R-:W5:Y:S01]  /*61d0*/  LDC.64 R2, c[0x0][0x3a8] ;  /* 0x0000ea00ff027b82 */ /* 0x000f620000000a00 */
[----:B------:R-:W-:-:S05]  /*61e0*/  IMAD.MOV.U32 R5, RZ, RZ, 0x3f800000 ;  /* 0x3f800000ff057424 */ /* 0x000fca00078e00ff */
[----:B-----5:R-:W-:Y:S01]  /*61f0*/  REDG.E.ADD.F32.FTZ.RN.STRONG.GPU desc[UR6][R2.64], R5 ;  /* 0x00000005020079a6 */ /* 0x020fe2000c12f306 */
[----:B------:R-:W-:Y:S05]  /*6200*/  EXIT ;  /* 0x000000000000794d */ /* 0x000fea0003800000 */
.L_x_130:
[----:B------:R-:W-:-:S13]  /*6210*/  ISETP.NE.AND P0, PT, R3, RZ, PT ;  /* 0x000000ff0300720c */ /* 0x000fda0003f05270 */
[----:B------:R-:W-:Y:S05]  /*6220*/  @P0 EXIT ;  /* 0x000000000000094d */ /* 0x000fea0003800000 */
[----:B------:R-:W5:Y:S01]  /*6230*/  LDC.64 R2, c[0x0][0x3a8] ;  /* 0x0000ea00ff027b82 */ /* 0x000f620000000a00 */
[----:B------:R-:W-:-:S05]  /*6240*/  HFMA2 R5, -RZ, RZ, 1.75, 0 ;  /* 0x3f000000ff057431 */ /* 0x000fca00000001ff */
[----:B-----5:R-:W-:Y:S01]  /*6250*/  REDG.E.ADD.F32.FTZ.RN.STRONG.GPU desc[UR6][R2.64], R5 ;  /* 0x00000005020079a6 */ /* 0x020fe2000c12f306 */
[----:B------:R-:W-:Y:S05]  /*6260*/  EXIT ;  /* 0x000000000000794d */ /* 0x000fea0003800000 */
.L_x_131:
[----:B------:R-:W-:-:S00]  /*6270*/  BRA `(.L_x_131) ;  /* 0xfffffffc00fc7947 */ /* 0x000fc0000383ffff */
[----:B------:R-:W-:-:S00]  /*6280*/  NOP ;  /* 0x0000000000007918 */ /* 0x000fc00000000000 */
[----:B------:R-:W-:-:S00]  /*6290*/  NOP ;  /* 0x0000000000007918 */ /* 0x000fc00000000000 */
[----:B------:R-:W-:-:S00]  /*62a0*/  NOP ;  /* 0x0000000000007918 */ /* 0x000fc00000000000 */
[----:B------:R-:W-:-:S00]  /*62b0*/  NOP ;  /* 0x0000000000007918 */ /* 0x000fc00000000000 */
[----:B------:R-:W-:-:S00]  /*62c0*/  NOP ;  /* 0x0000000000007918 */ /* 0x000fc00000000000 */
[----:B------:R-:W-:-:S00]  /*62d0*/  NOP ;  /* 0x0000000000007918 */ /* 0x000fc00000000000 */
[----:B------:R-:W-:-:S00]  /*62e0*/  NOP ;  /* 0x0000000000007918 */ /* 0x000fc00000000000 */
[----:B------:R-:W-:-:S00]  /*62f0*/  NOP ;  /* 0x0000000000007918 */ /* 0x000fc00000000000 */
.L_x_237:


//--------------------- .text.playout             --------------------------
	.section	.text.playout,"ax",@progbits
	.align	128
        .global         playout
        .type           playout,@function
        .size           playout,(.L_x_238 - playout)
        .other          playout,@"STO_CUDA_ENTRY STV_DEFAULT"
playout:
.text.playout:
        /* <DEDUP_REMOVED lines=23> */
.L_x_136:
[----:B0-----:R-:W0:Y:S02]  /*0170*/  LDC.64 R20, c[0x0][0x390] ;  /* 0x0000e400ff147b82 */ /* 0x001e240000000a00 */
[----:B0-----:R-:W-:-:S05]  /*0180*/  IMAD.WIDE.U32 R8, R18, 0x4, R20 ;  /* 0x0000000412087825 */ /* 0x001fca00078e0014 */
[----:B------:R-:W2:Y:S04]  /*0190*/  LDG.E R12, desc[UR6][R8.64] ;  /* 0x00000006080c7981 */ /* 0x000ea8000c1e1900 */
[----:B------:R-:W2:Y:S04]  /*01a0*/  LDG.E R13, desc[UR6][R8.64+0x4] ;  /* 0x00000406080d7981 */ /* 0x000ea8000c1e1900 */
[----:B------:R-:W2:Y:S04]  /*01b0*/  LDG.E R14, desc[UR6][R8.64+0x8] ;  /* 0x00000806080e7981 */ /* 0x000ea8000c1e1900 */
[----:B------:R-:W2:Y:S01]  /*01c0*/  LDG.E R15, desc[UR6][R8.64+0xc] ;  /* 0x00000c06080f7981 */ /* 0x000ea2000c1e1900 */
[C---:B------:R-:W-:Y:S01]  /*01d0*/  IADD3 R22, PT, PT, R18.reuse, 0x4, RZ ;  /* 0x0000000412167810 */ /* 0x040fe20007ffe0ff */
[C---:B------:R-:W-:Y:S01]  /*01e0*/  VIADD R26, R18.reuse, 0x8 ;  /* 0x00000008121a7836 */ /* 0x040fe20000000000 */
[C---:B------:R-:W-:Y:S01]  /*01f0*/  IADD3 R19, PT, PT, R18.reuse, 0xc, RZ ;  /* 0x0000000c12137810 */ /* 0x040fe20007ffe0ff */
[----:B------:R-:W-:-:S02]  /*0200*/  IMAD R11, R18, 0x4, R1 ;  /* 0x00000004120b7824 */ /* 0x000fc400078e0201 */
[----:B------:R-:W-:-:S04]  /*0210*/  IMAD.WIDE.U32 R28, R22, 0x4, R20 ;  /* 0x00000004161c7825 */ /* 0x000fc800078e0014 */
[--C-:B------:R-:W-:Y:S01]  /*0220*/  IMAD.WIDE.U32 R24, R26, 0x4, R20.reuse ;  /* 0x000000041a187825 */ /* 0x100fe200078e0014 */
[----:B------:R-:W3:Y:S03]  /*0230*/  LDG.E R4, desc[UR6][R28.64] ;  /* 0x000000061c047981 */ /* 0x000ee6000c1e1900 */
[C---:B------:R-:W-:Y:S01]  /*0240*/  IMAD.WIDE.U32 R20, R19.reuse, 0x4, R20 ;  /* 0x0000000413147825 */ /* 0x040fe200078e0014 */
[----:B------:R-:W3:Y:S04]  /*0250*/  LDG.E R5, desc[UR6][R28.64+0x4] ;  /* 0x000004061c057981 */ /* 0x000ee8000c1e1900 */
[----:B------:R-:W3:Y:S04]  /*0260*/  LDG.E R6, desc[UR6][R28.64+0x8] ;  /* 0x000008061c067981 */ /* 0x000ee8000c1e1900 */
[----:B------:R-:W3:Y:S04]  /*0270*/  LDG.E R7, desc[UR6][R28.64+0xc] ;  /* 0x00000c061c077981 */ /* 0x000ee8000c1e1900 */
[----:B------:R-:W4:Y:S04]  /*0280*/  LDG.E R8, desc[UR6][R24.64] ;  /* 0x0000000618087981 */ /* 0x000f28000c1e1900 */
[----:B------:R-:W4:Y:S04]  /*0290*/  LDG.E R9, desc[UR6][R24.64+0x4] ;  /* 0x0000040618097981 */ /* 0x000f28000c1e1900 */
[----:B------:R-:W4:Y:S04]  /*02a0*/  LDG.E R10, desc[UR6][R24.64+0x8] ;  /* 0x00000806180a7981 */ /* 0x000f28000c1e1900 */
[----:B--2---:R0:W-:Y:S04]  /*02b0*/  STL.128 [R11], R12 ;  /* 0x0000000c0b007387 */ /* 0x0041e80000100c00 */
[----:B0-----:R-:W4:Y:S04]  /*02c0*/  LDG.E R11, desc[UR6][R24.64+0xc] ;  /* 0x00000c06180b7981 */ /* 0x001f28000c1e1900 */
[----:B------:R-:W2:Y:S04]  /*02d0*/  LDG.E R12, desc[UR6][R20.64] ;  /* 0x00000006140c7981 */ /* 0x000ea8000c1e1900 */
[----:B------:R-:W2:Y:S04]  /*02e0*/  LDG.E R13, desc[UR6][R20.64+0x4] ;  /* 0x00000406140d7981 */ /* 0x000ea8000c1e1900 */
[----:B------:R-:W2:Y:S04]  /*02f0*/  LDG.E R14, desc[UR6][R20.64+0x8] ;  /* 0x00000806140e7981 */ /* 0x000ea8000c1e1900 */
[----:B------:R-:W2:Y:S01]  /*0300*/  LDG.E R15, desc[UR6][R20.64+0xc] ;  /* 0x00000c06140f7981 */ /* 0x000ea2000c1e1900 */
[--C-:B------:R-:W-:Y:S01]  /*0310*/  IMAD R22, R22, 0x4, R1.reuse ;  /* 0x0000000416167824 */ /* 0x100fe200078e0201 */
[----:B------:R-:W-:Y:S01]  /*0320*/  LEA R19, R19, R1, 0x2 ;  /* 0x0000000113137211 */ /* 0x000fe200078e10ff */
[----:B------:R-:W-:-:S03]  /*0330*/  IMAD R26, R26, 0x4, R1 ;  /* 0x000000041a1a7824 */ /* 0x000fc600078e0201 */
[----:B---3--:R0:W-:Y:S01]  /*0340*/  STL.128 [R22], R4 ;  /* 0x0000000416007387 */ /* 0x0081e20000100c00 */
[----:B------:R-:W-:-:S05]  /*0350*/  VIADD R18, R18, 0x10 ;  /* 0x0000001012127836 */ /* 0x000fca0000000000 */
[----:B------:R-:W-:Y:S01]  /*0360*/  ISETP.GE.AND P1, PT, R18, R17, PT ;  /* 0x000000111200720c */ /* 0x000fe20003f26270 */
[----:B----4-:R0:W-:Y:S04]  /*0370*/  STL.128 [R26], R8 ;  /* 0x000000081a007387 */ /* 0x0101e80000100c00 */
[----:B--2---:R0:W-:Y:S08]  /*0380*/  STL.128 [R19], R12 ;  /* 0x0000000c13007387 */ /* 0x0041f00000100c00 */
[----:B------:R-:W-:Y:S05]  /*0390*/  @!P1 BRA `(.L_x_136) ;  /* 0xfffffffc00749947 */ /* 0x000fea000383ffff */
.L_x_135:
[----:B0-----:R-:W-:-:S05]  /*03a0*/  IMAD.IADD R4, R3, 0x1, -R18 ;  /* 0x0000000103047824 */ /* 0x001fca00078e0a12 */
[----:B------:R-:W-:-:S13]  /*03b0*/  ISETP.GT.AND P1, PT, R4, 0x4, PT ;  /* 0x000000040400780c */ /* 0x000fda0003f24270 */
[----:B------:R-:W-:Y:S05]  /*03c0*/  @!P1 BRA `(.L_x_137) ;  /* 0x0000000000489947 */ /* 0x000fea0003800000 */
[----:B------:R-:W0:Y:S01]  /*03d0*/  LDC.64 R14, c[0x0][0x390] ;  /* 0x0000e400ff0e7b82 */ /* 0x000e220000000a00 */
[C---:B------:R-:W-:Y:S01]  /*03e0*/  IADD3 R19, PT, PT, R18.reuse, 0x4, RZ ;  /* 0x0000000412137810 */ /* 0x040fe20007ffe0ff */
[----:B0-----:R-:W-:-:S04]  /*03f0*/  IMAD.WIDE.U32 R12, R18, 0x4, R14 ;  /* 0x00000004120c7825 */ /* 0x001fc800078e000e */
[C---:B------:R-:W-:Y:S01]  /*0400*/  IMAD.WIDE.U32 R14, R19.reuse, 0x4, R14 ;  /* 0x00000004130e7825 */ /* 0x040fe200078e000e */
        /* <DEDUP_REMOVED lines=8> */
[C-C-:B------:R-:W-:Y:S01]  /*0490*/  IMAD R17, R18.reuse, 0x4, R1.reuse ;  /* 0x0000000412117824 */ /* 0x140fe200078e0201 */
[----:B------:R-:W-:Y:S01]  /*04a0*/  PLOP3.LUT P0, PT, PT, PT, PT, 0x8, 0x80 ;  /* 0x000000000080781c */ /* 0x000fe20003f0e170 */
[----:B------:R-:W-:Y:S01]  /*04b0*/  IMAD R19, R19, 0x4, R1 ;  /* 0x0000000413137824 */ /* 0x000fe200078e0201 */
[----:B------:R-:W-:-:S02]  /*04c0*/  IADD3 R18, PT, PT, R18, 0x8, RZ ;  /* 0x0000000812127810 */ /* 0x000fc40007ffe0ff */
[----:B--2---:R0:W-:Y:S04]  /*04d0*/  STL.128 [R17], R4 ;  /* 0x0000000411007387 */ /* 0x0041e80000100c00 */
[----:B---3--:R0:W-:Y:S05]  /*04e0*/  STL.128 [R19], R8 ;  /* 0x0000000813007387 */ /* 0x0081ea0000100c00 */
.L_x_137:
[----:B------:R-:W-:-:S13]  /*04f0*/  ISETP.NE.OR P0, PT, R18, R3, P0 ;  /* 0x000000031200720c */ /* 0x000fda0000705670 */
[----:B------:R-:W-:Y:S05]  /*0500*/  @!P0 BRA `(.L_x_133) ;  /* 0x00000000002c8947 */ /* 0x000fea0003800000 */
.L_x_134:
        /* <DEDUP_REMOVED lines=11> */
.L_x_133:
[----:B------:R-:W-:-:S13]  /*05c0*/  ISETP.NE.AND P0, PT, R16, RZ, PT ;  /* 0x000000ff1000720c */ /* 0x000fda0003f05270 */
[----:B------:R-:W-:Y:S05]  /*05d0*/  @!P0 BRA `(.L_x_132) ;  /* 0x0000000000288947 */ /* 0x000fea0003800000 */
[----:B01----:R-:W0:Y:S01]  /*05e0*/  LDC.64 R6, c[0x0][0x390] ;  /* 0x0000e400ff067b82 */ /* 0x003e220000000a00 */
[----:B------:R-:W-:-:S05]  /*05f0*/  UMOV UR4, URZ ;  /* 0x000000ff00047c82 */ /* 0x000fca0008000000 */
.L_x_138:
        /* <DEDUP_REMOVED lines=8> */
.L_x_132:
[----:B01----:R-:W0:Y:S02]  /*0680*/  LDC.64 R6, c[0x0][0x3a0] ;  /* 0x0000e800ff067b82 */ /* 0x003e240000000a00 */
[----:B0-----:R0:W5:Y:S06]  /*0690*/  LDG.E R3, desc[UR6][R6.64] ;  /* 0x0000000606037981 */ /* 0x00116c000c1e1900 */
[----:B------:R-:W1:Y:S01]  /*06a0*/  S2UR UR5, SR_CTAID.X ;  /* 0x00000000000579c3 */ /* 0x000e620000002500 */
[----:B------:R-:W-:Y:S01]  /*06b0*/  BSSY.RECONVERGENT B1, `(.L_x_139) ;  /* 0x0000419000017945 */ /* 0x000fe20003800200 */
[----:B--2---:R-:W-:Y:S01]  /*06c0*/  VIMNMX.U32 R4, PT, PT, R2, 0x1, !PT ;  /* 0x0000000102047848 */ /* 0x004fe20007fe0000 */
[----:B------:R-:W-:Y:S01]  /*06d0*/  IMAD.MOV.U32 R5, RZ, RZ, RZ ;  /* 0x000000ffff057224 */ /* 0x000fe200078e00ff */
[----:B0-----:R-:W2:Y:S06]  /*06e0*/  LDCU UR4, c[0x0][0x360] ;  /* 0x00006c00ff0477ac */ /* 0x001eac0008000800 */
.L_x_228:
[----:B------:R-:W0:Y:S02]  /*06f0*/  LDC.64 R6, c[0x0][0x388] ;  /* 0x0000e200ff067b82 */ /* 0x000e240000000a00 */
[----:B0-----:R-:W3:Y:S01]  /*0700*/  LDG.E R6, desc[UR6][R6.64] ;  /* 0x0000000606067981 */ /* 0x001ee2000c1e1900 */
[----:B--2---:R-:W0:Y:S01]  /*0710*/  I2F.U32.RP R10, UR4 ;  /* 0x00000004000a7d06 */ /* 0x004e220008209000 */
[----:B------:R-:W-:-:S07]  /*0720*/  ISETP.NE.U32.AND P2, PT, RZ, UR4, PT ;  /* 0x00000004ff007c0c */ /* 0x000fce000bf45070 */
[----:B0-----:R-:W0:Y:S02]  /*0730*/  MUFU.RCP R10, R10 ;  /* 0x0000000a000a7308 */ /* 0x001e240000001000 */
[----:B0-----:R-:W-:Y:S02]  /*0740*/  IADD3 R8, PT, PT, R10, 0xffffffe, RZ ;  /* 0x0ffffffe0a087810 */ /* 0x001fe40007ffe0ff */
[----:B------:R-:W0:Y:S04]  /*0750*/  S2R R10, SR_TID.X ;  /* 0x00000000000a7919 */ /* 0x000e280000002100 */
[----:B------:R2:W4:Y:S02]  /*0760*/  F2I.FTZ.U32.TRUNC.NTZ R9, R8 ;  /* 0x0000000800097305 */ /* 0x000524000021f000 */
[----:B--2---:R-:W-:-:S02]  /*0770*/  IMAD.MOV.U32 R8, RZ, RZ, RZ ;  /* 0x000000ffff087224 */ /* 0x004fc400078e00ff */
[----:B----4-:R-:W-:-:S04]  /*0780*/  IMAD.MOV R11, RZ, RZ, -R9 ;  /* 0x000000ffff0b7224 */ /* 0x010fc800078e0a09 */
[----:B------:R-:W-:-:S04]  /*0790*/  IMAD R11, R11, UR4, RZ ;  /* 0x000000040b0b7c24 */ /* 0x000fc8000f8e02ff */
[----:B------:R-:W-:Y:S01]  /*07a0*/  IMAD.HI.U32 R9, R9, R11, R8 ;  /* 0x0000000b09097227 */ /* 0x000fe200078e0008 */
[----:B0-----:R-:W-:Y:S01]  /*07b0*/  IADD3 R10, PT, PT, R10, R5, RZ ;  /* 0x000000050a0a7210 */ /* 0x001fe20007ffe0ff */
[----:B---3--:R-:W0:Y:S04]  /*07c0*/  I2F.U32.RP R11, R6 ;  /* 0x00000006000b7306 */ /* 0x008e280000209000 */
[-C--:B------:R-:W-:Y:S01]  /*07d0*/  IMAD.HI.U32 R7, R9, R6.reuse, RZ ;  /* 0x0000000609077227 */ /* 0x080fe200078e00ff */
[----:B------:R-:W-:-:S04]  /*07e0*/  IADD3 R13, PT, PT, RZ, -R6, RZ ;  /* 0x80000006ff0d7210 */ /* 0x000fc80007ffe0ff */
[----:B------:R-:W-:-:S05]  /*07f0*/  IADD3 R9, PT, PT, -R7, RZ, RZ ;  /* 0x000000ff07097210 */ /* 0x000fca0007ffe1ff */
[----:B------:R-:W-:Y:S01]  /*0800*/  IMAD R9, R9, UR4, R6 ;  /* 0x0000000409097c24 */ /* 0x000fe2000f8e0206 */
[----:B0-----:R-:W0:Y:S04]  /*0810*/  MUFU.RCP R11, R11 ;  /* 0x0000000b000b7308 */ /* 0x001e280000001000 */
[----:B------:R-:W-:-:S13]  /*0820*/  ISETP.GE.U32.AND P0, PT, R9, UR4, PT ;  /* 0x0000000409007c0c */ /* 0x000fda000bf06070 */
[----:B------:R-:W-:Y:S02]  /*0830*/  @P0 VIADD R9, R9, -UR4 ;  /* 0x8000000409090c36 */ /* 0x000fe40008000000 */
[----:B------:R-:W-:Y:S02]  /*0840*/  @P0 VIADD R7, R7, 0x1 ;  /* 0x0000000107070836 */ /* 0x000fe40000000000 */
[----:B0-----:R-:W-:Y:S01]  /*0850*/  VIADD R8, R11, 0xffffffe ;  /* 0x0ffffffe0b087836 */ /* 0x001fe20000000000 */
[----:B------:R-:W-:-:S03]  /*0860*/  ISETP.GE.U32.AND P1, PT, R9, UR4, PT ;  /* 0x0000000409007c0c */ /* 0x000fc6000bf26070 */
[----:B------:R0:W2:Y:S02]  /*0870*/  F2I.FTZ.U32.TRUNC.NTZ R9, R8 ;  /* 0x0000000800097305 */ /* 0x0000a4000021f000 */
[----:B0-----:R-:W-:-:S08]  /*0880*/  IMAD.MOV.U32 R8, RZ, RZ, RZ ;  /* 0x000000ffff087224 */ /* 0x001fd000078e00ff */
[----:B------:R-:W-:Y:S01]  /*0890*/  @P1 VIADD R7, R7, 0x1 ;  /* 0x0000000107071836 */ /* 0x000fe20000000000 */
[----:B------:R-:W-:Y:S02]  /*08a0*/  @!P2 LOP3.LUT R7, RZ, UR4, RZ, 0x33, !PT ;  /* 0x00000004ff07ac12 */ /* 0x000fe4000f8e33ff */
[----:B------:R-:W-:Y:S01]  /*08b0*/  ISETP.NE.U32.AND P1, PT, R6, RZ, PT ;  /* 0x000000ff0600720c */ /* 0x000fe20003f25070 */
[----:B--2---:R-:W-:Y:S02]  /*08c0*/  IMAD R11, R13, R9, RZ ;  /* 0x000000090d0b7224 */ /* 0x004fe400078e02ff */
[----:B-1----:R-:W-:Y:S02]  /*08d0*/  IMAD R7, R7, UR5, R10 ;  /* 0x0000000507077c24 */ /* 0x002fe4000f8e020a */
[----:B------:R-:W-:Y:S02]  /*08e0*/  IMAD.HI.U32 R12, R9, R11, R8 ;  /* 0x0000000b090c7227 */ /* 0x000fe400078e0008 */
[----:B------:R-:W0:Y:S04]  /*08f0*/  LDC.64 R8, c[0x0][0x380] ;  /* 0x0000e000ff087b82 */ /* 0x000e280000000a00 */
[----:B------:R-:W-:-:S04]  /*0900*/  IMAD.HI.U32 R12, R12, R7, RZ ;  /* 0x000000070c0c7227 */ /* 0x000fc800078e00ff */
[----:B------:R-:W-:-:S04]  /*0910*/  IMAD.MOV R12, RZ, RZ, -R12 ;  /* 0x000000ffff0c7224 */ /* 0x000fc800078e0a0c */
[----:B------:R-:W-:-:S05]  /*0920*/  IMAD R7, R6, R12, R7 ;  /* 0x0000000c06077224 */ /* 0x000fca00078e0207 */
[----:B------:R-:W-:-:S13]  /*0930*/  ISETP.GE.U32.AND P0, PT, R7, R6, PT ;  /* 0x000000060700720c */ /* 0x000fda0003f06070 */
[----:B------:R-:W-:-:S04]  /*0940*/  @P0 IADD3 R7, PT, PT, -R6, R7, RZ ;  /* 0x0000000706070210 */ /* 0x000fc80007ffe1ff */
[----:B------:R-:W-:-:S13]  /*0950*/  ISETP.GE.U32.AND P0, PT, R7, R6, PT ;  /* 0x000000060700720c */ /* 0x000fda0003f06070 */
[----:B------:R-:W-:Y:S01]  /*0960*/  @P0 IMAD.IADD R7, R7, 0x1, -R6 ;  /* 0x0000000107070824 */ /* 0x000fe200078e0a06 */
[----:B------:R-:W-:-:S05]  /*0970*/  @!P1 LOP3.LUT R7, RZ, R6, RZ, 0x33, !PT ;  /* 0x00000006ff079212 */ /* 0x000fca00078e33ff */
[----:B0-----:R-:W-:-:S05]  /*0980*/  IMAD.WIDE.U32 R6, R7, 0x4, R8 ;  /* 0x0000000407067825 */ /* 0x001fca00078e0008 */
[----:B------:R-:W2:Y:S02]  /*0990*/  LDG.E R9, desc[UR6][R6.64] ;  /* 0x0000000606097981 */ /* 0x000ea4000c1e1900 */
[----:B--2---:R-:W-:-:S05]  /*09a0*/  IMAD R10, R9, 0x4, R1 ;  /* 0x00000004090a7824 */ /* 0x004fca00078e0201 */
[----:B------:R-:W2:Y:S01]  /*09b0*/  LDL R8, [R10] ;  /* 0x000000000a087983 */ /* 0x000ea20000100800 */
[----:B------:R-:W-:Y:S01]  /*09c0*/  BSSY.RECONVERGENT B0, `(.L_x_140) ;  /* 0x00003e2000007945 */ /* 0x000fe20003800200 */
[----:B------:R-:W-:Y:S02]  /*09d0*/  PLOP3.LUT P0, PT, PT, PT, PT, 0x80, 0x8 ;  /* 0x000000000008781c */ /* 0x000fe40003f0f070 */
[----:B--2---:R-:W-:-:S13]  /*09e0*/  ISETP.NE.AND P1, PT, R8, RZ, PT ;  /* 0x000000ff0800720c */ /* 0x004fda0003f25270 */
[----:B------:R-:W-:Y:S05]  /*09f0*/  @P1 BRA `(.L_x_141) ;  /* 0x0000003c00781947 */ /* 0x000fea0003800000 */
[-C--:B------:R-:W-:Y:S01]  /*0a00*/  IABS R11, R0.reuse ;  /* 0x00000000000b7213 */ /* 0x080fe20000000000 */
[----:B-----5:R0:W-:Y:S01]  /*0a10*/  STL [R10], R3 ;  /* 0x000000030a007387 */ /* 0x0201e20000100800 */
[----:B------:R-:W-:Y:S01]  /*0a20*/  IABS R14, R9 ;  /* 0x00000009000e7213 */ /* 0x000fe20000000000 */
[----:B------:R-:W-:Y:S01]  /*0a30*/  BSSY.RECONVERGENT B2, `(.L_x_142) ;  /* 0x000003a000027945 */ /* 0x000fe20003800200 */
[----:B------:R-:W1:Y:S01]  /*0a40*/  I2F.RP R8, R11 ;  /* 0x0000000b00087306 */ /* 0x000e620000209400 */
[----:B------:R-:W-:-:S07]  /*0a50*/  IABS R15, R0 ;  /* 0x00000000000f7213 */ /* 0x000fce0000000000 */
[----:B-1----:R-:W1:Y:S02]  /*0a60*/  MUFU.RCP R8, R8 ;  /* 0x0000000800087308 */ /* 0x002e640000001000 */
[----:B-1----:R-:W-:Y:S01]  /*0a70*/  IADD3 R6, PT, PT, R8, 0xffffffe, RZ ;  /* 0x0ffffffe08067810 */ /* 0x002fe20007ffe0ff */
[----:B------:R-:W-:-:S05]  /*0a80*/  IMAD.MOV R8, RZ, RZ, -R15 ;  /* 0x000000ffff087224 */ /* 0x000fca00078e0a0f */
[----:B------:R1:W2:Y:S02]  /*0a90*/  F2I.FTZ.U32.TRUNC.NTZ R7, R6 ;  /* 0x0000000600077305 */ /* 0x0002a4000021f000 */
[----:B-1----:R-:W-:Y:S02]  /*0aa0*/  HFMA2 R6, -RZ, RZ, 0, 0 ;  /* 0x00000000ff067431 */ /* 0x002fe400000001ff */
[----:B--2---:R-:W-:-:S04]  /*0ab0*/  IMAD.MOV R12, RZ, RZ, -R7 ;  /* 0x000000ffff0c7224 */ /* 0x004fc800078e0a07 */
[----:B------:R-:W-:Y:S02]  /*0ac0*/  IMAD R13, R12, R11, RZ ;  /* 0x0000000b0c0d7224 */ /* 0x000fe400078e02ff */
[----:B------:R-:W-:Y:S02]  /*0ad0*/  IMAD.MOV.U32 R12, RZ, RZ, R14 ;  /* 0x000000ffff0c7224 */ /* 0x000fe400078e000e */
[----:B------:R-:W-:-:S06]  /*0ae0*/  IMAD.HI.U32 R7, R7, R13, R6 ;  /* 0x0000000d07077227 */ /* 0x000fcc00078e0006 */
[----:B------:R-:W-:-:S04]  /*0af0*/  IMAD.HI.U32 R7, R7, R12, RZ ;  /* 0x0000000c07077227 */ /* 0x000fc800078e00ff */
[----:B------:R-:W-:Y:S02]  /*0b00*/  IMAD R6, R7, R8, R12 ;  /* 0x0000000807067224 */ /* 0x000fe400078e020c */
[----:B------:R-:W-:-:S03]  /*0b10*/  IMAD.MOV.U32 R8, RZ, RZ, RZ ;  /* 0x000000ffff087224 */ /* 0x000fc600078e00ff */
[----:B------:R-:W-:-:S13]  /*0b20*/  ISETP.GT.U32.AND P1, PT, R11, R6, PT ;  /* 0x000000060b00720c */ /* 0x000fda0003f24070 */
[----:B------:R-:W-:Y:S01]  /*0b30*/  @!P1 IMAD.IADD R6, R6, 0x1, -R11 ;  /* 0x0000000106069824 */ /* 0x000fe200078e0a0b */
[----:B------:R-:W-:Y:S02]  /*0b40*/  @!P1 IADD3 R7, PT, PT, R7, 0x1, RZ ;  /* 0x0000000107079810 */ /* 0x000fe40007ffe0ff */
[----:B------:R-:W-:Y:S02]  /*0b50*/  ISETP.NE.AND P1, PT, R0, RZ, PT ;  /* 0x000000ff0000720c */ /* 0x000fe40003f25270 */
[----:B------:R-:W-:Y:S01]  /*0b60*/  ISETP.GE.U32.AND P0, PT, R6, R11, PT ;  /* 0x0000000b0600720c */ /* 0x000fe20003f06070 */
[----:B------:R-:W-:Y:S01]  /*0b70*/  IMAD.MOV.U32 R11, RZ, RZ, 0x2 ;  /* 0x00000002ff0b7424 */ /* 0x000fe200078e00ff */
[----:B------:R-:W-:-:S04]  /*0b80*/  LOP3.LUT R6, R9, R0, RZ, 0x3c, !PT ;  /* 0x0000000009067212 */ /* 0x000fc800078e3cff */
[----:B------:R-:W-:-:S07]  /*0b90*/  ISETP.GE.AND P2, PT, R6, RZ, PT ;  /* 0x000000ff0600720c */ /* 0x000fce0003f46270 */
[----:B------:R-:W-:Y:S01]  /*0ba0*/  @P0 VIADD R7, R7, 0x1 ;  /* 0x0000000107070836 */ /* 0x000fe20000000000 */
[----:B------:R-:W-:-:S05]  /*0bb0*/  ISETP.NE.AND P0, PT, R3, 0x1, PT ;  /* 0x000000010300780c */ /* 0x000fca0003f05270 */
[----:B------:R-:W-:Y:S01]  /*0bc0*/  @!P2 IMAD.MOV R7, RZ, RZ, -R7 ;  /* 0x000000ffff07a224 */ /* 0x000fe200078e0a07 */
[----:B------:R-:W-:-:S04]  /*0bd0*/  @!P1 LOP3.LUT R7, RZ, R0, RZ, 0x33, !PT ;  /* 0x00000000ff079212 */ /* 0x000fc800078e33ff */
[C---:B------:R-:W-:Y:S02]  /*0be0*/  ISETP.GT.AND P1, PT, R7.reuse, 0x5, PT ;  /* 0x000000050700780c */ /* 0x040fe40003f24270 */
[----:B------:R-:W-:-:S05]  /*0bf0*/  IADD3 R6, PT, PT, -R7, RZ, RZ ;  /* 0x000000ff07067210 */ /* 0x000fca0007ffe1ff */
[----:B------:R-:W-:Y:S01]  /*0c00*/  IMAD R9, R0, R6, R9 ;  /* 0x0000000600097224 */ /* 0x000fe200078e0209 */
[----:B------:R-:W-:-:S05]  /*0c10*/  SEL R6, R11, 0x1, !P0 ;  /* 0x000000010b067807 */ /* 0x000fca0004000000 */
[----:B0-----:R-:W-:Y:S05]  /*0c20*/  @P1 BRA `(.L_x_143) ;  /* 0x0000000000681947 */ /* 0x001fea0003800000 */
[----:B------:R-:W0:Y:S01]  /*0c30*/  LDC.64 R10, c[0x0][0x390] ;  /* 0x0000e400ff0a7b82 */ /* 0x000e220000000a00 */
[----:B------:R-:W-:-:S05]  /*0c40*/  IMAD R12, R0, R7, R0 ;  /* 0x00000007000c7224 */ /* 0x000fca00078e0200 */
[----:B------:R-:W-:-:S05]  /*0c50*/  IADD3 R13, PT, PT, R9, R12, RZ ;  /* 0x0000000c090d7210 */ /* 0x000fca0007ffe0ff */
[----:B0-----:R-:W-:-:S06]  /*0c60*/  IMAD.WIDE R10, R13, 0x4, R10 ;  /* 0x000000040d0a7825 */ /* 0x001fcc00078e020a */
[----:B------:R-:W2:Y:S02]  /*0c70*/  LDG.E R11, desc[UR6][R10.64] ;  /* 0x000000060a0b7981 */ /* 0x000ea4000c1e1900 */
[----:B--2---:R-:W-:-:S13]  /*0c80*/  ISETP.NE.AND P0, PT, R11, R6, PT ;  /* 0x000000060b00720c */ /* 0x004fda0003f05270 */
[----:B------:R-:W-:Y:S05]  /*0c90*/  @P0 BRA `(.L_x_143) ;  /* 0x00000000004c0947 */ /* 0x000fea0003800000 */
[----:B------:R-:W0:Y:S01]  /*0ca0*/  LDC.64 R10, c[0x0][0x390] ;  /* 0x0000e400ff0a7b82 */ /* 0x000e220000000a00 */
[C---:B------:R-:W-:Y:S01]  /*0cb0*/  VIADD R15, R7.reuse, 0x1 ;  /* 0x00000001070f7836 */ /* 0x040fe20000000000 */
[C---:B------:R-:W-:Y:S01]  /*0cc0*/  IADD3 R17, PT, PT, -R7.reuse, 0x7, RZ ;  /* 0x0000000707117810 */ /* 0x040fe20007ffe1ff */
[----:B------:R-:W-:Y:S01]  /*0cd0*/  VIADD R8, R7, 0x2 ;  /* 0x0000000207087836 */ /* 0x000fe20000000000 */
[----:B------:R-:W-:-:S07]  /*0ce0*/  MOV R14, 0x1 ;  /* 0x00000001000e7802 */ /* 0x000fce0000000f00 */
.L_x_144:
[----:B------:R-:W-:-:S04]  /*0cf0*/  IMAD R13, R0, R8, R9 ;  /* 0x00000008000d7224 */ /* 0x000fc800078e0209 */
[----:B0-----:R-:W-:-:S06]  /*0d00*/  IMAD.WIDE R12, R13, 0x4, R10 ;  /* 0x000000040d0c7825 */ /* 0x001fcc00078e020a */
[----:B------:R-:W2:Y:S01]  /*0d10*/  LDG.E R12, desc[UR6][R12.64] ;  /* 0x000000060c0c7981 */ /* 0x000ea2000c1e1900 */
[----:B------:R-:W-:Y:S01]  /*0d20*/  IMAD.MOV.U32 R8, RZ, RZ, R14 ;  /* 0x000000ffff087224 */ /* 0x000fe200078e000e */
[----:B--2---:R-:W-:-:S13]  /*0d30*/  ISETP.NE.AND P0, PT, R12, R3, PT ;  /* 0x000000030c00720c */ /* 0x004fda0003f05270 */
[----:B------:R-:W-:Y:S05]  /*0d40*/  @!P0 BRA `(.L_x_143) ;  /* 0x0000000000208947 */ /* 0x000fea0003800000 */
[----:B------:R-:W-:Y:S01]  /*0d50*/  ISETP.NE.AND P0, PT, R12, RZ, PT ;  /* 0x000000ff0c00720c */ /* 0x000fe20003f05270 */
[----:B------:R-:W-:-:S12]  /*0d60*/  IMAD.MOV.U32 R8, RZ, RZ, RZ ;  /* 0x000000ffff087224 */ /* 0x000fd800078e00ff */
[----:B------:R-:W-:Y:S05]  /*0d70*/  @!P0 BRA `(.L_x_143) ;  /* 0x0000000000148947 */ /* 0x000fea0003800000 */
[----:B------:R-:W-:-:S04]  /*0d80*/  IADD3 R14, PT, PT, R14, 0x1, RZ ;  /* 0x000000010e0e7810 */ /* 0x000fc80007ffe0ff */
[----:B------:R-:W-:Y:S01]  /*0d90*/  ISETP.NE.AND P0, PT, R14, R17, PT ;  /* 0x000000110e00720c */ /* 0x000fe20003f05270 */
[----:B------:R-:W-:-:S12]  /*0da0*/  IMAD.IADD R8, R15, 0x1, R14 ;  /* 0x000000010f087824 */ /* 0x000fd800078e020e */
[----:B------:R-:W-:Y:S05]  /*0db0*/  @P0 BRA `(.L_x_144) ;  /* 0xfffffffc00cc0947 */ /* 0x000fea000383ffff */
[----:B------:R-:W-:-:S07]  /*0dc0*/  IMAD.MOV.U32 R8, RZ, RZ, RZ ;  /* 0x000000ffff087224 */ /* 0x000fce00078e00ff */
.L_x_143:
[----:B------:R-:W-:Y:S05]  /*0dd0*/  BSYNC.RECONVERGENT B2 ;  /* 0x0000000000027941 */ /* 0x000fea0003800200 */
.L_x_142:
[----:B------:R-:W-:Y:S01]  /*0de0*/  ISETP.NE.AND P0, PT, R8, RZ, PT ;  /* 0x000000ff0800720c */ /* 0x000fe20003f05270 */
[----:B------:R-:W-:-:S12]  /*0df0*/  BSSY.RECONVERGENT B2, `(.L_x_145) ;  /* 0x000004b000027945 */ /* 0x000fd80003800200 */
[----:B------:R-:W-:Y:S05]  /*0e00*/  @!P0 BRA `(.L_x_146) ;  /* 0x0000000400248947 */ /* 0x000fea0003800000 */
[C---:B------:R-:W-:Y:S01]  /*0e10*/  ISETP.GE.U32.AND P0, PT, R8.reuse, 0x8, PT ;  /* 0x000000080800780c */ /* 0x040fe20003f06070 */
[----:B------:R-:W-:Y:S01]  /*0e20*/  BSSY.RECONVERGENT B3, `(.L_x_147) ;  /* 0x0000022000037945 */ /* 0x000fe20003800200 */
[----:B------:R-:W-:Y:S01]  /*0e30*/  HFMA2 R26, -RZ, RZ, 0, 5.9604644775390625e-08 ;  /* 0x00000001ff1a7431 */ /* 0x000fe200000001ff */
[----:B------:R-:W-:-:S10]  /*0e40*/  LOP3.LUT R24, R8, 0x7, RZ, 0xc0, !PT ;  /* 0x0000000708187812 */ /* 0x000fd400078ec0ff */
[----:B------:R-:W-:Y:S05]  /*0e50*/  @!P0 BRA `(.L_x_148) ;  /* 0x0000000000788947 */ /* 0x000fea0003800000 */
[----:B------:R-:W0:Y:S01]  /*0e60*/  LDC.64 R10, c[0x0][0x390] ;  /* 0x0000e400ff0a7b82 */ /* 0x000e220000000a00 */
[----:B------:R-:W-:Y:S01]  /*0e70*/  IMAD R12, R0, R7, R0 ;  /* 0x00000007000c7224 */ /* 0x000fe200078e0200 */
[----:B------:R-:W-:Y:S01]  /*0e80*/  LOP3.LUT R27, R8, 0xfffffff8, RZ, 0xc0, !PT ;  /* 0xfffffff8081b7812 */ /* 0x000fe200078ec0ff */
[----:B------:R-:W-:Y:S01]  /*0e90*/  BSSY.RECONVERGENT B4, `(.L_x_149) ;  /* 0x0000019000047945 */ /* 0x000fe20003800200 */
[----:B------:R-:W-:Y:S02]  /*0ea0*/  IMAD.MOV.U32 R26, RZ, RZ, RZ ;  /* 0x000000ffff1a7224 */ /* 0x000fe400078e00ff */
[----:B------:R-:W-:Y:S01]  /*0eb0*/  IMAD.IADD R25, R9, 0x1, R12 ;  /* 0x0000000109197824 */ /* 0x000fe200078e020c */
[----:B------:R-:W-:-:S07]  /*0ec0*/  IADD3 R27, PT, PT, -R27, RZ, RZ ;  /* 0x000000ff1b1b7210 */ /* 0x000fce0007ffe1ff */
.L_x_150:
[----:B0-----:R-:W-:Y:S01]  /*0ed0*/  IMAD.WIDE R28, R25, 0x4, R10 ;  /* 0x00000004191c7825 */ /* 0x001fe200078e020a */
[----:B------:R-:W-:-:S03]  /*0ee0*/  LEA R25, R0, R25, 0x3 ;  /* 0x0000001900197211 */ /* 0x000fc600078e18ff */
[----:B------:R-:W-:Y:S01]  /*0ef0*/  VIADD R27, R27, 0x8 ;  /* 0x000000081b1b7836 */ /* 0x000fe20000000000 */
[----:B------:R-:W-:Y:S01]  /*0f00*/  STG.E desc[UR6][R28.64], R3 ;  /* 0x000000031c007986 */ /* 0x000fe2000c101906 */
[----:B------:R-:W-:-:S03]  /*0f10*/  IMAD.WIDE R22, R0, 0x4, R28 ;  /* 0x0000000400167825 */ /* 0x000fc600078e021c */
[----:B------:R-:W-:Y:S01]  /*0f20*/  ISETP.NE.AND P0, PT, R27, RZ, PT ;  /* 0x000000ff1b00720c */ /* 0x000fe20003f05270 */
[----:B------:R-:W-:Y:S01]  /*0f30*/  VIADD R26, R26, 0x8 ;  /* 0x000000081a1a7836 */ /* 0x000fe20000000000 */
[----:B------:R-:W-:Y:S01]  /*0f40*/  STG.E desc[UR6][R22.64], R3 ;  /* 0x0000000316007986 */ /* 0x000fe2000c101906 */
[----:B------:R-:W-:-:S05]  /*0f50*/  IMAD.WIDE R20, R0, 0x4, R22 ;  /* 0x0000000400147825 */ /* 0x000fca00078e0216 */
[----:B------:R-:W-:Y:S01]  /*0f60*/  STG.E desc[UR6][R20.64], R3 ;  /* 0x0000000314007986 */ /* 0x000fe2000c101906 */
[----:B-1----:R-:W-:-:S05]  /*0f70*/  IMAD.WIDE R12, R0, 0x4, R20 ;  /* 0x00000004000c7825 */ /* 0x002fca00078e0214 */
[----:B------:R0:W-:Y:S01]  /*0f80*/  STG.E desc[UR6][R12.64], R3 ;  /* 0x000000030c007986 */ /* 0x0001e2000c101906 */
[----:B------:R-:W-:-:S05]  /*0f90*/  IMAD.WIDE R14, R0, 0x4, R12 ;  /* 0x00000004000e7825 */ /* 0x000fca00078e020c */
[----:B------:R1:W-:Y:S01]  /*0fa0*/  STG.E desc[UR6][R14.64], R3 ;  /* 0x000000030e007986 */ /* 0x0003e2000c101906 */
[----:B------:R-:W-:-:S05]  /*0fb0*/  IMAD.WIDE R16, R0, 0x4, R14 ;  /* 0x0000000400107825 */ /* 0x000fca00078e020e */
[----:B------:R1:W-:Y:S01]  /*0fc0*/  STG.E desc[UR6][R16.64], R3 ;  /* 0x0000000310007986 */ /* 0x0003e2000c101906 */
[----:B------:R-:W-:-:S05]  /*0fd0*/  IMAD.WIDE R18, R0, 0x4, R16 ;  /* 0x0000000400127825 */ /* 0x000fca00078e0210 */
[----:B------:R1:W-:Y:S01]  /*0fe0*/  STG.E desc[UR6][R18.64], R3 ;  /* 0x0000000312007986 */ /* 0x0003e2000c101906 */
[----:B0-----:R-:W-:-:S05]  /*0ff0*/  IMAD.WIDE R12, R0, 0x4, R18 ;  /* 0x00000004000c7825 */ /* 0x001fca00078e0212 */
[----:B------:R1:W-:Y:S01]  /*1000*/  STG.E desc[UR6][R12.64], R3 ;  /* 0x000000030c007986 */ /* 0x0003e2000c101906 */
[----:B------:R-:W-:Y:S05]  /*1010*/  @P0 BRA `(.L_x_150) ;  /* 0xfffffffc00ac0947 */ /* 0x000fea000383ffff */
[----:B------:R-:W-:Y:S05]  /*1020*/  BSYNC.RECONVERGENT B4 ;  /* 0x0000000000047941 */ /* 0x000fea0003800200 */
.L_x_149:
[----:B------:R-:W-:-:S07]  /*1030*/  VIADD R26, R26, 0x1 ;  /* 0x000000011a1a7836 */ /* 0x000fce0000000000 */
.L_x_148:
[----:B------:R-:W-:Y:S05]  /*1040*/  BSYNC.RECONVERGENT B3 ;  /* 0x0000000000037941 */ /* 0x000fea0003800200 */
.L_x_147:
[----:B------:R-:W-:-:S13]  /*1050*/  ISETP.NE.AND P0, PT, R24, RZ, PT ;  /* 0x000000ff1800720c */ /* 0x000fda0003f05270 */
[----:B------:R-:W-:Y:S05]  /*1060*/  @!P0 BRA `(.L_x_146) ;  /* 0x00000000008c8947 */ /* 0x000fea0003800000 */
[----:B------:R-:W-:Y:S01]  /*1070*/  ISETP.GE.U32.AND P0, PT, R24, 0x4, PT ;  /* 0x000000041800780c */ /* 0x000fe20003f06070 */
[----:B------:R-:W-:Y:S01]  /*1080*/  BSSY.RECONVERGENT B3, `(.L_x_151) ;  /* 0x0000010000037945 */ /* 0x000fe20003800200 */
[----:B-1----:R-:W-:-:S04]  /*1090*/  LOP3.LUT R18, R8, 0x3, RZ, 0xc0, !PT ;  /* 0x0000000308127812 */ /* 0x002fc800078ec0ff */
[----:B------:R-:W-:-:S07]  /*10a0*/  ISETP.NE.AND P1, PT, R18, RZ, PT ;  /* 0x000000ff1200720c */ /* 0x000fce0003f25270 */
[----:B------:R-:W-:Y:S06]  /*10b0*/  @!P0 BRA `(.L_x_152) ;  /* 0x0000000000308947 */ /* 0x000fec0003800000 */
[----:B------:R-:W0:Y:S01]  /*10c0*/  LDC.64 R10, c[0x0][0x390] ;  /* 0x0000e400ff0a7b82 */ /* 0x000e220000000a00 */
[----:B------:R-:W-:Y:S01]  /*10d0*/  IMAD.IADD R12, R7, 0x1, R26 ;  /* 0x00000001070c7824 */ /* 0x000fe200078e021a */
[----:B------:R-:W-:-:S03]  /*10e0*/  IADD3 R26, PT, PT, R26, 0x4, RZ ;  /* 0x000000041a1a7810 */ /* 0x000fc60007ffe0ff */
[----:B------:R-:W-:-:S04]  /*10f0*/  IMAD R13, R0, R12, R9 ;  /* 0x0000000c000d7224 */ /* 0x000fc800078e0209 */
[----:B0-----:R-:W-:-:S05]  /*1100*/  IMAD.WIDE R10, R13, 0x4, R10 ;  /* 0x000000040d0a7825 */ /* 0x001fca00078e020a */
[----:B------:R0:W-:Y:S01]  /*1110*/  STG.E desc[UR6][R10.64], R3 ;  /* 0x000000030a007986 */ /* 0x0001e2000c101906 */
[----:B------:R-:W-:-:S05]  /*1120*/  IMAD.WIDE R12, R0, 0x4, R10 ;  /* 0x00000004000c7825 */ /* 0x000fca00078e020a */
[----:B------:R0:W-:Y:S01]  /*1130*/  STG.E desc[UR6][R12.64], R3 ;  /* 0x000000030c007986 */ /* 0x0001e2000c101906 */
[----:B------:R-:W-:-:S05]  /*1140*/  IMAD.WIDE R14, R0, 0x4, R12 ;  /* 0x00000004000e7825 */ /* 0x000fca00078e020c */
[----:B------:R0:W-:Y:S01]  /*1150*/  STG.E desc[UR6][R14.64], R3 ;  /* 0x000000030e007986 */ /* 0x0001e2000c101906 */
[----:B------:R-:W-:-:S05]  /*1160*/  IMAD.WIDE R16, R0, 0x4, R14 ;  /* 0x0000000400107825 */ /* 0x000fca00078e020e */
[----:B------:R0:W-:Y:S02]  /*1170*/  STG.E desc[UR6][R16.64], R3 ;  /* 0x0000000310007986 */ /* 0x0001e4000c101906 */
.L_x_152:
[----:B------:R-:W-:Y:S05]  /*1180*/  BSYNC.RECONVERGENT B3 ;  /* 0x0000000000037941 */ /* 0x000fea0003800200 */
.L_x_151:
[----:B------:R-:W-:Y:S05]  /*1190*/  @!P1 BRA `(.L_x_146) ;  /* 0x0000000000409947 */ /* 0x000fea0003800000 */
[----:B------:R-:W-:Y:S02]  /*11a0*/  ISETP.NE.AND P0, PT, R18, 0x1, PT ;  /* 0x000000011200780c */ /* 0x000fe40003f05270 */
[----:B------:R-:W-:-:S04]  /*11b0*/  LOP3.LUT R8, R8, 0x1, RZ, 0xc0, !PT ;  /* 0x0000000108087812 */ /* 0x000fc800078ec0ff */
[----:B------:R-:W-:-:S07]  /*11c0*/  ISETP.NE.U32.AND P1, PT, R8, 0x1, PT ;  /* 0x000000010800780c */ /* 0x000fce0003f25070 */
[----:B0-----:R-:W0:Y:S01]  /*11d0*/  @P0 LDC.64 R12, c[0x0][0x390] ;  /* 0x0000e400ff0c0b82 */ /* 0x001e220000000a00 */
[----:B------:R-:W-:Y:S02]  /*11e0*/  @P0 IMAD.IADD R8, R7, 0x1, R26 ;  /* 0x0000000107080824 */ /* 0x000fe400078e021a */
[----:B------:R-:W-:Y:S02]  /*11f0*/  @P0 VIADD R26, R26, 0x2 ;  /* 0x000000021a1a0836 */ /* 0x000fe40000000000 */
[----:B------:R-:W-:-:S03]  /*1200*/  @P0 IMAD R15, R0, R8, R9 ;  /* 0x00000008000f0224 */ /* 0x000fc600078e0209 */
[----:B------:R-:W1:Y:S01]  /*1210*/  @!P1 LDC.64 R10, c[0x0][0x390] ;  /* 0x0000e400ff0a9b82 */ /* 0x000e620000000a00 */
[----:B------:R-:W-:-:S05]  /*1220*/  @!P1 IADD3 R26, PT, PT, R7, R26, RZ ;  /* 0x0000001a071a9210 */ /* 0x000fca0007ffe0ff */
[----:B------:R-:W-:Y:S02]  /*1230*/  @!P1 IMAD R17, R0, R26, R9 ;  /* 0x0000001a00119224 */ /* 0x000fe400078e0209 */
[----:B0-----:R-:W-:-:S05]  /*1240*/  @P0 IMAD.WIDE R12, R15, 0x4, R12 ;  /* 0x000000040f0c0825 */ /* 0x001fca00078e020c */
[----:B------:R2:W-:Y:S01]  /*1250*/  @P0 STG.E desc[UR6][R12.64], R3 ;  /* 0x000000030c000986 */ /* 0x0005e2000c101906 */
[----:B------:R-:W-:-:S04]  /*1260*/  @P0 IMAD.WIDE R14, R0, 0x4, R12 ;  /* 0x00000004000e0825 */ /* 0x000fc800078e020c */
[----:B-1----:R-:W-:Y:S01]  /*1270*/  @!P1 IMAD.WIDE R10, R17, 0x4, R10 ;  /* 0x00000004110a9825 */ /* 0x002fe200078e020a */
[----:B------:R2:W-:Y:S04]  /*1280*/  @P0 STG.E desc[UR6][R14.64], R3 ;  /* 0x000000030e000986 */ /* 0x0005e8000c101906 */
[----:B------:R2:W-:Y:S02]  /*1290*/  @!P1 STG.E desc[UR6][R10.64], R3 ;  /* 0x000000030a009986 */ /* 0x0005e4000c101906 */
.L_x_146:
[----:B------:R-:W-:Y:S05]  /*12a0*/  BSYNC.RECONVERGENT B2 ;  /* 0x0000000000027941 */ /* 0x000fea0003800200 */
.L_x_145:
[----:B------:R-:W3:Y:S01]  /*12b0*/  LDCU.64 UR8, c[0x0][0x390] ;  /* 0x00007200ff0877ac */ /* 0x000ee20008000a00 */
[----:B0-2---:R-:W-:Y:S01]  /*12c0*/  IMAD R10, R0, R7, R0 ;  /* 0x00000007000a7224 */ /* 0x005fe200078e0200 */
[----:B------:R-:W-:Y:S01]  /*12d0*/  SHF.R.S32.HI R21, RZ, 0x1f, R9 ;  /* 0x0000001fff157819 */ /* 0x000fe20000011409 */
[----:B------:R-:W-:Y:S01]  /*12e0*/  BSSY.RECONVERGENT B2, `(.L_x_153) ;  /* 0x0000021000027945 */ /* 0x000fe20003800200 */
[----:B-1----:R-:W-:Y:S01]  /*12f0*/  VIMNMX R12, PT, PT, R7, R9, !PT ;  /* 0x00000009070c7248 */ /* 0x002fe20007fe0100 */
[----:B------:R-:W-:Y:S01]  /*1300*/  IMAD.MOV.U32 R20, RZ, RZ, RZ ;  /* 0x000000ffff147224 */ /* 0x000fe200078e00ff */
[----:B------:R-:W-:-:S04]  /*1310*/  IADD3 R8, P0, PT, R9, R10, RZ ;  /* 0x0000000a09087210 */ /* 0x000fc80007f1e0ff */
[----:B------:R-:W-:Y:S02]  /*1320*/  LEA.HI.X.SX32 R11, R10, R21, 0x1, P0 ;  /* 0x000000150a0b7211 */ /* 0x000fe400000f0eff */
[----:B------:R-:W-:Y:S02]  /*1330*/  ISETP.GT.AND P0, PT, R12, 0x5, PT ;  /* 0x000000050c00780c */ /* 0x000fe40003f04270 */
[----:B---3--:R-:W-:-:S04]  /*1340*/  LEA R10, P1, R8, UR8, 0x2 ;  /* 0x00000008080a7c11 */ /* 0x008fc8000f8210ff */
[----:B------:R-:W-:Y:S01]  /*1350*/  LEA.HI.X R11, R8, UR9, R11, 0x2, P1 ;  /* 0x00000009080b7c11 */ /* 0x000fe200088f140b */
[----:B------:R-:W-:-:S06]  /*1360*/  VIADD R8, R7, 0x1 ;  /* 0x0000000107087836 */ /* 0x000fcc0000000000 */
        /* <DEDUP_REMOVED lines=8> */
.L_x_155:
        /* <DEDUP_REMOVED lines=16> */
.L_x_154:
[----:B------:R-:W-:Y:S05]  /*14f0*/  BSYNC.RECONVERGENT B2 ;  /* 0x0000000000027941 */ /* 0x000fea0003800200 */
.L_x_153:
        /* <DEDUP_REMOVED lines=9> */
[----:B------:R-:W-:Y:S01]  /*1590*/  BSSY.RECONVERGENT B4, `(.L_x_160) ;  /* 0x000002e000047945 */ /* 0x000fe20003800200 */
[----:B------:R-:W-:Y:S01]  /*15a0*/  IMAD.MOV.U32 R26, RZ, RZ, 0x1 ;  /* 0x00000001ff1a7424 */ /* 0x000fe200078e00ff */
[----:B------:R-:W-:-:S07]  /*15b0*/  LOP3.LUT R25, R20, 0x7ffffff8, RZ, 0xc0, !PT ;  /* 0x7ffffff814197812 */ /* 0x000fce00078ec0ff */
.L_x_161:
[----:B------:R-:W-:Y:S01]  /*15c0*/  IADD3 R27, PT, PT, R7, R26, RZ ;  /* 0x0000001a071b7210 */ /* 0x000fe20007ffe0ff */
[----:B------:R-:W-:-:S03]  /*15d0*/  IMAD.IADD R23, R9, 0x1, R26 ;  /* 0x0000000109177824 */ /* 0x000fc600078e021a */
[C---:B------:R-:W-:Y:S01]  /*15e0*/  IADD3 R28, PT, PT, R27.reuse, 0x5, RZ ;  /* 0x000000051b1c7810 */ /* 0x040fe20007ffe0ff */
[CC--:B------:R-:W-:Y:S02]  /*15f0*/  IMAD R16, R0.reuse, R27.reuse, R0 ;  /* 0x0000001b00107224 */ /* 0x0c0fe400078e0200 */
[----:B------:R-:W-:Y:S02]  /*1600*/  IMAD R15, R0, R27, R23 ;  /* 0x0000001b000f7224 */ /* 0x000fe400078e0217 */
[----:B------:R-:W-:Y:S01]  /*1610*/  VIADD R17, R27, 0x2 ;  /* 0x000000021b117836 */ /* 0x000fe20000000000 */
[----:B------:R-:W-:Y:S01]  /*1620*/  IADD3 R19, PT, PT, R23, 0x1, R16 ;  /* 0x0000000117137810 */ /* 0x000fe20007ffe010 */
[----:B------:R-:W-:Y:S02]  /*1630*/  VIADD R16, R27, 0x3 ;  /* 0x000000031b107836 */ /* 0x000fe40000000000 */
[----:B0-----:R-:W-:-:S04]  /*1640*/  IMAD.WIDE R14, R15, 0x4, R12 ;  /* 0x000000040f0e7825 */ /* 0x001fc800078e020c */
[C-C-:B------:R-:W-:Y:S01]  /*1650*/  IMAD R22, R0.reuse, R16, R23.reuse ;  /* 0x0000001000167224 */ /* 0x140fe200078e0217 */
[----:B------:R0:W-:Y:S01]  /*1660*/  STG.E desc[UR6][R14.64], R3 ;  /* 0x000000030e007986 */ /* 0x0001e2000c101906 */
[----:B------:R-:W-:Y:S02]  /*1670*/  IMAD R17, R0, R17, R23 ;  /* 0x0000001100117224 */ /* 0x000fe400078e0217 */
[----:B------:R-:W-:Y:S02]  /*1680*/  VIADD R29, R22, 0x3 ;  /* 0x00000003161d7836 */ /* 0x000fe40000000000 */
[----:B------:R-:W-:Y:S01]  /*1690*/  VIADD R22, R27, 0x4 ;  /* 0x000000041b167836 */ /* 0x000fe20000000000 */
[----:B------:R-:W-:Y:S01]  /*16a0*/  IADD3 R17, PT, PT, R17, 0x2, RZ ;  /* 0x0000000211117810 */ /* 0x000fe20007ffe0ff */
[----:B------:R-:W-:-:S04]  /*16b0*/  IMAD.WIDE R18, R19, 0x4, R12 ;  /* 0x0000000413127825 */ /* 0x000fc800078e020c */
[----:B------:R-:W-:Y:S01]  /*16c0*/  IMAD R22, R0, R22, R23 ;  /* 0x0000001600167224 */ /* 0x000fe200078e0217 */
[----:B------:R1:W-:Y:S01]  /*16d0*/  STG.E desc[UR6][R18.64], R3 ;  /* 0x0000000312007986 */ /* 0x0003e2000c101906 */
[----:B0-----:R-:W-:-:S04]  /*16e0*/  IMAD.WIDE R14, R29, 0x4, R12 ;  /* 0x000000041d0e7825 */ /* 0x001fc800078e020c */
[C---:B------:R-:W-:Y:S02]  /*16f0*/  VIADD R29, R27.reuse, 0x6 ;  /* 0x000000061b1d7836 */ /* 0x040fe40000000000 */
[----:B------:R-:W-:Y:S02]  /*1700*/  VIADD R27, R27, 0x7 ;  /* 0x000000071b1b7836 */ /* 0x000fe40000000000 */
[----:B------:R-:W-:Y:S01]  /*1710*/  IMAD.WIDE R16, R17, 0x4, R12 ;  /* 0x0000000411107825 */ /* 0x000fe200078e020c */
[----:B-1----:R-:W-:-:S03]  /*1720*/  IADD3 R19, PT, PT, R22, 0x4, RZ ;  /* 0x0000000416137810 */ /* 0x002fc60007ffe0ff */
[C-C-:B------:R-:W-:Y:S01]  /*1730*/  IMAD R28, R0.reuse, R28, R23.reuse ;  /* 0x0000001c001c7224 */ /* 0x140fe200078e0217 */
[----:B------:R0:W-:Y:S01]  /*1740*/  STG.E desc[UR6][R16.64], R3 ;  /* 0x0000000310007986 */ /* 0x0001e2000c101906 */
[C-C-:B------:R-:W-:Y:S02]  /*1750*/  IMAD R27, R0.reuse, R27, R23.reuse ;  /* 0x0000001b001b7224 */ /* 0x140fe400078e0217 */
[----:B------:R-:W-:Y:S01]  /*1760*/  IMAD R29, R0, R29, R23 ;  /* 0x0000001d001d7224 */ /* 0x000fe200078e0217 */
[----:B------:R1:W-:Y:S01]  /*1770*/  STG.E desc[UR6][R14.64], R3 ;  /* 0x000000030e007986 */ /* 0x0003e2000c101906 */
[----:B------:R-:W-:-:S04]  /*1780*/  IMAD.WIDE R22, R19, 0x4, R12 ;  /* 0x0000000413167825 */ /* 0x000fc800078e020c */
[----:B------:R-:W-:Y:S01]  /*1790*/  VIADD R19, R28, 0x5 ;  /* 0x000000051c137836 */ /* 0x000fe20000000000 */
[----:B------:R2:W-:Y:S01]  /*17a0*/  STG.E desc[UR6][R22.64], R3 ;  /* 0x0000000316007986 */ /* 0x0005e2000c101906 */
[----:B------:R-:W-:Y:S01]  /*17b0*/  VIADD R29, R29, 0x6 ;  /* 0x000000061d1d7836 */ /* 0x000fe20000000000 */
[----:B0-----:R-:W-:Y:S01]  /*17c0*/  IADD3 R17, PT, PT, R27, 0x7, RZ ;  /* 0x000000071b117810 */ /* 0x001fe20007ffe0ff */
[----:B------:R-:W-:-:S04]  /*17d0*/  IMAD.WIDE R18, R19, 0x4, R12 ;  /* 0x0000000413127825 */ /* 0x000fc800078e020c */
[--C-:B-1----:R-:W-:Y:S01]  /*17e0*/  IMAD.WIDE R14, R29, 0x4, R12.reuse ;  /* 0x000000041d0e7825 */ /* 0x102fe200078e020c */
[----:B------:R2:W-:Y:S03]  /*17f0*/  STG.E desc[UR6][R18.64], R3 ;  /* 0x0000000312007986 */ /* 0x0005e6000c101906 */
[----:B------:R-:W-:Y:S01]  /*1800*/  IMAD.WIDE R16, R17, 0x4, R12 ;  /* 0x0000000411107825 */ /* 0x000fe200078e020c */
[----:B------:R2:W-:Y:S03]  /*1810*/  STG.E desc[UR6][R14.64], R3 ;  /* 0x000000030e007986 */ /* 0x0005e6000c101906 */
[C---:B------:R-:W-:Y:S01]  /*1820*/  VIADD R28, R26.reuse, 0x7 ;  /* 0x000000071a1c7836 */ /* 0x040fe20000000000 */
[----:B------:R2:W-:Y:S01]  /*1830*/  STG.E desc[UR6][R16.64], R3 ;  /* 0x0000000310007986 */ /* 0x0005e2000c101906 */
[----:B------:R-:W-:-:S03]  /*1840*/  VIADD R26, R26, 0x8 ;  /* 0x000000081a1a7836 */ /* 0x000fc60000000000 */
[----:B------:R-:W-:-:S13]  /*1850*/  ISETP.NE.AND P0, PT, R28, R25, PT ;  /* 0x000000191c00720c */ /* 0x000fda0003f05270 */
[----:B--2---:R-:W-:Y:S05]  /*1860*/  @P0 BRA `(.L_x_161) ;  /* 0xfffffffc00540947 */ /* 0x004fea000383ffff */
[----:B------:R-:W-:Y:S05]  /*1870*/  BSYNC.RECONVERGENT B4 ;  /* 0x0000000000047941 */ /* 0x000fea0003800200 */
.L_x_160:
[----:B------:R-:W-:-:S07]  /*1880*/  MOV R22, R26 ;  /* 0x0000001a00167202 */ /* 0x000fce0000000f00 */
.L_x_159:
[----:B------:R-:W-:Y:S05]  /*1890*/  BSYNC.RECONVERGENT B3 ;  /* 0x0000000000037941 */ /* 0x000fea0003800200 */
.L_x_158:
[----:B------:R-:W-:-:S13]  /*18a0*/  ISETP.NE.AND P0, PT, R24, RZ, PT ;  /* 0x000000ff1800720c */ /* 0x000fda0003f05270 */
[----:B------:R-:W-:Y:S05]  /*18b0*/  @!P0 BRA `(.L_x_157) ;  /* 0x0000000000cc8947 */ /* 0x000fea0003800000 */
[----:B------:R-:W-:Y:S01]  /*18c0*/  ISETP.GE.U32.AND P0, PT, R24, 0x4, PT ;  /* 0x000000041800780c */ /* 0x000fe20003f06070 */
[----:B------:R-:W-:Y:S01]  /*18d0*/  BSSY.RECONVERGENT B3, `(.L_x_162) ;  /* 0x0000019000037945 */ /* 0x000fe20003800200 */
[----:B------:R-:W-:-:S04]  /*18e0*/  LOP3.LUT R23, R20, 0x3, RZ, 0xc0, !PT ;  /* 0x0000000314177812 */ /* 0x000fc800078ec0ff */
[----:B------:R-:W-:-:S07]  /*18f0*/  ISETP.NE.AND P1, PT, R23, RZ, PT ;  /* 0x000000ff1700720c */ /* 0x000fce0003f25270 */
[----:B------:R-:W-:Y:S06]  /*1900*/  @!P0 BRA `(.L_x_163) ;  /* 0x0000000000548947 */ /* 0x000fec0003800000 */
[----:B------:R-:W0:Y:S01]  /*1910*/  LDC.64 R12, c[0x0][0x390] ;  /* 0x0000e400ff0c7b82 */ /* 0x000e220000000a00 */
[--C-:B------:R-:W-:Y:S02]  /*1920*/  IMAD.IADD R17, R7, 0x1, R22.reuse ;  /* 0x0000000107117824 */ /* 0x100fe400078e0216 */
[----:B------:R-:W-:Y:S02]  /*1930*/  IMAD.IADD R15, R9, 0x1, R22 ;  /* 0x00000001090f7824 */ /* 0x000fe400078e0216 */
[C---:B------:R-:W-:Y:S01]  /*1940*/  VIADD R18, R17.reuse, 0x3 ;  /* 0x0000000311127836 */ /* 0x040fe20000000000 */
[----:B------:R-:W-:Y:S01]  /*1950*/  IADD3 R16, PT, PT, R17, 0x2, RZ ;  /* 0x0000000211107810 */ /* 0x000fe20007ffe0ff */
[C---:B------:R-:W-:Y:S02]  /*1960*/  IMAD R14, R0.reuse, R17, R0 ;  /* 0x00000011000e7224 */ /* 0x040fe400078e0200 */
[C-C-:B------:R-:W-:Y:S02]  /*1970*/  IMAD R18, R0.reuse, R18, R15.reuse ;  /* 0x0000001200127224 */ /* 0x140fe400078e020f */
[----:B------:R-:W-:-:S02]  /*1980*/  IMAD R16, R0, R16, R15 ;  /* 0x0000001000107224 */ /* 0x000fc400078e020f */
[----:B------:R-:W-:Y:S01]  /*1990*/  IMAD R19, R0, R17, R15 ;  /* 0x0000001100137224 */ /* 0x000fe200078e020f */
[----:B------:R-:W-:Y:S01]  /*19a0*/  IADD3 R17, PT, PT, R15, 0x1, R14 ;  /* 0x000000010f117810 */ /* 0x000fe20007ffe00e */
[----:B------:R-:W-:Y:S01]  /*19b0*/  VIADD R15, R16, 0x2 ;  /* 0x00000002100f7836 */ /* 0x000fe20000000000 */
[----:B------:R-:W-:Y:S01]  /*19c0*/  IADD3 R25, PT, PT, R18, 0x3, RZ ;  /* 0x0000000312197810 */ /* 0x000fe20007ffe0ff */
[----:B------:R-:W-:Y:S02]  /*19d0*/  VIADD R22, R22, 0x4 ;  /* 0x0000000416167836 */ /* 0x000fe40000000000 */
[----:B0-----:R-:W-:-:S04]  /*19e0*/  IMAD.WIDE R18, R19, 0x4, R12 ;  /* 0x0000000413127825 */ /* 0x001fc800078e020c */
[--C-:B------:R-:W-:Y:S01]  /*19f0*/  IMAD.WIDE R16, R17, 0x4, R12.reuse ;  /* 0x0000000411107825 */ /* 0x100fe200078e020c */
[----:B------:R0:W-:Y:S03]  /*1a00*/  STG.E desc[UR6][R18.64], R3 ;  /* 0x0000000312007986 */ /* 0x0001e6000c101906 */
[--C-:B------:R-:W-:Y:S01]  /*1a10*/  IMAD.WIDE R14, R15, 0x4, R12.reuse ;  /* 0x000000040f0e7825 */ /* 0x100fe200078e020c */
[----:B------:R0:W-:Y:S03]  /*1a20*/  STG.E desc[UR6][R16.64], R3 ;  /* 0x0000000310007986 */ /* 0x0001e6000c101906 */
[----:B------:R-:W-:Y:S01]  /*1a30*/  IMAD.WIDE R12, R25, 0x4, R12 ;  /* 0x00000004190c7825 */ /* 0x000fe200078e020c */
[----:B------:R0:W-:Y:S04]  /*1a40*/  STG.E desc[UR6][R14.64], R3 ;  /* 0x000000030e007986 */ /* 0x0001e8000c101906 */
[----:B------:R0:W-:Y:S02]  /*1a50*/  STG.E desc[UR6][R12.64], R3 ;  /* 0x000000030c007986 */ /* 0x0001e4000c101906 */
.L_x_163:
[----:B------:R-:W-:Y:S05]  /*1a60*/  BSYNC.RECONVERGENT B3 ;  /* 0x0000000000037941 */ /* 0x000fea0003800200 */
.L_x_162:
[----:B------:R-:W-:Y:S05]  /*1a70*/  @!P1 BRA `(.L_x_157) ;  /* 0x00000000005c9947 */ /* 0x000fea0003800000 */
[----:B------:R-:W-:Y:S01]  /*1a80*/  LOP3.LUT R20, R20, 0x1, RZ, 0xc0, !PT ;  /* 0x0000000114147812 */ /* 0x000fe200078ec0ff */
[----:B------:R-:W-:Y:S01]  /*1a90*/  BSSY.RECONVERGENT B3, `(.L_x_164) ;  /* 0x0000010000037945 */ /* 0x000fe20003800200 */
[----:B------:R-:W-:Y:S02]  /*1aa0*/  ISETP.NE.AND P0, PT, R23, 0x1, PT ;  /* 0x000000011700780c */ /* 0x000fe40003f05270 */
[----:B------:R-:W-:-:S13]  /*1ab0*/  ISETP.NE.U32.AND P1, PT, R20, 0x1, PT ;  /* 0x000000011400780c */ /* 0x000fda0003f25070 */
[----:B0-----:R-:W0:Y:S01]  /*1ac0*/  @!P1 LDC.64 R12, c[0x0][0x390] ;  /* 0x0000e400ff0c9b82 */ /* 0x001e220000000a00 */
[----:B------:R-:W-:Y:S05]  /*1ad0*/  @!P0 BRA `(.L_x_165) ;  /* 0x00000000002c8947 */ /* 0x000fea0003800000 */
[----:B------:R-:W1:Y:S01]  /*1ae0*/  LDC.64 R14, c[0x0][0x390] ;  /* 0x0000e400ff0e7b82 */ /* 0x000e620000000a00 */
[----:B------:R-:W-:Y:S01]  /*1af0*/  IMAD.IADD R19, R7, 0x1, R22 ;  /* 0x0000000107137824 */ /* 0x000fe200078e0216 */
[----:B------:R-:W-:Y:S01]  /*1b00*/  IADD3 R17, PT, PT, R9, R22, RZ ;  /* 0x0000001609117210 */ /* 0x000fe20007ffe0ff */
[----:B------:R-:W-:Y:S02]  /*1b10*/  VIADD R22, R22, 0x2 ;  /* 0x0000000216167836 */ /* 0x000fe40000000000 */
[CC--:B------:R-:W-:Y:S02]  /*1b20*/  IMAD R16, R0.reuse, R19.reuse, R0 ;  /* 0x0000001300107224 */ /* 0x0c0fe400078e0200 */
[----:B------:R-:W-:-:S03]  /*1b30*/  IMAD R19, R0, R19, R17 ;  /* 0x0000001300137224 */ /* 0x000fc600078e0211 */
[----:B------:R-:W-:Y:S01]  /*1b40*/  IADD3 R23, PT, PT, R17, 0x1, R16 ;  /* 0x0000000111177810 */ /* 0x000fe20007ffe010 */
[----:B-1----:R-:W-:-:S04]  /*1b50*/  IMAD.WIDE R16, R19, 0x4, R14 ;  /* 0x0000000413107825 */ /* 0x002fc800078e020e */
[----:B------:R-:W-:Y:S01]  /*1b60*/  IMAD.WIDE R14, R23, 0x4, R14 ;  /* 0x00000004170e7825 */ /* 0x000fe200078e020e */
[----:B------:R1:W-:Y:S04]  /*1b70*/  STG.E desc[UR6][R16.64], R3 ;  /* 0x0000000310007986 */ /* 0x0003e8000c101906 */
[----:B------:R1:W-:Y:S02]  /*1b80*/  STG.E desc[UR6][R14.64], R3 ;  /* 0x000000030e007986 */ /* 0x0003e4000c101906 */
.L_x_165:
[----:B------:R-:W-:Y:S05]  /*1b90*/  BSYNC.RECONVERGENT B3 ;  /* 0x0000000000037941 */ /* 0x000fea0003800200 */
.L_x_164:
[----:B-1----:R-:W-:Y:S01]  /*1ba0*/  @!P1 IMAD.IADD R15, R9, 0x1, R22 ;  /* 0x00000001090f9824 */ /* 0x002fe200078e0216 */
[----:B------:R-:W-:-:S05]  /*1bb0*/  @!P1 IADD3 R22, PT, PT, R7, R22, RZ ;  /* 0x0000001607169210 */ /* 0x000fca0007ffe0ff */
[----:B------:R-:W-:-:S04]  /*1bc0*/  @!P1 IMAD R15, R0, R22, R15 ;  /* 0x00000016000f9224 */ /* 0x000fc800078e020f */
[----:B0-----:R-:W-:-:S05]  /*1bd0*/  @!P1 IMAD.WIDE R12, R15, 0x4, R12 ;  /* 0x000000040f0c9825 */ /* 0x001fca00078e020c */
[----:B------:R1:W-:Y:S02]  /*1be0*/  @!P1 STG.E desc[UR6][R12.64], R3 ;  /* 0x000000030c009986 */ /* 0x0003e4000c101906 */
.L_x_157:
[----:B------:R-:W-:Y:S05]  /*1bf0*/  BSYNC.RECONVERGENT B2 ;  /* 0x0000000000027941 */ /* 0x000fea0003800200 */
.L_x_156:
[----:B------:R-:W-:Y:S01]  /*1c00*/  ISETP.GT.AND P0, PT, R9, 0x5, PT ;  /* 0x000000050900780c */ /* 0x000fe20003f04270 */
[----:B------:R-:W-:-:S12]  /*1c10*/  BSSY.RECONVERGENT B2, `(.L_x_166) ;  /* 0x000001d000027945 */ /* 0x000fd80003800200 */
[----:B------:R-:W-:Y:S05]  /*1c20*/  @P0 BRA `(.L_x_167) ;  /* 0x00000000006c0947 */ /* 0x000fea0003800000 */
[----:B------:R-:W2:Y:S01]  /*1c30*/  LDCU.64 UR8, c[0x0][0x390] ;  /* 0x00007200ff0877ac */ /* 0x000ea20008000a00 */
[----:B------:R-:W-:-:S05]  /*1c40*/  IMAD R20, R0, R7, RZ ;  /* 0x0000000700147224 */ /* 0x000fca00078e02ff */
[----:B01----:R-:W-:-:S04]  /*1c50*/  IADD3 R13, P0, PT, R9, R20, RZ ;  /* 0x00000014090d7210 */ /* 0x003fc80007f1e0ff */
        /* <DEDUP_REMOVED lines=8> */
[C---:B------:R-:W-:Y:S01]  /*1ce0*/  VIADD R18, R9.reuse, 0x2 ;  /* 0x0000000209127836 */ /* 0x040fe20000000000 */
[----:B------:R-:W-:Y:S01]  /*1cf0*/  IADD3 R22, PT, PT, -R9, 0x7, RZ ;  /* 0x0000000709167810 */ /* 0x000fe20007ffe1ff */
[----:B------:R-:W-:-:S07]  /*1d00*/  IMAD.MOV.U32 R19, RZ, RZ, 0x1 ;  /* 0x00000001ff137424 */ /* 0x000fce00078e00ff */
.L_x_170:
[----:B------:R-:W-:-:S05]  /*1d10*/  IADD3 R17, PT, PT, R20, R18, RZ ;  /* 0x0000001214117210 */ /* 0x000fca0007ffe0ff */
[----:B0-----:R-:W-:-:S06]  /*1d20*/  IMAD.WIDE R16, R17, 0x4, R14 ;  /* 0x0000000411107825 */ /* 0x001fcc00078e020e */
[----:B------:R-:W2:Y:S02]  /*1d30*/  LDG.E R16, desc[UR6][R16.64] ;  /* 0x0000000610107981 */ /* 0x000ea4000c1e1900 */
[----:B--2---:R-:W-:-:S04]  /*1d40*/  ISETP.NE.AND P0, PT, R16, RZ, PT ;  /* 0x000000ff1000720c */ /* 0x004fc80003f05270 */
[----:B------:R-:W-:-:S13]  /*1d50*/  ISETP.EQ.OR P0, PT, R16, R3, !P0 ;  /* 0x000000031000720c */ /* 0x000fda0004702670 */
[----:B------:R-:W-:Y:S05]  /*1d60*/  @P0 BRA `(.L_x_169) ;  /* 0x0000000000100947 */ /* 0x000fea0003800000 */
[----:B------:R-:W-:Y:S02]  /*1d70*/  VIADD R19, R19, 0x1 ;  /* 0x0000000113137836 */ /* 0x000fe40000000000 */
[----:B------:R-:W-:-:S03]  /*1d80*/  VIADD R18, R18, 0x1 ;  /* 0x0000000112127836 */ /* 0x000fc60000000000 */
[----:B------:R-:W-:-:S13]  /*1d90*/  ISETP.NE.AND P0, PT, R19, R22, PT ;  /* 0x000000161300720c */ /* 0x000fda0003f05270 */
[----:B------:R-:W-:Y:S05]  /*1da0*/  @P0 BRA `(.L_x_170) ;  /* 0xfffffffc00d80947 */ /* 0x000fea000383ffff */
.L_x_169:
[----:B------:R-:W-:Y:S05]  /*1db0*/  BSYNC.RECONVERGENT B3 ;  /* 0x0000000000037941 */ /* 0x000fea0003800200 */
.L_x_168:
[----:B------:R-:W-:-:S13]  /*1dc0*/  ISETP.NE.AND P0, PT, R16, R3, PT ;  /* 0x000000031000720c */ /* 0x000fda0003f05270 */
[----:B------:R2:W-:Y:S02]  /*1dd0*/  @!P0 STG.E desc[UR6][R12.64+0x4], R3 ;  /* 0x000004030c008986 */ /* 0x0005e4000c101906 */
.L_x_167:
[----:B------:R-:W-:Y:S05]  /*1de0*/  BSYNC.RECONVERGENT B2 ;  /* 0x0000000000027941 */ /* 0x000fea0003800200 */
.L_x_166:
[C---:B012---:R-:W-:Y:S01]  /*1df0*/  IADD3 R13, PT, PT, R7.reuse, -0x1, RZ ;  /* 0xffffffff070d7810 */ /* 0x047fe20007ffe0ff */
[----:B------:R-:W0:Y:S01]  /*1e00*/  LDCU.64 UR8, c[0x0][0x390] ;  /* 0x00007200ff0877ac */ /* 0x000e220008000a00 */
[----:B------:R-:W-:Y:S01]  /*1e10*/  ISETP.GE.AND P0, PT, R7, 0x2, PT ;  /* 0x000000020700780c */ /* 0x000fe20003f06270 */
[----:B------:R-:W-:Y:S01]  /*1e20*/  BSSY.RECONVERGENT B2, `(.L_x_171) ;  /* 0x0000022000027945 */ /* 0x000fe20003800200 */
[----:B------:R-:W-:Y:S02]  /*1e30*/  IMAD.MOV.U32 R23, RZ, RZ, RZ ;  /* 0x000000ffff177224 */ /* 0x000fe400078e00ff */
[----:B------:R-:W-:-:S05]  /*1e40*/  IMAD R22, R0, R13, RZ ;  /* 0x0000000d00167224 */ /* 0x000fca00078e02ff */
[----:B------:R-:W-:-:S04]  /*1e50*/  IADD3 R13, P1, PT, R9, R22, RZ ;  /* 0x00000016090d7210 */ /* 0x000fc80007f3e0ff */
[----:B------:R-:W-:Y:S02]  /*1e60*/  LEA.HI.X.SX32 R14, R22, R21, 0x1, P1 ;  /* 0x00000015160e7211 */ /* 0x000fe400008f0eff */
[----:B------:R-:W-:Y:S02]  /*1e70*/  ISETP.GT.OR P1, PT, R9, 0x5, !P0 ;  /* 0x000000050900780c */ /* 0x000fe40004724670 */
[----:B0-----:R-:W-:-:S04]  /*1e80*/  LEA R12, P2, R13, UR8, 0x2 ;  /* 0x000000080d0c7c11 */ /* 0x001fc8000f8410ff */
[----:B------:R-:W-:-:S07]  /*1e90*/  LEA.HI.X R13, R13, UR9, R14, 0x2, P2 ;  /* 0x000000090d0d7c11 */ /* 0x000fce00090f140e */
[----:B------:R-:W-:Y:S05]  /*1ea0*/  @P1 BRA `(.L_x_172) ;  /* 0x0000000000641947 */ /* 0x000fea0003800000 */
[----:B------:R-:W2:Y:S02]  /*1eb0*/  LDG.E R15, desc[UR6][R12.64+0x4] ;  /* 0x000004060c0f7981 */ /* 0x000ea4000c1e1900 */
[----:B--2---:R-:W-:-:S13]  /*1ec0*/  ISETP.NE.AND P1, PT, R15, R6, PT ;  /* 0x000000060f00720c */ /* 0x004fda0003f25270 */
[----:B------:R-:W-:Y:S05]  /*1ed0*/  @P1 BRA `(.L_x_172) ;  /* 0x0000000000581947 */ /* 0x000fea0003800000 */
[----:B------:R-:W0:Y:S01]  /*1ee0*/  LDC.64 R14, c[0x0][0x390] ;  /* 0x0000e400ff0e7b82 */ /* 0x000e220000000a00 */
[----:B------:R-:W-:Y:S01]  /*1ef0*/  VIADD R19, R7, 0xfffffffe ;  /* 0xfffffffe07137836 */ /* 0x000fe20000000000 */
[C---:B------:R-:W-:Y:S01]  /*1f00*/  IADD3 R16, PT, PT, -R9.reuse, RZ, RZ ;  /* 0x000000ff09107210 */ /* 0x040fe20007ffe1ff */
[----:B------:R-:W-:Y:S02]  /*1f10*/  VIADD R18, R9, 0x2 ;  /* 0x0000000209127836 */ /* 0x000fe40000000000 */
[----:B------:R-:W-:Y:S01]  /*1f20*/  IMAD.MOV.U32 R20, RZ, RZ, 0x1 ;  /* 0x00000001ff147424 */ /* 0x000fe200078e00ff */
[----:B------:R-:W-:-:S04]  /*1f30*/  VIADDMNMX.U32 R16, R16, 0x5, R19, PT ;  /* 0x0000000510107846 */ /* 0x000fc80003800013 */
[----:B------:R-:W-:-:S07]  /*1f40*/  IADD3 R21, PT, PT, R16, 0x1, RZ ;  /* 0x0000000110157810 */ /* 0x000fce0007ffe0ff */
.L_x_173:
        /* <DEDUP_REMOVED lines=9> */
[----:B------:R-:W-:Y:S01]  /*1fe0*/  ISETP.NE.AND P1, PT, R20, R21, PT ;  /* 0x000000151400720c */ /* 0x000fe20003f25270 */
[----:B------:R-:W-:Y:S01]  /*1ff0*/  VIADD R18, R18, 0x1 ;  /* 0x0000000112127836 */ /* 0x000fe20000000000 */
[----:B------:R-:W-:Y:S01]  /*2000*/  IADD3 R20, PT, PT, R20, 0x1, RZ ;  /* 0x0000000114147810 */ /* 0x000fe20007ffe0ff */
[----:B------:R-:W-:-:S10]  /*2010*/  VIADD R19, R19, 0xffffffff ;  /* 0xffffffff13137836 */ /* 0x000fd40000000000 */
[----:B------:R-:W-:Y:S05]  /*2020*/  @P1 BRA `(.L_x_173) ;  /* 0xfffffffc00c81947 */ /* 0x000fea000383ffff */
[----:B------:R-:W-:-:S07]  /*2030*/  HFMA2 R23, -RZ, RZ, 0, 0 ;  /* 0x00000000ff177431 */ /* 0x000fce00000001ff */
.L_x_172:
[----:B------:R-:W-:Y:S05]  /*2040*/  BSYNC.RECONVERGENT B2 ;  /* 0x0000000000027941 */ /* 0x000fea0003800200 */
.L_x_171:
[----:B------:R-:W-:Y:S01]  /*2050*/  ISETP.NE.AND P1, PT, R23, RZ, PT ;  /* 0x000000ff1700720c */ /* 0x000fe20003f25270 */
[----:B------:R-:W-:-:S12]  /*2060*/  BSSY.RECONVERGENT B2, `(.L_x_174) ;  /* 0x0000071000027945 */ /* 0x000fd80003800200 */
[----:B------:R-:W-:Y:S05]  /*2070*/  @!P1 BRA `(.L_x_175) ;  /* 0x0000000400bc9947 */ /* 0x000fea0003800000 */
[C---:B------:R-:W-:Y:S01]  /*2080*/  ISETP.GE.U32.AND P1, PT, R23.reuse, 0x8, PT ;  /* 0x000000081700780c */ /* 0x040fe20003f26070 */
[----:B------:R-:W-:Y:S01]  /*2090*/  BSSY.RECONVERGENT B3, `(.L_x_176) ;  /* 0x0000035000037945 */ /* 0x000fe20003800200 */
[----:B------:R-:W-:Y:S01]  /*20a0*/  LOP3.LUT R24, R23, 0x7, RZ, 0xc0, !PT ;  /* 0x0000000717187812 */ /* 0x000fe200078ec0ff */
[----:B------:R-:W-:-:S03]  /*20b0*/  IMAD.MOV.U32 R26, RZ, RZ, 0x1 ;  /* 0x00000001ff1a7424 */ /* 0x000fc600078e00ff */
[----:B------:R-:W-:-:S07]  /*20c0*/  ISETP.NE.AND P2, PT, R24, RZ, PT ;  /* 0x000000ff1800720c */ /* 0x000fce0003f45270 */
[----:B------:R-:W-:Y:S06]  /*20d0*/  @!P1 BRA `(.L_x_177) ;  /* 0x0000000000c09947 */ /* 0x000fec0003800000 */
[----:B------:R-:W0:Y:S01]  /*20e0*/  LDC.64 R14, c[0x0][0x390] ;  /* 0x0000e400ff0e7b82 */ /* 0x000e220000000a00 */
[----:B------:R-:W-:Y:S01]  /*20f0*/  IMAD.MOV.U32 R26, RZ, RZ, 0x1 ;  /* 0x00000001ff1a7424 */ /* 0x000fe200078e00ff */
[----:B------:R-:W-:-:S07]  /*2100*/  LOP3.LUT R25, R23, 0xfffffff8, RZ, 0xc0, !PT ;  /* 0xfffffff817197812 */ /* 0x000fce00078ec0ff */
.L_x_178:
[-C--:B--2---:R-:W-:Y:S01]  /*2110*/  LOP3.LUT R16, RZ, R26.reuse, RZ, 0x33, !PT ;  /* 0x0000001aff107212 */ /* 0x084fe200078e33ff */
[----:B------:R-:W-:Y:S01]  /*2120*/  IMAD.IADD R27, R7, 0x1, -R26 ;  /* 0x00000001071b7824 */ /* 0x000fe200078e0a1a */
[----:B------:R-:W-:-:S03]  /*2130*/  IADD3 R29, PT, PT, R9, R26, RZ ;  /* 0x0000001a091d7210 */ /* 0x000fc60007ffe0ff */
[----:B------:R-:W-:Y:S02]  /*2140*/  IMAD.IADD R16, R7, 0x1, R16 ;  /* 0x0000000107107824 */ /* 0x000fe400078e0210 */
[C-C-:B------:R-:W-:Y:S02]  /*2150*/  IMAD R17, R0.reuse, R27, R29.reuse ;  /* 0x0000001b00117224 */ /* 0x140fe400078e021d */
[----:B------:R-:W-:Y:S02]  /*2160*/  IMAD R16, R0, R16, R29 ;  /* 0x0000001000107224 */ /* 0x000fe400078e021d */
[C---:B------:R-:W-:Y:S02]  /*2170*/  VIADD R21, R27.reuse, 0xfffffffd ;  /* 0xfffffffd1b157836 */ /* 0x040fe40000000000 */
[----:B------:R-:W-:Y:S01]  /*2180*/  VIADD R20, R27, 0xfffffffe ;  /* 0xfffffffe1b147836 */ /* 0x000fe20000000000 */
[----:B------:R-:W-:Y:S01]  /*2190*/  IADD3 R19, PT, PT, R16, 0x1, RZ ;  /* 0x0000000110137810 */ /* 0x000fe20007ffe0ff */
[----:B0-----:R-:W-:-:S04]  /*21a0*/  IMAD.WIDE R16, R17, 0x4, R14 ;  /* 0x0000000411107825 */ /* 0x001fc800078e020e */
[----:B------:R-:W-:Y:S01]  /*21b0*/  IMAD.WIDE R18, R19, 0x4, R14 ;  /* 0x0000000413127825 */ /* 0x000fe200078e020e */
[----:B------:R0:W-:Y:S03]  /*21c0*/  STG.E desc[UR6][R16.64], R3 ;  /* 0x0000000310007986 */ /* 0x0001e6000c101906 */
[C-C-:B------:R-:W-:Y:S01]  /*21d0*/  IMAD R28, R0.reuse, R21, R29.reuse ;  /* 0x00000015001c7224 */ /* 0x140fe200078e021d */
[----:B------:R1:W-:Y:S01]  /*21e0*/  STG.E desc[UR6][R18.64], R3 ;  /* 0x0000000312007986 */ /* 0x0003e2000c101906 */
[----:B------:R-:W-:Y:S02]  /*21f0*/  IMAD R20, R0, R20, R29 ;  /* 0x0000001400147224 */ /* 0x000fe400078e021d */
[----:B------:R-:W-:-:S03]  /*2200*/  VIADD R28, R28, 0x3 ;  /* 0x000000031c1c7836 */ /* 0x000fc60000000000 */
[----:B------:R-:W-:Y:S01]  /*2210*/  IADD3 R21, PT, PT, R20, 0x2, RZ ;  /* 0x0000000214157810 */ /* 0x000fe20007ffe0ff */
[----:B0-----:R-:W-:-:S04]  /*2220*/  IMAD.WIDE R16, R28, 0x4, R14 ;  /* 0x000000041c107825 */ /* 0x001fc800078e020e */
[C---:B-1----:R-:W-:Y:S01]  /*2230*/  VIADD R18, R27.reuse, 0xfffffffc ;  /* 0xfffffffc1b127836 */ /* 0x042fe20000000000 */
[----:B------:R-:W-:Y:S01]  /*2240*/  IADD3 R19, PT, PT, R27, -0x5, RZ ;  /* 0xfffffffb1b137810 */ /* 0x000fe20007ffe0ff */
[----:B------:R-:W-:-:S04]  /*2250*/  IMAD.WIDE R20, R21, 0x4, R14 ;  /* 0x0000000415147825 */ /* 0x000fc800078e020e */
[C-C-:B------:R-:W-:Y:S01]  /*2260*/  IMAD R18, R0.reuse, R18, R29.reuse ;  /* 0x0000001200127224 */ /* 0x140fe200078e021d */
[----:B------:R0:W-:Y:S01]  /*2270*/  STG.E desc[UR6][R20.64], R3 ;  /* 0x0000000314007986 */ /* 0x0001e2000c101906 */
[----:B------:R-:W-:Y:S02]  /*2280*/  IMAD R28, R0, R19, R29 ;  /* 0x00000013001c7224 */ /* 0x000fe400078e021d */
[----:B------:R-:W-:Y:S01]  /*2290*/  VIADD R19, R18, 0x4 ;  /* 0x0000000412137836 */ /* 0x000fe20000000000 */
[----:B------:R-:W-:Y:S01]  /*22a0*/  STG.E desc[UR6][R16.64], R3 ;  /* 0x0000000310007986 */ /* 0x000fe2000c101906 */
[----:B------:R-:W-:Y:S02]  /*22b0*/  VIADD R27, R27, 0xfffffffa ;  /* 0xfffffffa1b1b7836 */ /* 0x000fe40000000000 */
[----:B------:R-:W-:-:S04]  /*22c0*/  IMAD.WIDE R18, R19, 0x4, R14 ;  /* 0x0000000413127825 */ /* 0x000fc800078e020e */
[----:B------:R-:W-:Y:S01]  /*22d0*/  IMAD R27, R0, R27, R29 ;  /* 0x0000001b001b7224 */ /* 0x000fe200078e021d */
[----:B------:R1:W-:Y:S01]  /*22e0*/  STG.E desc[UR6][R18.64], R3 ;  /* 0x0000000312007986 */ /* 0x0003e2000c101906 */
[----:B------:R-:W-:-:S03]  /*22f0*/  VIADD R28, R28, 0x5 ;  /* 0x000000051c1c7836 */ /* 0x000fc60000000000 */
[----:B------:R-:W-:Y:S01]  /*2300*/  IADD3 R27, PT, PT, R27, 0x6, RZ ;  /* 0x000000061b1b7810 */ /* 0x000fe20007ffe0ff */
[----:B0-----:R-:W-:-:S05]  /*2310*/  IMAD.WIDE R20, R28, 0x4, R14 ;  /* 0x000000041c147825 */ /* 0x001fca00078e020e */
[----:B------:R2:W-:Y:S01]  /*2320*/  STG.E desc[UR6][R20.64], R3 ;  /* 0x0000000314007986 */ /* 0x0005e2000c101906 */
[C---:B-1----:R-:W-:Y:S01]  /*2330*/  IADD3 R18, PT, PT, R26.reuse, 0x7, RZ ;  /* 0x000000071a127810 */ /* 0x042fe20007ffe0ff */
[----:B------:R-:W-:-:S03]  /*2340*/  VIADD R26, R26, 0x8 ;  /* 0x000000081a1a7836 */ /* 0x000fc60000000000 */
[----:B------:R-:W-:Y:S01]  /*2350*/  ISETP.NE.AND P1, PT, R18, R25, PT ;  /* 0x000000191200720c */ /* 0x000fe20003f25270 */
[----:B------:R-:W-:-:S04]  /*2360*/  IMAD.IADD R16, R7, 0x1, -R18 ;  /* 0x0000000107107824 */ /* 0x000fc800078e0a12 */
[----:B------:R-:W-:Y:S02]  /*2370*/  IMAD R16, R0, R16, R29 ;  /* 0x0000001000107224 */ /* 0x000fe400078e021d */
[----:B------:R-:W-:-:S04]  /*2380*/  IMAD.WIDE R28, R27, 0x4, R14 ;  /* 0x000000041b1c7825 */ /* 0x000fc800078e020e */
[----:B------:R-:W-:Y:S01]  /*2390*/  VIADD R17, R16, 0x7 ;  /* 0x0000000710117836 */ /* 0x000fe20000000000 */
[----:B------:R2:W-:Y:S03]  /*23a0*/  STG.E desc[UR6][R28.64], R3 ;  /* 0x000000031c007986 */ /* 0x0005e6000c101906 */
[----:B------:R-:W-:-:S05]  /*23b0*/  IMAD.WIDE R16, R17, 0x4, R14 ;  /* 0x0000000411107825 */ /* 0x000fca00078e020e */
[----:B------:R2:W-:Y:S01]  /*23c0*/  STG.E desc[UR6][R16.64], R3 ;  /* 0x0000000310007986 */ /* 0x0005e2000c101906 */
[----:B------:R-:W-:Y:S05]  /*23d0*/  @P1 BRA `(.L_x_178) ;  /* 0xfffffffc004c1947 */ /* 0x000fea000383ffff */
.L_x_177:
[----:B------:R-:W-:Y:S05]  /*23e0*/  BSYNC.RECONVERGENT B3 ;  /* 0x0000000000037941 */ /* 0x000fea0003800200 */
.L_x_176:
[----:B------:R-:W-:Y:S05]  /*23f0*/  @!P2 BRA `(.L_x_175) ;  /* 0x0000000000dca947 */ /* 0x000fea0003800000 */
[----:B------:R-:W-:Y:S01]  /*2400*/  ISETP.GE.U32.AND P1, PT, R24, 0x4, PT ;  /* 0x000000041800780c */ /* 0x000fe20003f26070 */
[----:B------:R-:W-:Y:S01]  /*2410*/  BSSY.RECONVERGENT B3, `(.L_x_179) ;  /* 0x000001b000037945 */ /* 0x000fe20003800200 */
[----:B------:R-:W-:-:S04]  /*2420*/  LOP3.LUT R25, R23, 0x3, RZ, 0xc0, !PT ;  /* 0x0000000317197812 */ /* 0x000fc800078ec0ff */
[----:B------:R-:W-:-:S07]  /*2430*/  ISETP.NE.AND P2, PT, R25, RZ, PT ;  /* 0x000000ff1900720c */ /* 0x000fce0003f45270 */
[----:B------:R-:W-:Y:S06]  /*2440*/  @!P1 BRA `(.L_x_180) ;  /* 0x00000000005c9947 */ /* 0x000fec0003800000 */
[----:B------:R-:W0:Y:S01]  /*2450*/  LDC.64 R14, c[0x0][0x390] ;  /* 0x0000e400ff0e7b82 */ /* 0x000e220000000a00 */
[-C--:B--2---:R-:W-:Y:S01]  /*2460*/  IADD3 R16, PT, PT, R7, -R26.reuse, RZ ;  /* 0x8000001a07107210 */ /* 0x084fe20007ffe0ff */
[----:B------:R-:W-:Y:S01]  /*2470*/  IMAD.IADD R17, R9, 0x1, R26 ;  /* 0x0000000109117824 */ /* 0x000fe200078e021a */
[----:B------:R-:W-:Y:S01]  /*2480*/  LOP3.LUT R18, RZ, R26, RZ, 0x33, !PT ;  /* 0x0000001aff127212 */ /* 0x000fe200078e33ff */
[----:B------:R-:W-:Y:S01]  /*2490*/  VIADD R26, R26, 0x4 ;  /* 0x000000041a1a7836 */ /* 0x000fe20000000000 */
[C---:B------:R-:W-:Y:S01]  /*24a0*/  IADD3 R19, PT, PT, R16.reuse, -0x2, RZ ;  /* 0xfffffffe10137810 */ /* 0x040fe20007ffe0ff */
[----:B------:R-:W-:Y:S02]  /*24b0*/  VIADD R20, R16, 0xfffffffd ;  /* 0xfffffffd10147836 */ /* 0x000fe40000000000 */
[----:B------:R-:W-:Y:S02]  /*24c0*/  IMAD.IADD R18, R7, 0x1, R18 ;  /* 0x0000000107127824 */ /* 0x000fe400078e0212 */
[----:B------:R-:W-:-:S02]  /*24d0*/  IMAD R21, R0, R16, R17 ;  /* 0x0000001000157224 */ /* 0x000fc400078e0211 */
[C-C-:B------:R-:W-:Y:S02]  /*24e0*/  IMAD R16, R0.reuse, R19, R17.reuse ;  /* 0x0000001300107224 */ /* 0x140fe400078e0211 */
[C-C-:B------:R-:W-:Y:S02]  /*24f0*/  IMAD R18, R0.reuse, R18, R17.reuse ;  /* 0x0000001200127224 */ /* 0x140fe400078e0211 */
[----:B------:R-:W-:Y:S01]  /*2500*/  IMAD R24, R0, R20, R17 ;  /* 0x0000001400187224 */ /* 0x000fe200078e0211 */
[----:B------:R-:W-:Y:S01]  /*2510*/  IADD3 R17, PT, PT, R16, 0x2, RZ ;  /* 0x0000000210117810 */ /* 0x000fe20007ffe0ff */
[----:B------:R-:W-:Y:S02]  /*2520*/  VIADD R19, R18, 0x1 ;  /* 0x0000000112137836 */ /* 0x000fe40000000000 */
        /* <DEDUP_REMOVED lines=9> */
.L_x_180:
[----:B------:R-:W-:Y:S05]  /*25c0*/  BSYNC.RECONVERGENT B3 ;  /* 0x0000000000037941 */ /* 0x000fea0003800200 */
.L_x_179:
[----:B------:R-:W-:Y:S05]  /*25d0*/  @!P2 BRA `(.L_x_175) ;  /* 0x000000000064a947 */ /* 0x000fea0003800000 */
[----:B------:R-:W-:Y:S01]  /*25e0*/  LOP3.LUT R23, R23, 0x1, RZ, 0xc0, !PT ;  /* 0x0000000117177812 */ /* 0x000fe200078ec0ff */
[----:B------:R-:W-:Y:S01]  /*25f0*/  BSSY.RECONVERGENT B3, `(.L_x_181) ;  /* 0x0000012000037945 */ /* 0x000fe20003800200 */
[----:B------:R-:W-:Y:S02]  /*2600*/  ISETP.NE.AND P1, PT, R25, 0x1, PT ;  /* 0x000000011900780c */ /* 0x000fe40003f25270 */
[----:B------:R-:W-:-:S13]  /*2610*/  ISETP.NE.U32.AND P2, PT, R23, 0x1, PT ;  /* 0x000000011700780c */ /* 0x000fda0003f45070 */
[----:B0-----:R-:W0:Y:S01]  /*2620*/  @!P2 LDC.64 R14, c[0x0][0x390] ;  /* 0x0000e400ff0eab82 */ /* 0x001e220000000a00 */
[----:B------:R-:W-:Y:S05]  /*2630*/  @!P1 BRA `(.L_x_182) ;  /* 0x0000000000349947 */ /* 0x000fea0003800000 */
[----:B--2---:R-:W1:Y:S01]  /*2640*/  LDC.64 R16, c[0x0][0x390] ;  /* 0x0000e400ff107b82 */ /* 0x004e620000000a00 */
[-C--:B------:R-:W-:Y:S02]  /*2650*/  LOP3.LUT R18, RZ, R26.reuse, RZ, 0x33, !PT ;  /* 0x0000001aff127212 */ /* 0x080fe400078e33ff */
[----:B------:R-:W-:-:S03]  /*2660*/  IADD3 R19, PT, PT, R9, R26, RZ ;  /* 0x0000001a09137210 */ /* 0x000fc60007ffe0ff */
[C---:B------:R-:W-:Y:S02]  /*2670*/  IMAD.IADD R20, R7.reuse, 0x1, R18 ;  /* 0x0000000107147824 */ /* 0x040fe400078e0212 */
[----:B------:R-:W-:Y:S02]  /*2680*/  IMAD.IADD R18, R7, 0x1, -R26 ;  /* 0x0000000107127824 */ /* 0x000fe400078e0a1a */
[C-C-:B------:R-:W-:Y:S02]  /*2690*/  IMAD R20, R0.reuse, R20, R19.reuse ;  /* 0x0000001400147224 */ /* 0x140fe400078e0213 */
[----:B------:R-:W-:Y:S02]  /*26a0*/  IMAD R19, R0, R18, R19 ;  /* 0x0000001200137224 */ /* 0x000fe400078e0213 */
[----:B------:R-:W-:Y:S01]  /*26b0*/  VIADD R26, R26, 0x2 ;  /* 0x000000021a1a7836 */ /* 0x000fe20000000000 */
[----:B------:R-:W-:Y:S01]  /*26c0*/  IADD3 R21, PT, PT, R20, 0x1, RZ ;  /* 0x0000000114157810 */ /* 0x000fe20007ffe0ff */
[----:B-1----:R-:W-:-:S04]  /*26d0*/  IMAD.WIDE R18, R19, 0x4, R16 ;  /* 0x0000000413127825 */ /* 0x002fc800078e0210 */
[----:B------:R-:W-:Y:S01]  /*26e0*/  IMAD.WIDE R16, R21, 0x4, R16 ;  /* 0x0000000415107825 */ /* 0x000fe200078e0210 */
[----:B------:R1:W-:Y:S04]  /*26f0*/  STG.E desc[UR6][R18.64], R3 ;  /* 0x0000000312007986 */ /* 0x0003e8000c101906 */
[----:B------:R1:W-:Y:S02]  /*2700*/  STG.E desc[UR6][R16.64], R3 ;  /* 0x0000000310007986 */ /* 0x0003e4000c101906 */
.L_x_182:
[----:B------:R-:W-:Y:S05]  /*2710*/  BSYNC.RECONVERGENT B3 ;  /* 0x0000000000037941 */ /* 0x000fea0003800200 */
.L_x_181:
[----:B-12---:R-:W-:Y:S01]  /*2720*/  @!P2 IMAD.IADD R17, R9, 0x1, R26 ;  /* 0x000000010911a824 */ /* 0x006fe200078e021a */
[----:B------:R-:W-:-:S05]  /*2730*/  @!P2 IADD3 R26, PT, PT, R7, -R26, RZ ;  /* 0x8000001a071aa210 */ /* 0x000fca0007ffe0ff */
[----:B------:R-:W-:-:S04]  /*2740*/  @!P2 IMAD R17, R0, R26, R17 ;  /* 0x0000001a0011a224 */ /* 0x000fc800078e0211 */
[----:B0-----:R-:W-:-:S05]  /*2750*/  @!P2 IMAD.WIDE R14, R17, 0x4, R14 ;  /* 0x00000004110ea825 */ /* 0x001fca00078e020e */
[----:B------:R1:W-:Y:S02]  /*2760*/  @!P2 STG.E desc[UR6][R14.64], R3 ;  /* 0x000000030e00a986 */ /* 0x0003e4000c101906 */
.L_x_175:
[----:B------:R-:W-:Y:S05]  /*2770*/  BSYNC.RECONVERGENT B2 ;  /* 0x0000000000027941 */ /* 0x000fea0003800200 */
.L_x_174:
[----:B------:R-:W-:Y:S01]  /*2780*/  BSSY.RECONVERGENT B2, `(.L_x_183) ;  /* 0x000001a000027945 */ /* 0x000fe20003800200 */
[----:B------:R-:W-:-:S03]  /*2790*/  IMAD.MOV.U32 R23, RZ, RZ, RZ ;  /* 0x000000ffff177224 */ /* 0x000fc600078e00ff */
[----:B------:R-:W-:Y:S05]  /*27a0*/  @!P0 BRA `(.L_x_184) ;  /* 0x00000000005c8947 */ /* 0x000fea0003800000 */
[----:B01----:R-:W0:Y:S01]  /*27b0*/  LDC.64 R14, c[0x0][0x390] ;  /* 0x0000e400ff0e7b82 */ /* 0x003e220000000a00 */
[----:B--2---:R-:W-:-:S04]  /*27c0*/  IMAD.IADD R17, R9, 0x1, R22 ;  /* 0x0000000109117824 */ /* 0x004fc800078e0216 */
[----:B0-----:R-:W-:-:S06]  /*27d0*/  IMAD.WIDE R14, R17, 0x4, R14 ;  /* 0x00000004110e7825 */ /* 0x001fcc00078e020e */
[----:B------:R-:W2:Y:S02]  /*27e0*/  LDG.E R15, desc[UR6][R14.64] ;  /* 0x000000060e0f7981 */ /* 0x000ea4000c1e1900 */
[----:B--2---:R-:W-:-:S13]  /*27f0*/  ISETP.NE.AND P0, PT, R15, R6, PT ;  /* 0x000000060f00720c */ /* 0x004fda0003f05270 */
[----:B------:R-:W-:Y:S05]  /*2800*/  @P0 BRA `(.L_x_184) ;  /* 0x0000000000440947 */ /* 0x000fea0003800000 */
[----:B------:R-:W0:Y:S01]  /*2810*/  LDC.64 R14, c[0x0][0x390] ;  /* 0x0000e400ff0e7b82 */ /* 0x000e220000000a00 */
[----:B------:R-:W-:Y:S01]  /*2820*/  IADD3 R18, PT, PT, R7, -0x2, RZ ;  /* 0xfffffffe07127810 */ /* 0x000fe20007ffe0ff */
[----:B------:R-:W-:-:S07]  /*2830*/  IMAD.MOV.U32 R20, RZ, RZ, 0x1 ;  /* 0x00000001ff147424 */ /* 0x000fce00078e00ff */
.L_x_185:
[----:B------:R-:W-:-:S04]  /*2840*/  IMAD R17, R0, R18, R9 ;  /* 0x0000001200117224 */ /* 0x000fc800078e0209 */
[----:B0-----:R-:W-:-:S06]  /*2850*/  IMAD.WIDE R16, R17, 0x4, R14 ;  /* 0x0000000411107825 */ /* 0x001fcc00078e020e */
[----:B------:R-:W2:Y:S01]  /*2860*/  LDG.E R16, desc[UR6][R16.64] ;  /* 0x0000000610107981 */ /* 0x000ea2000c1e1900 */
[----:B------:R-:W-:Y:S01]  /*2870*/  IMAD.MOV.U32 R23, RZ, RZ, R20 ;  /* 0x000000ffff177224 */ /* 0x000fe200078e0014 */
[----:B--2---:R-:W-:-:S13]  /*2880*/  ISETP.NE.AND P0, PT, R16, R3, PT ;  /* 0x000000031000720c */ /* 0x004fda0003f05270 */
[----:B------:R-:W-:Y:S05]  /*2890*/  @!P0 BRA `(.L_x_184) ;  /* 0x0000000000208947 */ /* 0x000fea0003800000 */
[----:B------:R-:W-:Y:S02]  /*28a0*/  ISETP.NE.AND P0, PT, R16, RZ, PT ;  /* 0x000000ff1000720c */ /* 0x000fe40003f05270 */
[----:B------:R-:W-:-:S11]  /*28b0*/  MOV R23, RZ ;  /* 0x000000ff00177202 */ /* 0x000fd60000000f00 */
[----:B------:R-:W-:Y:S05]  /*28c0*/  @!P0 BRA `(.L_x_184) ;  /* 0x0000000000148947 */ /* 0x000fea0003800000 */
[----:B------:R-:W-:Y:S02]  /*28d0*/  VIADD R20, R20, 0x1 ;  /* 0x0000000114147836 */ /* 0x000fe40000000000 */
[----:B------:R-:W-:-:S03]  /*28e0*/  VIADD R18, R18, 0xffffffff ;  /* 0xffffffff12127836 */ /* 0x000fc60000000000 */
[----:B------:R-:W-:-:S13]  /*28f0*/  ISETP.NE.AND P0, PT, R20, R7, PT ;  /* 0x000000071400720c */ /* 0x000fda0003f05270 */
[----:B------:R-:W-:Y:S05]  /*2900*/  @P0 BRA `(.L_x_185) ;  /* 0xfffffffc00cc0947 */ /* 0x000fea000383ffff */
[----:B------:R-:W-:-:S07]  /*2910*/  HFMA2 R23, -RZ, RZ, 0, 0 ;  /* 0x00000000ff177431 */ /* 0x000fce00000001ff */
.L_x_184:
[----:B------:R-:W-:Y:S05]  /*2920*/  BSYNC.RECONVERGENT B2 ;  /* 0x0000000000027941 */ /* 0x000fea0003800200 */
.L_x_183:
        /* <DEDUP_REMOVED lines=9> */
[----:B01----:R-:W0:Y:S01]  /*29c0*/  LDC.64 R14, c[0x0][0x390] ;  /* 0x0000e400ff0e7b82 */ /* 0x003e220000000a00 */
[----:B------:R-:W-:Y:S01]  /*29d0*/  IMAD.MOV.U32 R26, RZ, RZ, 0x1 ;  /* 0x00000001ff1a7424 */ /* 0x000fe200078e00ff */
[----:B------:R-:W-:-:S07]  /*29e0*/  LOP3.LUT R24, R23, 0xfffffff8, RZ, 0xc0, !PT ;  /* 0xfffffff817187812 */ /* 0x000fce00078ec0ff */
.L_x_190:
[-C--:B--23--:R-:W-:Y:S02]  /*29f0*/  LOP3.LUT R16, RZ, R26.reuse, RZ, 0x33, !PT ;  /* 0x0000001aff107212 */ /* 0x08cfe400078e33ff */
[----:B------:R-:W-:-:S03]  /*2a00*/  IADD3 R25, PT, PT, R7, -R26, RZ ;  /* 0x8000001a07197210 */ /* 0x000fc60007ffe0ff */
[----:B------:R-:W-:Y:S01]  /*2a10*/  IMAD.IADD R18, R7, 0x1, R16 ;  /* 0x0000000107127824 */ /* 0x000fe200078e0210 */
[C---:B------:R-:W-:Y:S01]  /*2a20*/  IADD3 R20, PT, PT, R25.reuse, -0x3, RZ ;  /* 0xfffffffd19147810 */ /* 0x040fe20007ffe0ff */
[C-C-:B------:R-:W-:Y:S02]  /*2a30*/  IMAD R17, R0.reuse, R25, R9.reuse ;  /* 0x0000001900117224 */ /* 0x140fe400078e0209 */
[----:B------:R-:W-:Y:S02]  /*2a40*/  IMAD R29, R0, R18, R9 ;  /* 0x00000012001d7224 */ /* 0x000fe400078e0209 */
[----:B------:R-:W-:Y:S02]  /*2a50*/  VIADD R18, R25, 0xfffffffe ;  /* 0xfffffffe19127836 */ /* 0x000fe40000000000 */
[----:B0-----:R-:W-:-:S04]  /*2a60*/  IMAD.WIDE R16, R17, 0x4, R14 ;  /* 0x0000000411107825 */ /* 0x001fc800078e020e */
[C-C-:B------:R-:W-:Y:S01]  /*2a70*/  IMAD R19, R0.reuse, R18, R9.reuse ;  /* 0x0000001200137224 */ /* 0x140fe200078e0209 */
[----:B------:R0:W-:Y:S01]  /*2a80*/  STG.E desc[UR6][R16.64], R3 ;  /* 0x0000000310007986 */ /* 0x0001e2000c101906 */
[----:B------:R-:W-:Y:S02]  /*2a90*/  IMAD R21, R0, R20, R9 ;  /* 0x0000001400157224 */ /* 0x000fe400078e0209 */
[----:B------:R-:W-:Y:S02]  /*2aa0*/  VIADD R27, R25, 0xfffffffc ;  /* 0xfffffffc191b7836 */ /* 0x000fe40000000000 */
[----:B------:R-:W-:-:S04]  /*2ab0*/  IMAD.WIDE R28, R29, 0x4, R14 ;  /* 0x000000041d1c7825 */ /* 0x000fc800078e020e */
[--C-:B------:R-:W-:Y:S01]  /*2ac0*/  IMAD.WIDE R18, R19, 0x4, R14.reuse ;  /* 0x0000000413127825 */ /* 0x100fe200078e020e */
[----:B------:R-:W-:Y:S03]  /*2ad0*/  STG.E desc[UR6][R28.64], R3 ;  /* 0x000000031c007986 */ /* 0x000fe6000c101906 */
[----:B0-----:R-:W-:Y:S01]  /*2ae0*/  IMAD.WIDE R16, R21, 0x4, R14 ;  /* 0x0000000415107825 */ /* 0x001fe200078e020e */
[----:B------:R-:W-:Y:S03]  /*2af0*/  STG.E desc[UR6][R18.64], R3 ;  /* 0x0000000312007986 */ /* 0x000fe6000c101906 */
[----:B------:R-:W-:Y:S01]  /*2b00*/  IMAD R27, R0, R27, R9 ;  /* 0x0000001b001b7224 */ /* 0x000fe200078e0209 */
[----:B------:R0:W-:Y:S03]  /*2b10*/  STG.E desc[UR6][R16.64], R3 ;  /* 0x0000000310007986 */ /* 0x0001e6000c101906 */
[----:B------:R-:W-:Y:S01]  /*2b20*/  IMAD.WIDE R20, R27, 0x4, R14 ;  /* 0x000000041b147825 */ /* 0x000fe200078e020e */
[----:B------:R-:W-:-:S02]  /*2b30*/  IADD3 R27, PT, PT, R26, 0x7, RZ ;  /* 0x000000071a1b7810 */ /* 0x000fc40007ffe0ff */
[----:B------:R-:W-:Y:S02]  /*2b40*/  IADD3 R26, PT, PT, R26, 0x8, RZ ;  /* 0x000000081a1a7810 */ /* 0x000fe40007ffe0ff */
[----:B------:R3:W-:Y:S01]  /*2b50*/  STG.E desc[UR6][R20.64], R3 ;  /* 0x0000000314007986 */ /* 0x0007e2000c101906 */
[----:B------:R-:W-:Y:S01]  /*2b60*/  ISETP.NE.AND P0, PT, R27, R24, PT ;  /* 0x000000181b00720c */ /* 0x000fe20003f05270 */
[C---:B0-----:R-:W-:Y:S02]  /*2b70*/  VIADD R16, R25.reuse, 0xfffffffb ;  /* 0xfffffffb19107836 */ /* 0x041fe40000000000 */
[----:B------:R-:W-:Y:S02]  /*2b80*/  VIADD R25, R25, 0xfffffffa ;  /* 0xfffffffa19197836 */ /* 0x000fe40000000000 */
[----:B------:R-:W-:Y:S02]  /*2b90*/  IMAD R29, R0, R16, R9 ;  /* 0x00000010001d7224 */ /* 0x000fe400078e0209 */
[----:B------:R-:W-:-:S02]  /*2ba0*/  IMAD.IADD R16, R7, 0x1, -R27 ;  /* 0x0000000107107824 */ /* 0x000fc400078e0a1b */
[C-C-:B------:R-:W-:Y:S02]  /*2bb0*/  IMAD R19, R0.reuse, R25, R9.reuse ;  /* 0x0000001900137224 */ /* 0x140fe400078e0209 */
[----:B------:R-:W-:Y:S02]  /*2bc0*/  IMAD R25, R0, R16, R9 ;  /* 0x0000001000197224 */ /* 0x000fe400078e0209 */
[----:B------:R-:W-:-:S04]  /*2bd0*/  IMAD.WIDE R28, R29, 0x4, R14 ;  /* 0x000000041d1c7825 */ /* 0x000fc800078e020e */
[--C-:B------:R-:W-:Y:S01]  /*2be0*/  IMAD.WIDE R18, R19, 0x4, R14.reuse ;  /* 0x0000000413127825 */ /* 0x100fe200078e020e */
[----:B------:R3:W-:Y:S03]  /*2bf0*/  STG.E desc[UR6][R28.64], R3 ;  /* 0x000000031c007986 */ /* 0x0007e6000c101906 */
[----:B------:R-:W-:Y:S01]  /*2c00*/  IMAD.WIDE R16, R25, 0x4, R14 ;  /* 0x0000000419107825 */ /* 0x000fe200078e020e */
[----:B------:R3:W-:Y:S04]  /*2c10*/  STG.E desc[UR6][R18.64], R3 ;  /* 0x0000000312007986 */ /* 0x0007e8000c101906 */
[----:B------:R3:W-:Y:S01]  /*2c20*/  STG.E desc[UR6][R16.64], R3 ;  /* 0x0000000310007986 */ /* 0x0007e2000c101906 */
[----:B------:R-:W-:Y:S05]  /*2c30*/  @P0 BRA `(.L_x_190) ;  /* 0xfffffffc006c0947 */ /* 0x000fea000383ffff */
.L_x_189:
[----:B------:R-:W-:Y:S05]  /*2c40*/  BSYNC.RECONVERGENT B3 ;  /* 0x0000000000037941 */ /* 0x000fea0003800200 */
.L_x_188:
[----:B------:R-:W-:Y:S05]  /*2c50*/  @!P1 BRA `(.L_x_187) ;  /* 0x0000000000c09947 */ /* 0x000fea0003800000 */
[----:B------:R-:W-:Y:S01]  /*2c60*/  ISETP.GE.U32.AND P0, PT, R22, 0x4, PT ;  /* 0x000000041600780c */ /* 0x000fe20003f06070 */
[----:B------:R-:W-:Y:S01]  /*2c70*/  BSSY.RECONVERGENT B3, `(.L_x_191) ;  /* 0x0000017000037945 */ /* 0x000fe20003800200 */
[----:B------:R-:W-:-:S04]  /*2c80*/  LOP3.LUT R24, R23, 0x3, RZ, 0xc0, !PT ;  /* 0x0000000317187812 */ /* 0x000fc800078ec0ff */
[----:B------:R-:W-:-:S07]  /*2c90*/  ISETP.NE.AND P1, PT, R24, RZ, PT ;  /* 0x000000ff1800720c */ /* 0x000fce0003f25270 */
[----:B------:R-:W-:Y:S06]  /*2ca0*/  @!P0 BRA `(.L_x_192) ;  /* 0x00000000004c8947 */ /* 0x000fec0003800000 */
[----:B01----:R-:W0:Y:S01]  /*2cb0*/  LDC.64 R14, c[0x0][0x390] ;  /* 0x0000e400ff0e7b82 */ /* 0x003e220000000a00 */
[----:B---3--:R-:W-:Y:S01]  /*2cc0*/  LOP3.LUT R18, RZ, R26, RZ, 0x33, !PT ;  /* 0x0000001aff127212 */ /* 0x008fe200078e33ff */
[C---:B--2---:R-:W-:Y:S02]  /*2cd0*/  IMAD.IADD R16, R7.reuse, 0x1, -R26 ;  /* 0x0000000107107824 */ /* 0x044fe400078e0a1a */
[----:B------:R-:W-:Y:S02]  /*2ce0*/  VIADD R26, R26, 0x4 ;  /* 0x000000041a1a7836 */ /* 0x000fe40000000000 */
[----:B------:R-:W-:Y:S01]  /*2cf0*/  IMAD.IADD R18, R7, 0x1, R18 ;  /* 0x0000000107127824 */ /* 0x000fe200078e0212 */
[C---:B------:R-:W-:Y:S01]  /*2d00*/  IADD3 R17, PT, PT, R16.reuse, -0x2, RZ ;  /* 0xfffffffe10117810 */ /* 0x040fe20007ffe0ff */
[----:B------:R-:W-:Y:S02]  /*2d10*/  VIADD R20, R16, 0xfffffffd ;  /* 0xfffffffd10147836 */ /* 0x000fe40000000000 */
[----:B------:R-:W-:-:S02]  /*2d20*/  IMAD R21, R0, R16, R9 ;  /* 0x0000001000157224 */ /* 0x000fc400078e0209 */
[C-C-:B------:R-:W-:Y:S02]  /*2d30*/  IMAD R19, R0.reuse, R18, R9.reuse ;  /* 0x0000001200137224 */ /* 0x140fe400078e0209 */
[C-C-:B------:R-:W-:Y:S02]  /*2d40*/  IMAD R17, R0.reuse, R17, R9.reuse ;  /* 0x0000001100117224 */ /* 0x140fe400078e0209 */
[----:B------:R-:W-:Y:S02]  /*2d50*/  IMAD R25, R0, R20, R9 ;  /* 0x0000001400197224 */ /* 0x000fe400078e0209 */
        /* <DEDUP_REMOVED lines=8> */
.L_x_192:
[----:B------:R-:W-:Y:S05]  /*2de0*/  BSYNC.RECONVERGENT B3 ;  /* 0x0000000000037941 */ /* 0x000fea0003800200 */
.L_x_191:
[----:B------:R-:W-:Y:S05]  /*2df0*/  @!P1 BRA `(.L_x_187) ;  /* 0x0000000000589947 */ /* 0x000fea0003800000 */
[----:B------:R-:W-:Y:S01]  /*2e00*/  LOP3.LUT R23, R23, 0x1, RZ, 0xc0, !PT ;  /* 0x0000000117177812 */ /* 0x000fe200078ec0ff */
[----:B------:R-:W-:Y:S01]  /*2e10*/  BSSY.RECONVERGENT B3, `(.L_x_193) ;  /* 0x0000010000037945 */ /* 0x000fe20003800200 */
[----:B------:R-:W-:Y:S02]  /*2e20*/  ISETP.NE.AND P0, PT, R24, 0x1, PT ;  /* 0x000000011800780c */ /* 0x000fe40003f05270 */
[----:B------:R-:W-:-:S13]  /*2e30*/  ISETP.NE.U32.AND P1, PT, R23, 0x1, PT ;  /* 0x000000011700780c */ /* 0x000fda0003f25070 */
[----:B01--4-:R-:W0:Y:S01]  /*2e40*/  @!P1 LDC.64 R14, c[0x0][0x390] ;  /* 0x0000e400ff0e9b82 */ /* 0x013e220000000a00 */
[----:B------:R-:W-:Y:S05]  /*2e50*/  @!P0 BRA `(.L_x_194) ;  /* 0x00000000002c8947 */ /* 0x000fea0003800000 */
[----:B--23--:R-:W1:Y:S01]  /*2e60*/  LDC.64 R16, c[0x0][0x390] ;  /* 0x0000e400ff107b82 */ /* 0x00ce620000000a00 */
[-C--:B------:R-:W-:Y:S02]  /*2e70*/  LOP3.LUT R20, RZ, R26.reuse, RZ, 0x33, !PT ;  /* 0x0000001aff147212 */ /* 0x080fe400078e33ff */
[C---:B------:R-:W-:Y:S02]  /*2e80*/  IADD3 R18, PT, PT, R7.reuse, -R26, RZ ;  /* 0x8000001a07127210 */ /* 0x040fe40007ffe0ff */
[----:B------:R-:W-:Y:S01]  /*2e90*/  IADD3 R26, PT, PT, R26, 0x2, RZ ;  /* 0x000000021a1a7810 */ /* 0x000fe20007ffe0ff */
[----:B------:R-:W-:Y:S02]  /*2ea0*/  IMAD.IADD R20, R7, 0x1, R20 ;  /* 0x0000000107147824 */ /* 0x000fe400078e0214 */
[C-C-:B------:R-:W-:Y:S02]  /*2eb0*/  IMAD R19, R0.reuse, R18, R9.reuse ;  /* 0x0000001200137224 */ /* 0x140fe400078e0209 */
[----:B------:R-:W-:-:S02]  /*2ec0*/  IMAD R21, R0, R20, R9 ;  /* 0x0000001400157224 */ /* 0x000fc400078e0209 */
[----:B-1----:R-:W-:-:S04]  /*2ed0*/  IMAD.WIDE R18, R19, 0x4, R16 ;  /* 0x0000000413127825 */ /* 0x002fc800078e0210 */
[----:B------:R-:W-:Y:S01]  /*2ee0*/  IMAD.WIDE R16, R21, 0x4, R16 ;  /* 0x0000000415107825 */ /* 0x000fe200078e0210 */
[----:B------:R1:W-:Y:S04]  /*2ef0*/  STG.E desc[UR6][R18.64], R3 ;  /* 0x0000000312007986 */ /* 0x0003e8000c101906 */
[----:B------:R1:W-:Y:S02]  /*2f00*/  STG.E desc[UR6][R16.64], R3 ;  /* 0x0000000310007986 */ /* 0x0003e4000c101906 */
.L_x_194:
[----:B------:R-:W-:Y:S05]  /*2f10*/  BSYNC.RECONVERGENT B3 ;  /* 0x0000000000037941 */ /* 0x000fea0003800200 */
.L_x_193:
[----:B------:R-:W-:-:S04]  /*2f20*/  @!P1 IMAD.IADD R26, R7, 0x1, -R26 ;  /* 0x00000001071a9824 */ /* 0x000fc800078e0a1a */
[----:B-123--:R-:W-:-:S04]  /*2f30*/  @!P1 IMAD R17, R0, R26, R9 ;  /* 0x0000001a00119224 */ /* 0x00efc800078e0209 */
[----:B0-----:R-:W-:-:S05]  /*2f40*/  @!P1 IMAD.WIDE R14, R17, 0x4, R14 ;  /* 0x00000004110e9825 */ /* 0x001fca00078e020e */
[----:B------:R0:W-:Y:S02]  /*2f50*/  @!P1 STG.E desc[UR6][R14.64], R3 ;  /* 0x000000030e009986 */ /* 0x0001e4000c101906 */
.L_x_187:
[----:B------:R-:W-:Y:S05]  /*2f60*/  BSYNC.RECONVERGENT B2 ;  /* 0x0000000000027941 */ /* 0x000fea0003800200 */
.L_x_186:
[----:B01--4-:R-:W-:Y:S01]  /*2f70*/  VIMNMX R14, PT, PT, R7, R9, PT ;  /* 0x00000009070e7248 */ /* 0x013fe20003fe0100 */
[----:B------:R-:W-:Y:S01]  /*2f80*/  BSSY.RECONVERGENT B2, `(.L_x_195) ;  /* 0x000001c000027945 */ /* 0x000fe20003800200 */
[----:B--23--:R-:W-:Y:S02]  /*2f90*/  MOV R20, RZ ;  /* 0x000000ff00147202 */ /* 0x00cfe40000000f00 */
[----:B------:R-:W-:-:S13]  /*2fa0*/  ISETP.GE.AND P0, PT, R14, 0x2, PT ;  /* 0x000000020e00780c */ /* 0x000fda0003f06270 */
[----:B------:R-:W-:Y:S05]  /*2fb0*/  @!P0 BRA `(.L_x_196) ;  /* 0x0000000000608947 */ /* 0x000fea0003800000 */
[----:B------:R-:W2:Y:S02]  /*2fc0*/  LDG.E R13, desc[UR6][R12.64+-0x4] ;  /* 0xfffffc060c0d7981 */ /* 0x000ea4000c1e1900 */
[----:B--2---:R-:W-:-:S13]  /*2fd0*/  ISETP.NE.AND P0, PT, R13, R6, PT ;  /* 0x000000060d00720c */ /* 0x004fda0003f05270 */
[----:B------:R-:W-:Y:S05]  /*2fe0*/  @P0 BRA `(.L_x_196) ;  /* 0x0000000000540947 */ /* 0x000fea0003800000 */
[----:B------:R-:W0:Y:S01]  /*2ff0*/  LDC.64 R12, c[0x0][0x390] ;  /* 0x0000e400ff0c7b82 */ /* 0x000e220000000a00 */
[----:B------:R-:W-:Y:S01]  /*3000*/  VIADD R17, R7, 0xfffffffe ;  /* 0xfffffffe07117836 */ /* 0x000fe20000000000 */
[----:B------:R-:W-:Y:S01]  /*3010*/  IADD3 R16, PT, PT, R9, -0x2, RZ ;  /* 0xfffffffe09107810 */ /* 0x000fe20007ffe0ff */
[----:B------:R-:W-:-:S03]  /*3020*/  IMAD.MOV.U32 R18, RZ, RZ, 0x1 ;  /* 0x00000001ff127424 */ /* 0x000fc600078e00ff */
[----:B------:R-:W-:-:S04]  /*3030*/  VIMNMX.U32 R14, PT, PT, R17, R16, PT ;  /* 0x00000010110e7248 */ /* 0x000fc80003fe0000 */
[----:B------:R-:W-:-:S07]  /*3040*/  IADD3 R19, PT, PT, R14, 0x1, RZ ;  /* 0x000000010e137810 */ /* 0x000fce0007ffe0ff */
.L_x_197:
        /* <DEDUP_REMOVED lines=14> */
[----:B------:R-:W-:-:S07]  /*3130*/  MOV R20, RZ ;  /* 0x000000ff00147202 */ /* 0x000fce0000000f00 */
.L_x_196:
[----:B------:R-:W-:Y:S05]  /*3140*/  BSYNC.RECONVERGENT B2 ;  /* 0x0000000000027941 */ /* 0x000fea0003800200 */
.L_x_195:
        /* <DEDUP_REMOVED lines=10> */
[----:B------:R-:W-:Y:S01]  /*31f0*/  HFMA2 R22, -RZ, RZ, 0, 5.9604644775390625e-08 ;  /* 0x00000001ff167431 */ /* 0x000fe200000001ff */
[----:B------:R-:W-:-:S07]  /*3200*/  LOP3.LUT R23, R20, 0xfffffff8, RZ, 0xc0, !PT ;  /* 0xfffffff814177812 */ /* 0x000fce00078ec0ff */
.L_x_202:
[C---:B-1----:R-:W-:Y:S01]  /*3210*/  VIADD R24, R22.reuse, 0x3 ;  /* 0x0000000316187836 */ /* 0x042fe20000000000 */
[-C--:B------:R-:W-:Y:S01]  /*3220*/  IADD3 R15, PT, PT, R9, -R22.reuse, RZ ;  /* 0x80000016090f7210 */ /* 0x080fe20007ffe0ff */
[C---:B------:R-:W-:Y:S01]  /*3230*/  VIADD R18, R22.reuse, 0x2 ;  /* 0x0000000216127836 */ /* 0x040fe20000000000 */
[----:B------:R-:W-:Y:S01]  /*3240*/  IADD3 R14, PT, PT, R7, -R22, RZ ;  /* 0x80000016070e7210 */ /* 0x000fe20007ffe0ff */
[C---:B------:R-:W-:Y:S01]  /*3250*/  VIADD R16, R22.reuse, 0x1 ;  /* 0x0000000116107836 */ /* 0x040fe20000000000 */
[----:B------:R-:W-:Y:S01]  /*3260*/  IADD3 R27, PT, PT, R9, -R24, RZ ;  /* 0x80000018091b7210 */ /* 0x000fe20007ffe0ff */
[----:B------:R-:W-:Y:S01]  /*3270*/  IMAD.IADD R24, R7, 0x1, -R24 ;  /* 0x0000000107187824 */ /* 0x000fe200078e0a18 */
[----:B------:R-:W-:Y:S01]  /*3280*/  IADD3 R26, PT, PT, R22, 0x6, RZ ;  /* 0x00000006161a7810 */ /* 0x000fe20007ffe0ff */
[----:B------:R-:W-:Y:S01]  /*3290*/  IMAD.IADD R25, R9, 0x1, -R18 ;  /* 0x0000000109197824 */ /* 0x000fe200078e0a12 */
[----:B------:R-:W-:Y:S01]  /*32a0*/  IADD3 R18, PT, PT, R7, -R18, RZ ;  /* 0x8000001207127210 */ /* 0x000fe20007ffe0ff */
[----:B------:R-:W-:Y:S01]  /*32b0*/  IMAD.IADD R17, R9, 0x1, -R16 ;  /* 0x0000000109117824 */ /* 0x000fe200078e0a10 */
[----:B------:R-:W-:Y:S01]  /*32c0*/  IADD3 R16, PT, PT, R7, -R16, RZ ;  /* 0x8000001007107210 */ /* 0x000fe20007ffe0ff */
[----:B------:R-:W-:-:S02]  /*32d0*/  IMAD R27, R0, R24, R27 ;  /* 0x00000018001b7224 */ /* 0x000fc400078e021b */
[----:B------:R-:W-:Y:S01]  /*32e0*/  IMAD R19, R0, R14, R15 ;  /* 0x0000000e00137224 */ /* 0x000fe200078e020f */
[C---:B------:R-:W-:Y:S01]  /*32f0*/  IADD3 R14, PT, PT, R22.reuse, 0x4, RZ ;  /* 0x00000004160e7810 */ /* 0x040fe20007ffe0ff */
[----:B------:R-:W-:Y:S02]  /*3300*/  VIADD R24, R22, 0x5 ;  /* 0x0000000516187836 */ /* 0x000fe40000000000 */
[----:B------:R-:W-:Y:S02]  /*3310*/  IMAD R15, R0, R18, R25 ;  /* 0x00000012000f7224 */ /* 0x000fe400078e0219 */
[----:B0-----:R-:W-:Y:S01]  /*3320*/  IMAD.WIDE R18, R19, 0x4, R12 ;  /* 0x0000000413127825 */ /* 0x001fe200078e020c */
[----:B------:R-:W-:-:S03]  /*3330*/  IADD3 R29, PT, PT, R9, -R24, RZ ;  /* 0x80000018091d7210 */ /* 0x000fc60007ffe0ff */
[----:B------:R-:W-:Y:S01]  /*3340*/  IMAD R17, R0, R16, R17 ;  /* 0x0000001000117224 */ /* 0x000fe200078e0211 */
[----:B------:R0:W-:Y:S01]  /*3350*/  STG.E desc[UR6][R18.64], R3 ;  /* 0x0000000312007986 */ /* 0x0001e2000c101906 */
[----:B------:R-:W-:Y:S02]  /*3360*/  IMAD.IADD R24, R7, 0x1, -R24 ;  /* 0x0000000107187824 */ /* 0x000fe400078e0a18 */
[----:B------:R-:W-:-:S04]  /*3370*/  IMAD.WIDE R16, R17, 0x4, R12 ;  /* 0x0000000411107825 */ /* 0x000fc800078e020c */
[----:B------:R-:W-:Y:S01]  /*3380*/  VIADD R28, R22, 0x7 ;  /* 0x00000007161c7836 */ /* 0x000fe20000000000 */
[----:B------:R1:W-:Y:S01]  /*3390*/  STG.E desc[UR6][R16.64], R3 ;  /* 0x0000000310007986 */ /* 0x0003e2000c101906 */
[----:B------:R-:W-:Y:S01]  /*33a0*/  IMAD.IADD R25, R9, 0x1, -R14 ;  /* 0x0000000109197824 */ /* 0x000fe200078e0a0e */
[C---:B------:R-:W-:Y:S01]  /*33b0*/  IADD3 R14, PT, PT, R7.reuse, -R14, RZ ;  /* 0x8000000e070e7210 */ /* 0x040fe20007ffe0ff */
[----:B0-----:R-:W-:Y:S01]  /*33c0*/  IMAD R19, R0, R24, R29 ;  /* 0x0000001800137224 */ /* 0x001fe200078e021d */
[----:B------:R-:W-:Y:S01]  /*33d0*/  IADD3 R18, PT, PT, R7, -R26, RZ ;  /* 0x8000001a07127210 */ /* 0x000fe20007ffe0ff */
[----:B------:R-:W-:Y:S01]  /*33e0*/  IMAD.IADD R29, R9, 0x1, -R26 ;  /* 0x00000001091d7824 */ /* 0x000fe200078e0a1a */
[----:B------:R-:W-:Y:S01]  /*33f0*/  ISETP.NE.AND P0, PT, R28, R23, PT ;  /* 0x000000171c00720c */ /* 0x000fe20003f05270 */
[----:B------:R-:W-:Y:S01]  /*3400*/  IMAD R25, R0, R14, R25 ;  /* 0x0000000e00197224 */ /* 0x000fe200078e0219 */
[----:B------:R-:W-:Y:S01]  /*3410*/  IADD3 R22, PT, PT, R22, 0x8, RZ ;  /* 0x0000000816167810 */ /* 0x000fe20007ffe0ff */
[----:B------:R-:W-:-:S04]  /*3420*/  IMAD.WIDE R14, R15, 0x4, R12 ;  /* 0x000000040f0e7825 */ /* 0x000fc800078e020c */
[----:B-1----:R-:W-:Y:S01]  /*3430*/  IMAD R17, R0, R18, R29 ;  /* 0x0000001200117224 */ /* 0x002fe200078e021d */
[----:B------:R-:W-:Y:S01]  /*3440*/  IADD3 R29, PT, PT, R9, -R28, RZ ;  /* 0x8000001c091d7210 */ /* 0x000fe20007ffe0ff */
[----:B------:R-:W-:Y:S01]  /*3450*/  IMAD.IADD R16, R7, 0x1, -R28 ;  /* 0x0000000107107824 */ /* 0x000fe200078e0a1c */
[----:B------:R0:W-:Y:S01]  /*3460*/  STG.E desc[UR6][R14.64], R3 ;  /* 0x000000030e007986 */ /* 0x0001e2000c101906 */
[----:B------:R-:W-:-:S04]  /*3470*/  IMAD.WIDE R26, R27, 0x4, R12 ;  /* 0x000000041b1a7825 */ /* 0x000fc800078e020c */
[----:B------:R-:W-:Y:S01]  /*3480*/  IMAD R29, R0, R16, R29 ;  /* 0x00000010001d7224 */ /* 0x000fe200078e021d */
[----:B------:R1:W-:Y:S01]  /*3490*/  STG.E desc[UR6][R26.64], R3 ;  /* 0x000000031a007986 */ /* 0x0003e2000c101906 */
[----:B------:R-:W-:-:S04]  /*34a0*/  IMAD.WIDE R24, R25, 0x4, R12 ;  /* 0x0000000419187825 */ /* 0x000fc800078e020c */
[--C-:B------:R-:W-:Y:S01]  /*34b0*/  IMAD.WIDE R18, R19, 0x4, R12.reuse ;  /* 0x0000000413127825 */ /* 0x100fe200078e020c */
[----:B------:R1:W-:Y:S03]  /*34c0*/  STG.E desc[UR6][R24.64], R3 ;  /* 0x0000000318007986 */ /* 0x0003e6000c101906 */
[--C-:B------:R-:W-:Y:S01]  /*34d0*/  IMAD.WIDE R16, R17, 0x4, R12.reuse ;  /* 0x0000000411107825 */ /* 0x100fe200078e020c */
[----:B------:R1:W-:Y:S03]  /*34e0*/  STG.E desc[UR6][R18.64], R3 ;  /* 0x0000000312007986 */ /* 0x0003e6000c101906 */
[----:B0-----:R-:W-:Y:S01]  /*34f0*/  IMAD.WIDE R14, R29, 0x4, R12 ;  /* 0x000000041d0e7825 */ /* 0x001fe200078e020c */
[----:B------:R1:W-:Y:S04]  /*3500*/  STG.E desc[UR6][R16.64], R3 ;  /* 0x0000000310007986 */ /* 0x0003e8000c101906 */
[----:B------:R1:W-:Y:S01]  /*3510*/  STG.E desc[UR6][R14.64], R3 ;  /* 0x000000030e007986 */ /* 0x0003e2000c101906 */
[----:B------:R-:W-:Y:S05]  /*3520*/  @P0 BRA `(.L_x_202) ;  /* 0xfffffffc00380947 */ /* 0x000fea000383ffff */
.L_x_201:
[----:B------:R-:W-:Y:S05]  /*3530*/  BSYNC.RECONVERGENT B3 ;  /* 0x0000000000037941 */ /* 0x000fea0003800200 */
.L_x_200:
[----:B------:R-:W-:Y:S05]  /*3540*/  @!P1 BRA `(.L_x_199) ;  /* 0x0000000000e49947 */ /* 0x000fea0003800000 */
[----:B------:R-:W-:Y:S01]  /*3550*/  ISETP.GE.U32.AND P0, PT, R21, 0x4, PT ;  /* 0x000000041500780c */ /* 0x000fe20003f06070 */
[----:B------:R-:W-:Y:S01]  /*3560*/  BSSY.RECONVERGENT B3, `(.L_x_203) ;  /* 0x000001d000037945 */ /* 0x000fe20003800200 */
[----:B------:R-:W-:-:S04]  /*3570*/  LOP3.LUT R23, R20, 0x3, RZ, 0xc0, !PT ;  /* 0x0000000314177812 */ /* 0x000fc800078ec0ff */
[----:B------:R-:W-:-:S07]  /*3580*/  ISETP.NE.AND P1, PT, R23, RZ, PT ;  /* 0x000000ff1700720c */ /* 0x000fce0003f25270 */
[----:B------:R-:W-:Y:S06]  /*3590*/  @!P0 BRA `(.L_x_204) ;  /* 0x0000000000648947 */ /* 0x000fec0003800000 */
[----:B------:R-:W0:Y:S01]  /*35a0*/  LDC.64 R12, c[0x0][0x390] ;  /* 0x0000e400ff0c7b82 */ /* 0x000e220000000a00 */
[C---:B-1----:R-:W-:Y:S01]  /*35b0*/  IADD3 R16, PT, PT, R22.reuse, 0x1, RZ ;  /* 0x0000000116107810 */ /* 0x042fe20007ffe0ff */
[C---:B------:R-:W-:Y:S01]  /*35c0*/  VIADD R24, R22.reuse, 0x3 ;  /* 0x0000000316187836 */ /* 0x040fe20000000000 */
[C---:B------:R-:W-:Y:S01]  /*35d0*/  IADD3 R18, PT, PT, R22.reuse, 0x2, RZ ;  /* 0x0000000216127810 */ /* 0x040fe20007ffe0ff */
[C-C-:B------:R-:W-:Y:S01]  /*35e0*/  IMAD.IADD R15, R9.reuse, 0x1, -R22.reuse ;  /* 0x00000001090f7824 */ /* 0x140fe200078e0a16 */
[----:B------:R-:W-:Y:S01]  /*35f0*/  IADD3 R17, PT, PT, R9, -R16, RZ ;  /* 0x8000001009117210 */ /* 0x000fe20007ffe0ff */
[----:B------:R-:W-:Y:S01]  /*3600*/  IMAD.IADD R14, R7, 0x1, -R22 ;  /* 0x00000001070e7824 */ /* 0x000fe200078e0a16 */
[----:B------:R-:W-:Y:S01]  /*3610*/  IADD3 R19, PT, PT, R9, -R18, RZ ;  /* 0x8000001209137210 */ /* 0x000fe20007ffe0ff */
[----:B------:R-:W-:Y:S01]  /*3620*/  IMAD.IADD R16, R7, 0x1, -R16 ;  /* 0x0000000107107824 */ /* 0x000fe200078e0a10 */
[----:B------:R-:W-:Y:S01]  /*3630*/  IADD3 R25, PT, PT, R9, -R24, RZ ;  /* 0x8000001809197210 */ /* 0x000fe20007ffe0ff */
[C---:B------:R-:W-:Y:S01]  /*3640*/  IMAD.IADD R18, R7.reuse, 0x1, -R18 ;  /* 0x0000000107127824 */ /* 0x040fe200078e0a12 */
[----:B------:R-:W-:Y:S01]  /*3650*/  IADD3 R22, PT, PT, R22, 0x4, RZ ;  /* 0x0000000416167810 */ /* 0x000fe20007ffe0ff */
[----:B------:R-:W-:-:S02]  /*3660*/  IMAD.IADD R24, R7, 0x1, -R24 ;  /* 0x0000000107187824 */ /* 0x000fc400078e0a18 */
[C---:B------:R-:W-:Y:S02]  /*3670*/  IMAD R15, R0.reuse, R14, R15 ;  /* 0x0000000e000f7224 */ /* 0x040fe400078e020f */
[C---:B------:R-:W-:Y:S02]  /*3680*/  IMAD R17, R0.reuse, R16, R17 ;  /* 0x0000001000117224 */ /* 0x040fe400078e0211 */
[C---:B------:R-:W-:Y:S02]  /*3690*/  IMAD R21, R0.reuse, R18, R19 ;  /* 0x0000001200157224 */ /* 0x040fe400078e0213 */
        /* <DEDUP_REMOVED lines=9> */
.L_x_204:
[----:B------:R-:W-:Y:S05]  /*3730*/  BSYNC.RECONVERGENT B3 ;  /* 0x0000000000037941 */ /* 0x000fea0003800200 */
.L_x_203:
[----:B------:R-:W-:Y:S05]  /*3740*/  @!P1 BRA `(.L_x_199) ;  /* 0x0000000000649947 */ /* 0x000fea0003800000 */
[----:B------:R-:W-:Y:S01]  /*3750*/  LOP3.LUT R20, R20, 0x1, RZ, 0xc0, !PT ;  /* 0x0000000114147812 */ /* 0x000fe200078ec0ff */
[----:B------:R-:W-:Y:S01]  /*3760*/  BSSY.RECONVERGENT B3, `(.L_x_205) ;  /* 0x0000012000037945 */ /* 0x000fe20003800200 */
[----:B------:R-:W-:Y:S02]  /*3770*/  ISETP.NE.AND P0, PT, R23, 0x1, PT ;  /* 0x000000011700780c */ /* 0x000fe40003f05270 */
[----:B------:R-:W-:-:S13]  /*3780*/  ISETP.NE.U32.AND P1, PT, R20, 0x1, PT ;  /* 0x000000011400780c */ /* 0x000fda0003f25070 */
[----:B0-----:R-:W0:Y:S01]  /*3790*/  @!P1 LDC.64 R12, c[0x0][0x390] ;  /* 0x0000e400ff0c9b82 */ /* 0x001e220000000a00 */
[----:B------:R-:W-:Y:S05]  /*37a0*/  @!P0 BRA `(.L_x_206) ;  /* 0x0000000000348947 */ /* 0x000fea0003800000 */
[----:B-1----:R-:W1:Y:S01]  /*37b0*/  LDC.64 R14, c[0x0][0x390] ;  /* 0x0000e400ff0e7b82 */ /* 0x002e620000000a00 */
[C---:B------:R-:W-:Y:S01]  /*37c0*/  VIADD R18, R22.reuse, 0x1 ;  /* 0x0000000116127836 */ /* 0x040fe20000000000 */
[----:B------:R-:W-:Y:S01]  /*37d0*/  IADD3 R17, PT, PT, R9, -R22, RZ ;  /* 0x8000001609117210 */ /* 0x000fe20007ffe0ff */
[----:B------:R-:W-:Y:S01]  /*37e0*/  IMAD.IADD R16, R7, 0x1, -R22 ;  /* 0x0000000107107824 */ /* 0x000fe200078e0a16 */
[----:B------:R-:W-:Y:S02]  /*37f0*/  IADD3 R22, PT, PT, R22, 0x2, RZ ;  /* 0x0000000216167810 */ /* 0x000fe40007ffe0ff */
[----:B------:R-:W-:Y:S01]  /*3800*/  IADD3 R19, PT, PT, R9, -R18, RZ ;  /* 0x8000001209137210 */ /* 0x000fe20007ffe0ff */
[----:B------:R-:W-:Y:S02]  /*3810*/  IMAD.IADD R18, R7, 0x1, -R18 ;  /* 0x0000000107127824 */ /* 0x000fe400078e0a12 */
[C---:B------:R-:W-:Y:S02]  /*3820*/  IMAD R17, R0.reuse, R16, R17 ;  /* 0x0000001000117224 */ /* 0x040fe400078e0211 */
[----:B------:R-:W-:-:S02]  /*3830*/  IMAD R19, R0, R18, R19 ;  /* 0x0000001200137224 */ /* 0x000fc400078e0213 */
[----:B-1----:R-:W-:-:S04]  /*3840*/  IMAD.WIDE R16, R17, 0x4, R14 ;  /* 0x0000000411107825 */ /* 0x002fc800078e020e */
[----:B------:R-:W-:Y:S01]  /*3850*/  IMAD.WIDE R14, R19, 0x4, R14 ;  /* 0x00000004130e7825 */ /* 0x000fe200078e020e */
[----:B------:R2:W-:Y:S04]  /*3860*/  STG.E desc[UR6][R16.64], R3 ;  /* 0x0000000310007986 */ /* 0x0005e8000c101906 */
[----:B------:R2:W-:Y:S02]  /*3870*/  STG.E desc[UR6][R14.64], R3 ;  /* 0x000000030e007986 */ /* 0x0005e4000c101906 */
.L_x_206:
[----:B------:R-:W-:Y:S05]  /*3880*/  BSYNC.RECONVERGENT B3 ;  /* 0x0000000000037941 */ /* 0x000fea0003800200 */
.L_x_205:
[----:B-12---:R-:W-:Y:S01]  /*3890*/  @!P1 IMAD.IADD R15, R9, 0x1, -R22 ;  /* 0x00000001090f9824 */ /* 0x006fe200078e0a16 */
[----:B------:R-:W-:-:S05]  /*38a0*/  @!P1 IADD3 R22, PT, PT, R7, -R22, RZ ;  /* 0x8000001607169210 */ /* 0x000fca0007ffe0ff */
[----:B------:R-:W-:-:S04]  /*38b0*/  @!P1 IMAD R15, R0, R22, R15 ;  /* 0x00000016000f9224 */ /* 0x000fc800078e020f */
[----:B0-----:R-:W-:-:S05]  /*38c0*/  @!P1 IMAD.WIDE R12, R15, 0x4, R12 ;  /* 0x000000040f0c9825 */ /* 0x001fca00078e020c */
[----:B------:R2:W-:Y:S02]  /*38d0*/  @!P1 STG.E desc[UR6][R12.64], R3 ;  /* 0x000000030c009986 */ /* 0x0005e4000c101906 */
.L_x_199:
[----:B------:R-:W-:Y:S05]  /*38e0*/  BSYNC.RECONVERGENT B2 ;  /* 0x0000000000027941 */ /* 0x000fea0003800200 */
.L_x_198:
[----:B------:R-:W-:Y:S01]  /*38f0*/  ISETP.GE.AND P0, PT, R9, 0x2, PT ;  /* 0x000000020900780c */ /* 0x000fe20003f06270 */
[----:B------:R-:W-:Y:S01]  /*3900*/  BSSY.RECONVERGENT B2, `(.L_x_207) ;  /* 0x000001d000027945 */ /* 0x000fe20003800200 */
[----:B01----:R-:W-:-:S11]  /*3910*/  IMAD.MOV.U32 R16, RZ, RZ, RZ ;  /* 0x000000ffff107224 */ /* 0x003fd600078e00ff */
[----:B------:R-:W-:Y:S05]  /*3920*/  @!P0 BRA `(.L_x_208) ;  /* 0x0000000000688947 */ /* 0x000fea0003800000 */
[----:B------:R-:W0:Y:S01]  /*3930*/  LDCU.64 UR8, c[0x0][0x390] ;  /* 0x00007200ff0877ac */ /* 0x000e220008000a00 */
[----:B------:R-:W-:-:S05]  /*3940*/  IMAD R20, R0, R7, RZ ;  /* 0x0000000700147224 */ /* 0x000fca00078e02ff */
[----:B--2---:R-:W-:-:S04]  /*3950*/  IADD3 R13, P0, PT, R9, R20, RZ ;  /* 0x00000014090d7210 */ /* 0x004fc80007f1e0ff */
[----:B------:R-:W-:Y:S02]  /*3960*/  LEA.HI.X.SX32 R14, R20, RZ, 0x1, P0 ;  /* 0x000000ff140e7211 */ /* 0x000fe400000f0eff */
[----:B0-----:R-:W-:-:S04]  /*3970*/  LEA R12, P0, R13, UR8, 0x2 ;  /* 0x000000080d0c7c11 */ /* 0x001fc8000f8010ff */
[----:B------:R-:W-:-:S06]  /*3980*/  LEA.HI.X R13, R13, UR9, R14, 0x2, P0 ;  /* 0x000000090d0d7c11 */ /* 0x000fcc00080f140e */
[----:B------:R-:W2:Y:S02]  /*3990*/  LDG.E R13, desc[UR6][R12.64+-0x4] ;  /* 0xfffffc060c0d7981 */ /* 0x000ea4000c1e1900 */
[----:B--2---:R-:W-:-:S13]  /*39a0*/  ISETP.NE.AND P0, PT, R13, R6, PT ;  /* 0x000000060d00720c */ /* 0x004fda0003f05270 */
[----:B------:R-:W-:Y:S05]  /*39b0*/  @P0 BRA `(.L_x_208) ;  /* 0x0000000000440947 */ /* 0x000fea0003800000 */
[----:B------:R-:W0:Y:S01]  /*39c0*/  LDC.64 R12, c[0x0][0x390] ;  /* 0x0000e400ff0c7b82 */ /* 0x000e220000000a00 */
[----:B------:R-:W-:Y:S01]  /*39d0*/  IADD3 R17, PT, PT, R9, -0x2, RZ ;  /* 0xfffffffe09117810 */ /* 0x000fe20007ffe0ff */
[----:B------:R-:W-:-:S07]  /*39e0*/  IMAD.MOV.U32 R18, RZ, RZ, 0x1 ;  /* 0x00000001ff127424 */ /* 0x000fce00078e00ff */
.L_x_209:
[----:B------:R-:W-:-:S05]  /*39f0*/  IADD3 R15, PT, PT, R20, R17, RZ ;  /* 0x00000011140f7210 */ /* 0x000fca0007ffe0ff */
        /* <DEDUP_REMOVED lines=8> */
[----:B------:R-:W-:Y:S01]  /*3a80*/  VIADD R18, R18, 0x1 ;  /* 0x0000000112127836 */ /* 0x000fe20000000000 */
[----:B------:R-:W-:-:S04]  /*3a90*/  IADD3 R17, PT, PT, R17, -0x1, RZ ;  /* 0xffffffff11117810 */ /* 0x000fc80007ffe0ff */
[----:B------:R-:W-:-:S13]  /*3aa0*/  ISETP.NE.AND P0, PT, R18, R9, PT ;  /* 0x000000091200720c */ /* 0x000fda0003f05270 */
[----:B------:R-:W-:Y:S05]  /*3ab0*/  @P0 BRA `(.L_x_209) ;  /* 0xfffffffc00cc0947 */ /* 0x000fea000383ffff */
[----:B------:R-:W-:-:S07]  /*3ac0*/  IMAD.MOV.U32 R16, RZ, RZ, RZ ;  /* 0x000000ffff107224 */ /* 0x000fce00078e00ff */
.L_x_208:
[----:B------:R-:W-:Y:S05]  /*3ad0*/  BSYNC.RECONVERGENT B2 ;  /* 0x0000000000027941 */ /* 0x000fea0003800200 */
.L_x_207:
[----:B------:R-:W-:Y:S01]  /*3ae0*/  ISETP.NE.AND P0, PT, R16, RZ, PT ;  /* 0x000000ff1000720c */ /* 0x000fe20003f05270 */
[----:B------:R-:W-:-:S12]  /*3af0*/  BSSY.RECONVERGENT B2, `(.L_x_210) ;  /* 0x0000037000027945 */ /* 0x000fd80003800200 */
[----:B------:R-:W-:Y:S05]  /*3b00*/  @!P0 BRA `(.L_x_211) ;  /* 0x0000000000d48947 */ /* 0x000fea0003800000 */
[----:B------:R-:W-:Y:S01]  /*3b10*/  ISETP.GE.U32.AND P0, PT, R16, 0x8, PT ;  /* 0x000000081000780c */ /* 0x000fe20003f06070 */
[----:B------:R-:W-:Y:S01]  /*3b20*/  BSSY.RECONVERGENT B3, `(.L_x_212) ;  /* 0x0000018000037945 */ /* 0x000fe20003800200 */
[----:B------:R-:W-:Y:S02]  /*3b30*/  HFMA2 R18, -RZ, RZ, 0, 5.9604644775390625e-08 ;  /* 0x00000001ff127431 */ /* 0x000fe400000001ff */
[----:B------:R-:W-:Y:S01]  /*3b40*/  IMAD R17, R0, R7, R9 ;  /* 0x0000000700117224 */ /* 0x000fe200078e0209 */
[----:B------:R-:W-:-:S08]  /*3b50*/  LOP3.LUT R21, R16, 0x7, RZ, 0xc0, !PT ;  /* 0x0000000710157812 */ /* 0x000fd000078ec0ff */
[----:B------:R-:W-:Y:S05]  /*3b60*/  @!P0 BRA `(.L_x_213) ;  /* 0x00000000004c8947 */ /* 0x000fea0003800000 */
[----:B--2---:R-:W0:Y:S01]  /*3b70*/  LDC.64 R12, c[0x0][0x390] ;  /* 0x0000e400ff0c7b82 */ /* 0x004e220000000a00 */
[----:B------:R-:W-:Y:S01]  /*3b80*/  BSSY.RECONVERGENT B4, `(.L_x_213) ;  /* 0x0000011000047945 */ /* 0x000fe20003800200 */
[----:B------:R-:W-:Y:S01]  /*3b90*/  IMAD.MOV.U32 R18, RZ, RZ, 0x1 ;  /* 0x00000001ff127424 */ /* 0x000fe200078e00ff */
[----:B------:R-:W-:-:S07]  /*3ba0*/  LOP3.LUT R20, R16, 0xfffffff8, RZ, 0xc0, !PT ;  /* 0xfffffff810147812 */ /* 0x000fce00078ec0ff */
.L_x_214:
[----:B-1----:R-:W-:Y:S01]  /*3bb0*/  IADD3 R15, PT, PT, R17, -R18, RZ ;  /* 0x80000012110f7210 */ /* 0x002fe20007ffe0ff */
[C---:B------:R-:W-:Y:S01]  /*3bc0*/  VIADD R19, R18.reuse, 0x7 ;  /* 0x0000000712137836 */ /* 0x040fe20000000000 */
[----:B------:R-:W-:-:S03]  /*3bd0*/  IADD3 R18, PT, PT, R18, 0x8, RZ ;  /* 0x0000000812127810 */ /* 0x000fc60007ffe0ff */
[----:B0-----:R-:W-:Y:S01]  /*3be0*/  IMAD.WIDE R14, R15, 0x4, R12 ;  /* 0x000000040f0e7825 */ /* 0x001fe200078e020c */
        /* <DEDUP_REMOVED lines=11> */
.L_x_213:
[----:B------:R-:W-:Y:S05]  /*3ca0*/  BSYNC.RECONVERGENT B3 ;  /* 0x0000000000037941 */ /* 0x000fea0003800200 */
.L_x_212:
[----:B------:R-:W-:-:S13]  /*3cb0*/  ISETP.NE.AND P0, PT, R21, RZ, PT ;  /* 0x000000ff1500720c */ /* 0x000fda0003f05270 */
[----:B------:R-:W-:Y:S05]  /*3cc0*/  @!P0 BRA `(.L_x_211) ;  /* 0x0000000000648947 */ /* 0x000fea0003800000 */
[----:B------:R-:W-:Y:S02]  /*3cd0*/  ISETP.GE.U32.AND P0, PT, R21, 0x4, PT ;  /* 0x000000041500780c */ /* 0x000fe40003f06070 */
[----:B-1----:R-:W-:-:S04]  /*3ce0*/  LOP3.LUT R14, R16, 0x3, RZ, 0xc0, !PT ;  /* 0x00000003100e7812 */ /* 0x002fc800078ec0ff */
[----:B------:R-:W-:-:S07]  /*3cf0*/  ISETP.NE.AND P1, PT, R14, RZ, PT ;  /* 0x000000ff0e00720c */ /* 0x000fce0003f25270 */
[----:B--2---:R-:W0:Y:S01]  /*3d00*/  @P0 LDC.64 R12, c[0x0][0x390] ;  /* 0x0000e400ff0c0b82 */ /* 0x004e220000000a00 */
[----:B------:R-:W-:Y:S01]  /*3d10*/  @P0 IMAD.IADD R15, R17, 0x1, -R18 ;  /* 0x00000001110f0824 */ /* 0x000fe200078e0a12 */
[----:B------:R-:W-:-:S03]  /*3d20*/  @P0 IADD3 R18, PT, PT, R18, 0x4, RZ ;  /* 0x0000000412120810 */ /* 0x000fc60007ffe0ff */
[----:B0-----:R-:W-:-:S05]  /*3d30*/  @P0 IMAD.WIDE R12, R15, 0x4, R12 ;  /* 0x000000040f0c0825 */ /* 0x001fca00078e020c */
[----:B------:R0:W-:Y:S04]  /*3d40*/  @P0 STG.E desc[UR6][R12.64], R3 ;  /* 0x000000030c000986 */ /* 0x0001e8000c101906 */
[----:B------:R0:W-:Y:S04]  /*3d50*/  @P0 STG.E desc[UR6][R12.64+-0x4], R3 ;  /* 0xfffffc030c000986 */ /* 0x0001e8000c101906 */
[----:B------:R0:W-:Y:S04]  /*3d60*/  @P0 STG.E desc[UR6][R12.64+-0x8], R3 ;  /* 0xfffff8030c000986 */ /* 0x0001e8000c101906 */
[----:B------:R0:W-:Y:S01]  /*3d70*/  @P0 STG.E desc[UR6][R12.64+-0xc], R3 ;  /* 0xfffff4030c000986 */ /* 0x0001e2000c101906 */
[----:B------:R-:W-:Y:S05]  /*3d80*/  @!P1 BRA `(.L_x_211) ;  /* 0x0000000000349947 */ /* 0x000fea0003800000 */
[----:B------:R-:W-:Y:S02]  /*3d90*/  LOP3.LUT R16, R16, 0x1, RZ, 0xc0, !PT ;  /* 0x0000000110107812 */ /* 0x000fe400078ec0ff */
[----:B------:R-:W-:Y:S02]  /*3da0*/  ISETP.NE.AND P0, PT, R14, 0x1, PT ;  /* 0x000000010e00780c */ /* 0x000fe40003f05270 */
[----:B------:R-:W-:-:S11]  /*3db0*/  ISETP.NE.U32.AND P1, PT, R16, 0x1, PT ;  /* 0x000000011000780c */ /* 0x000fd60003f25070 */
[----:B------:R-:W1:Y:S01]  /*3dc0*/  @P0 LDC.64 R14, c[0x0][0x390] ;  /* 0x0000e400ff0e0b82 */ /* 0x000e620000000a00 */
[----:B------:R-:W-:Y:S01]  /*3dd0*/  @P0 IMAD.IADD R19, R17, 0x1, -R18 ;  /* 0x0000000111130824 */ /* 0x000fe200078e0a12 */
[----:B------:R-:W-:-:S05]  /*3de0*/  @P0 IADD3 R18, PT, PT, R18, 0x2, RZ ;  /* 0x0000000212120810 */ /* 0x000fca0007ffe0ff */
[----:B------:R-:W-:Y:S01]  /*3df0*/  @!P1 IMAD.IADD R17, R17, 0x1, -R18 ;  /* 0x0000000111119824 */ /* 0x000fe200078e0a12 */
[----:B0-----:R-:W0:Y:S01]  /*3e00*/  @!P1 LDC.64 R12, c[0x0][0x390] ;  /* 0x0000e400ff0c9b82 */ /* 0x001e220000000a00 */
[----:B-1----:R-:W-:-:S05]  /*3e10*/  @P0 IMAD.WIDE R14, R19, 0x4, R14 ;  /* 0x00000004130e0825 */ /* 0x002fca00078e020e */
[----:B------:R3:W-:Y:S01]  /*3e20*/  @P0 STG.E desc[UR6][R14.64], R3 ;  /* 0x000000030e000986 */ /* 0x0007e2000c101906 */
[----:B0-----:R-:W-:-:S03]  /*3e30*/  @!P1 IMAD.WIDE R12, R17, 0x4, R12 ;  /* 0x00000004110c9825 */ /* 0x001fc600078e020c */
[----:B------:R3:W-:Y:S04]  /*3e40*/  @P0 STG.E desc[UR6][R14.64+-0x4], R3 ;  /* 0xfffffc030e000986 */ /* 0x0007e8000c101906 */
[----:B------:R3:W-:Y:S02]  /*3e50*/  @!P1 STG.E desc[UR6][R12.64], R3 ;  /* 0x000000030c009986 */ /* 0x0007e4000c101906 */
.L_x_211:
[----:B------:R-:W-:Y:S05]  /*3e60*/  BSYNC.RECONVERGENT B2 ;  /* 0x0000000000027941 */ /* 0x000fea0003800200 */
.L_x_210:
[----:B------:R-:W-:Y:S01]  /*3e70*/  ISETP.GT.AND P0, PT, R7, 0x5, PT ;  /* 0x000000050700780c */ /* 0x000fe20003f04270 */
[----:B------:R-:W-:Y:S01]  /*3e80*/  BSSY.RECONVERGENT B2, `(.L_x_215) ;  /* 0x000001d000027945 */ /* 0x000fe20003800200 */
[----:B0-23--:R-:W-:Y:S02]  /*3e90*/  MOV R12, RZ ;  /* 0x000000ff000c7202 */ /* 0x00dfe40000000f00 */
[----:B------:R-:W-:-:S13]  /*3ea0*/  ISETP.LT.OR P0, PT, R9, 0x2, P0 ;  /* 0x000000020900780c */ /* 0x000fda0000701670 */
[----:B------:R-:W-:Y:S05]  /*3eb0*/  @P0 BRA `(.L_x_216) ;  /* 0x0000000000640947 */ /* 0x000fea0003800000 */
[----:B------:R-:W2:Y:S02]  /*3ec0*/  LDG.E R11, desc[UR6][R10.64+-0x4] ;  /* 0xfffffc060a0b7981 */ /* 0x000ea4000c1e1900 */
[----:B--2---:R-:W-:-:S13]  /*3ed0*/  ISETP.NE.AND P0, PT, R11, R6, PT ;  /* 0x000000060b00720c */ /* 0x004fda0003f05270 */
[----:B------:R-:W-:Y:S05]  /*3ee0*/  @P0 BRA `(.L_x_216) ;  /* 0x0000000000580947 */ /* 0x000fea0003800000 */
[----:B------:R-:W0:Y:S01]  /*3ef0*/  LDC.64 R10, c[0x0][0x390] ;  /* 0x0000e400ff0a7b82 */ /* 0x000e220000000a00 */
[----:B------:R-:W-:Y:S01]  /*3f00*/  VIADD R16, R9, 0xfffffffe ;  /* 0xfffffffe09107836 */ /* 0x000fe20000000000 */
[----:B------:R-:W-:Y:S01]  /*3f10*/  IADD3 R13, PT, PT, -R7, RZ, RZ ;  /* 0x000000ff070d7210 */ /* 0x000fe20007ffe1ff */
[----:B------:R-:W-:-:S03]  /*3f20*/  HFMA2 R17, -RZ, RZ, 0, 5.9604644775390625e-08 ;  /* 0x00000001ff117431 */ /* 0x000fc600000001ff */
[----:B------:R-:W-:Y:S01]  /*3f30*/  VIADDMNMX.U32 R6, R13, 0x5, R16, PT ;  /* 0x000000050d067846 */ /* 0x000fe20003800010 */
[----:B------:R-:W-:-:S04]  /*3f40*/  VIADD R13, R7, 0x2 ;  /* 0x00000002070d7836 */ /* 0x000fc80000000000 */
[----:B------:R-:W-:-:S07]  /*3f50*/  VIADD R6, R6, 0x1 ;  /* 0x0000000106067836 */ /* 0x000fce0000000000 */
.L_x_217:
[----:B------:R-:W-:-:S04]  /*3f60*/  IMAD R13, R0, R13, R16 ;  /* 0x0000000d000d7224 */ /* 0x000fc800078e0210 */
[----:B01----:R-:W-:-:S06]  /*3f70*/  IMAD.WIDE R14, R13, 0x4, R10 ;  /* 0x000000040d0e7825 */ /* 0x003fcc00078e020a */
        /* <DEDUP_REMOVED lines=9> */
[----:B------:R-:W-:-:S04]  /*4010*/  IADD3 R17, PT, PT, R17, 0x1, RZ ;  /* 0x0000000111117810 */ /* 0x000fc80007ffe0ff */
[----:B------:R-:W-:-:S07]  /*4020*/  IADD3 R13, PT, PT, R8, R17, RZ ;  /* 0x00000011080d7210 */ /* 0x000fce0007ffe0ff */
[----:B------:R-:W-:Y:S05]  /*4030*/  @P0 BRA `(.L_x_217) ;  /* 0xfffffffc00c80947 */ /* 0x000fea000383ffff */
[----:B------:R-:W-:-:S07]  /*4040*/  IMAD.MOV.U32 R12, RZ, RZ, RZ ;  /* 0x000000ffff0c7224 */ /* 0x000fce00078e00ff */
.L_x_216:
[----:B------:R-:W-:Y:S05]  /*4050*/  BSYNC.RECONVERGENT B2 ;  /* 0x0000000000027941 */ /* 0x000fea0003800200 */
.L_x_215:
[----:B------:R-:W-:Y:S01]  /*4060*/  ISETP.NE.AND P0, PT, R12, RZ, PT ;  /* 0x000000ff0c00720c */ /* 0x000fe20003f05270 */
[----:B------:R-:W-:-:S12]  /*4070*/  BSSY.RECONVERGENT B2, `(.L_x_218) ;  /* 0x000006e000027945 */ /* 0x000fd80003800200 */
[----:B------:R-:W-:Y:S05]  /*4080*/  @!P0 BRA `(.L_x_219) ;  /* 0x0000000400b08947 */ /* 0x000fea0003800000 */
[C---:B------:R-:W-:Y:S01]  /*4090*/  ISETP.GE.U32.AND P0, PT, R12.reuse, 0x8, PT ;  /* 0x000000080c00780c */ /* 0x040fe20003f06070 */
[----:B------:R-:W-:Y:S01]  /*40a0*/  BSSY.RECONVERGENT B3, `(.L_x_220) ;  /* 0x0000034000037945 */ /* 0x000fe20003800200 */
[----:B------:R-:W-:Y:S02]  /*40b0*/  LOP3.LUT R6, R12, 0x7, RZ, 0xc0, !PT ;  /* 0x000000070c067812 */ /* 0x000fe400078ec0ff */
[----:B------:R-:W-:Y:S02]  /*40c0*/  MOV R26, 0x1 ;  /* 0x00000001001a7802 */ /* 0x000fe40000000f00 */
[----:B------:R-:W-:-:S07]  /*40d0*/  ISETP.NE.AND P1, PT, R6, RZ, PT ;  /* 0x000000ff0600720c */ /* 0x000fce0003f25270 */
[----:B------:R-:W-:Y:S06]  /*40e0*/  @!P0 BRA `(.L_x_221) ;  /* 0x0000000000bc8947 */ /* 0x000fec0003800000 */
[----:B------:R-:W0:Y:S01]  /*40f0*/  LDC.64 R10, c[0x0][0x390] ;  /* 0x0000e400ff0a7b82 */ /* 0x000e220000000a00 */
[----:B------:R-:W-:Y:S01]  /*4100*/  LOP3.LUT R8, R12, 0xfffffff8, RZ, 0xc0, !PT ;  /* 0xfffffff80c087812 */ /* 0x000fe200078ec0ff */
[----:B------:R-:W-:-:S07]  /*4110*/  IMAD.MOV.U32 R26, RZ, RZ, 0x1 ;  /* 0x00000001ff1a7424 */ /* 0x000fce00078e00ff */
.L_x_222:
[-C--:B--2---:R-:W-:Y:S01]  /*4120*/  IADD3 R19, PT, PT, R7, R26.reuse, RZ ;  /* 0x0000001a07137210 */ /* 0x084fe20007ffe0ff */
[----:B------:R-:W-:Y:S01]  /*4130*/  IMAD.IADD R21, R9, 0x1, -R26 ;  /* 0x0000000109157824 */ /* 0x000fe200078e0a1a */
[----:B-1----:R-:W-:Y:S01]  /*4140*/  LOP3.LUT R14, RZ, R26, RZ, 0x33, !PT ;  /* 0x0000001aff0e7212 */ /* 0x002fe200078e33ff */
[----:B------:R-:W-:Y:S01]  /*4150*/  VIADD R13, R26, 0x7 ;  /* 0x000000071a0d7836 */ /* 0x000fe20000000000 */
[C---:B------:R-:W-:Y:S01]  /*4160*/  IADD3 R23, PT, PT, R19.reuse, 0x2, RZ ;  /* 0x0000000213177810 */ /* 0x040fe20007ffe0ff */
[CC--:B------:R-:W-:Y:S01]  /*4170*/  IMAD R25, R0.reuse, R19.reuse, R0 ;  /* 0x0000001300197224 */ /* 0x0c0fe200078e0200 */
[C---:B------:R-:W-:Y:S01]  /*4180*/  IADD3 R16, PT, PT, R19.reuse, 0x4, RZ ;  /* 0x0000000413107810 */ /* 0x040fe20007ffe0ff */
[C---:B------:R-:W-:Y:S01]  /*4190*/  VIADD R22, R19.reuse, 0x3 ;  /* 0x0000000313167836 */ /* 0x040fe20000000000 */
[----:B------:R-:W-:Y:S01]  /*41a0*/  IADD3 R18, PT, PT, R19, 0x6, RZ ;  /* 0x0000000613127810 */ /* 0x000fe20007ffe0ff */
[C-C-:B------:R-:W-:Y:S01]  /*41b0*/  IMAD R15, R0.reuse, R19, R21.reuse ;  /* 0x00000013000f7224 */ /* 0x140fe200078e0215 */
[----:B------:R-:W-:Y:S01]  /*41c0*/  IADD3 R25, PT, PT, R25, R9, R14 ;  /* 0x0000000919197210 */ /* 0x000fe20007ffe00e */
[C---:B------:R-:W-:Y:S01]  /*41d0*/  VIADD R17, R19.reuse, 0x5 ;  /* 0x0000000513117836 */ /* 0x040fe20000000000 */
[----:B------:R-:W-:Y:S01]  /*41e0*/  IADD3 R19, PT, PT, R19, 0x7, RZ ;  /* 0x0000000713137810 */ /* 0x000fe20007ffe0ff */
[C-C-:B------:R-:W-:Y:S01]  /*41f0*/  IMAD R23, R0.reuse, R23, R21.reuse ;  /* 0x0000001700177224 */ /* 0x140fe200078e0215 */
[----:B------:R-:W-:Y:S01]  /*4200*/  ISETP.NE.AND P0, PT, R13, R8, PT ;  /* 0x000000080d00720c */ /* 0x000fe20003f05270 */
[----:B------:R-:W-:-:S02]  /*4210*/  IMAD R16, R0, R16, R21 ;  /* 0x0000001000107224 */ /* 0x000fc400078e0215 */
[----:B------:R-:W-:Y:S01]  /*4220*/  IMAD.IADD R27, R9, 0x1, -R13 ;  /* 0x00000001091b7824 */ /* 0x000fe200078e0a0d */
[----:B------:R-:W-:Y:S01]  /*4230*/  IADD3 R23, PT, PT, R23, -0x2, RZ ;  /* 0xfffffffe17177810 */ /* 0x000fe20007ffe0ff */
[C-C-:B------:R-:W-:Y:S02]  /*4240*/  IMAD R22, R0.reuse, R22, R21.reuse ;  /* 0x0000001600167224 */ /* 0x140fe400078e0215 */
[C-C-:B------:R-:W-:Y:S02]  /*4250*/  IMAD R18, R0.reuse, R18, R21.reuse ;  /* 0x0000001200127224 */ /* 0x140fe400078e0215 */
[----:B------:R-:W-:Y:S02]  /*4260*/  IMAD R17, R0, R17, R21 ;  /* 0x0000001100117224 */ /* 0x000fe400078e0215 */
[----:B0-----:R-:W-:Y:S01]  /*4270*/  IMAD.WIDE R14, R15, 0x4, R10 ;  /* 0x000000040f0e7825 */ /* 0x001fe200078e020a */
[----:B------:R-:W-:-:S03]  /*4280*/  IADD3 R29, PT, PT, R18, -0x6, RZ ;  /* 0xfffffffa121d7810 */ /* 0x000fc60007ffe0ff */
[----:B------:R-:W-:Y:S01]  /*4290*/  IMAD.WIDE R20, R25, 0x4, R10 ;  /* 0x0000000419147825 */ /* 0x000fe200078e020a */
[----:B------:R0:W-:Y:S03]  /*42a0*/  STG.E desc[UR6][R14.64], R3 ;  /* 0x000000030e007986 */ /* 0x0001e6000c101906 */
[----:B------:R-:W-:Y:S01]  /*42b0*/  IMAD R27, R0, R19, R27 ;  /* 0x00000013001b7224 */ /* 0x000fe200078e021b */
[----:B------:R-:W-:Y:S01]  /*42c0*/  IADD3 R19, PT, PT, R16, -0x4, RZ ;  /* 0xfffffffc10137810 */ /* 0x000fe20007ffe0ff */
[----:B------:R-:W-:Y:S01]  /*42d0*/  VIADD R25, R22, 0xfffffffd ;  /* 0xfffffffd16197836 */ /* 0x000fe20000000000 */
[----:B------:R1:W-:Y:S01]  /*42e0*/  STG.E desc[UR6][R20.64], R3 ;  /* 0x0000000314007986 */ /* 0x0003e2000c101906 */
[----:B------:R-:W-:Y:S02]  /*42f0*/  VIADD R17, R17, 0xfffffffb ;  /* 0xfffffffb11117836 */ /* 0x000fe40000000000 */
[----:B------:R-:W-:-:S04]  /*4300*/  IMAD.WIDE R22, R23, 0x4, R10 ;  /* 0x0000000417167825 */ /* 0x000fc800078e020a */
[--C-:B------:R-:W-:Y:S01]  /*4310*/  IMAD.WIDE R24, R25, 0x4, R10.reuse ;  /* 0x0000000419187825 */ /* 0x100fe200078e020a */
[----:B------:R2:W-:Y:S03]  /*4320*/  STG.E desc[UR6][R22.64], R3 ;  /* 0x0000000316007986 */ /* 0x0005e6000c101906 */
[--C-:B0-----:R-:W-:Y:S01]  /*4330*/  IMAD.WIDE R14, R19, 0x4, R10.reuse ;  /* 0x00000004130e7825 */ /* 0x101fe200078e020a */
[----:B------:R2:W-:Y:S03]  /*4340*/  STG.E desc[UR6][R24.64], R3 ;  /* 0x0000000318007986 */ /* 0x0005e6000c101906 */
[--C-:B------:R-:W-:Y:S01]  /*4350*/  IMAD.WIDE R16, R17, 0x4, R10.reuse ;  /* 0x0000000411107825 */ /* 0x100fe200078e020a */
[----:B------:R2:W-:Y:S03]  /*4360*/  STG.E desc[UR6][R14.64], R3 ;  /* 0x000000030e007986 */ /* 0x0005e6000c101906 */
[--C-:B------:R-:W-:Y:S01]  /*4370*/  IMAD.WIDE R18, R29, 0x4, R10.reuse ;  /* 0x000000041d127825 */ /* 0x100fe200078e020a */
[----:B------:R2:W-:Y:S03]  /*4380*/  STG.E desc[UR6][R16.64], R3 ;  /* 0x0000000310007986 */ /* 0x0005e6000c101906 */
[----:B-1----:R-:W-:Y:S01]  /*4390*/  IMAD.WIDE R20, R27, 0x4, R10 ;  /* 0x000000041b147825 */ /* 0x002fe200078e020a */
[----:B------:R2:W-:Y:S03]  /*43a0*/  STG.E desc[UR6][R18.64], R3 ;  /* 0x0000000312007986 */ /* 0x0005e6000c101906 */
[----:B------:R-:W-:Y:S01]  /*43b0*/  VIADD R26, R26, 0x8 ;  /* 0x000000081a1a7836 */ /* 0x000fe20000000000 */
[----:B------:R2:W-:Y:S01]  /*43c0*/  STG.E desc[UR6][R20.64], R3 ;  /* 0x0000000314007986 */ /* 0x0005e2000c101906 */
[----:B------:R-:W-:Y:S05]  /*43d0*/  @P0 BRA `(.L_x_222) ;  /* 0xfffffffc00500947 */ /* 0x000fea000383ffff */
.L_x_221:
[----:B------:R-:W-:Y:S05]  /*43e0*/  BSYNC.RECONVERGENT B3 ;  /* 0x0000000000037941 */ /* 0x000fea0003800200 */
.L_x_220:
[----:B------:R-:W-:Y:S05]  /*43f0*/  @!P1 BRA `(.L_x_219) ;  /* 0x0000000000d49947 */ /* 0x000fea0003800000 */
[----:B------:R-:W-:Y:S01]  /*4400*/  ISETP.GE.U32.AND P0, PT, R6, 0x4, PT ;  /* 0x000000040600780c */ /* 0x000fe20003f06070 */
[----:B------:R-:W-:Y:S01]  /*4410*/  BSSY.RECONVERGENT B3, `(.L_x_223) ;  /* 0x000001a000037945 */ /* 0x000fe20003800200 */
[----:B--2---:R-:W-:-:S04]  /*4420*/  LOP3.LUT R20, R12, 0x3, RZ, 0xc0, !PT ;  /* 0x000000030c147812 */ /* 0x004fc800078ec0ff */
[----:B------:R-:W-:-:S07]  /*4430*/  ISETP.NE.AND P1, PT, R20, RZ, PT ;  /* 0x000000ff1400720c */ /* 0x000fce0003f25270 */
[----:B------:R-:W-:Y:S06]  /*4440*/  @!P0 BRA `(.L_x_224) ;  /* 0x0000000000588947 */ /* 0x000fec0003800000 */
[----:B------:R-:W0:Y:S01]  /*4450*/  LDC.64 R18, c[0x0][0x390] ;  /* 0x0000e400ff127b82 */ /* 0x000e220000000a00 */
[-C--:B------:R-:W-:Y:S01]  /*4460*/  IADD3 R13, PT, PT, R7, R26.reuse, RZ ;  /* 0x0000001a070d7210 */ /* 0x080fe20007ffe0ff */
[----:B------:R-:W-:Y:S01]  /*4470*/  IMAD.IADD R11, R9, 0x1, -R26 ;  /* 0x00000001090b7824 */ /* 0x000fe200078e0a1a */
[----:B------:R-:W-:Y:S02]  /*4480*/  LOP3.LUT R6, RZ, R26, RZ, 0x33, !PT ;  /* 0x0000001aff067212 */ /* 0x000fe400078e33ff */
[C---:B------:R-:W-:Y:S01]  /*4490*/  IADD3 R10, PT, PT, R13.reuse, 0x2, RZ ;  /* 0x000000020d0a7810 */ /* 0x040fe20007ffe0ff */
[----:B-1----:R-:W-:Y:S01]  /*44a0*/  VIADD R14, R13, 0x3 ;  /* 0x000000030d0e7836 */ /* 0x002fe20000000000 */
[----:B------:R-:W-:Y:S01]  /*44b0*/  IADD3 R26, PT, PT, R26, 0x4, RZ ;  /* 0x000000041a1a7810 */ /* 0x000fe20007ffe0ff */
[C---:B------:R-:W-:Y:S02]  /*44c0*/  IMAD R8, R0.reuse, R13, R0 ;  /* 0x0000000d00087224 */ /* 0x040fe400078e0200 */
[----:B------:R-:W-:-:S02]  /*44d0*/  IMAD R10, R0, R10, R11 ;  /* 0x0000000a000a7224 */ /* 0x000fc400078e020b */
[--C-:B------:R-:W-:Y:S01]  /*44e0*/  IMAD R14, R0, R14, R11.reuse ;  /* 0x0000000e000e7224 */ /* 0x100fe200078e020b */
[----:B------:R-:W-:Y:S01]  /*44f0*/  IADD3 R15, PT, PT, R8, R9, R6 ;  /* 0x00000009080f7210 */ /* 0x000fe20007ffe006 */
[----:B------:R-:W-:Y:S01]  /*4500*/  IMAD R17, R0, R13, R11 ;  /* 0x0000000d00117224 */ /* 0x000fe200078e020b */
[----:B------:R-:W-:Y:S01]  /*4510*/  IADD3 R11, PT, PT, R10, -0x2, RZ ;  /* 0xfffffffe0a0b7810 */ /* 0x000fe20007ffe0ff */
        /* <DEDUP_REMOVED lines=9> */
.L_x_224:
[----:B------:R-:W-:Y:S05]  /*45b0*/  BSYNC.RECONVERGENT B3 ;  /* 0x0000000000037941 */ /* 0x000fea0003800200 */
.L_x_223:
[----:B------:R-:W-:Y:S05]  /*45c0*/  @!P1 BRA `(.L_x_219) ;  /* 0x0000000000609947 */ /* 0x000fea0003800000 */
[----:B------:R-:W-:Y:S01]  /*45d0*/  LOP3.LUT R12, R12, 0x1, RZ, 0xc0, !PT ;  /* 0x000000010c0c7812 */ /* 0x000fe200078ec0ff */
[----:B------:R-:W-:Y:S01]  /*45e0*/  BSSY.RECONVERGENT B3, `(.L_x_225) ;  /* 0x0000011000037945 */ /* 0x000fe20003800200 */
[----:B------:R-:W-:Y:S02]  /*45f0*/  ISETP.NE.AND P0, PT, R20, 0x1, PT ;  /* 0x000000011400780c */ /* 0x000fe40003f05270 */
[----:B------:R-:W-:-:S13]  /*4600*/  ISETP.NE.U32.AND P1, PT, R12, 0x1, PT ;  /* 0x000000010c00780c */ /* 0x000fda0003f25070 */
[----:B0-----:R-:W0:Y:S01]  /*4610*/  @!P1 LDC.64 R10, c[0x0][0x390] ;  /* 0x0000e400ff0a9b82 */ /* 0x001e220000000a00 */
[----:B------:R-:W-:Y:S05]  /*4620*/  @!P0 BRA `(.L_x_226) ;  /* 0x0000000000308947 */ /* 0x000fea0003800000 */
[----:B------:R-:W2:Y:S01]  /*4630*/  LDC.64 R12, c[0x0][0x390] ;  /* 0x0000e400ff0c7b82 */ /* 0x000ea20000000a00 */
[----:B------:R-:W-:Y:S01]  /*4640*/  IMAD.IADD R17, R7, 0x1, R26 ;  /* 0x0000000107117824 */ /* 0x000fe200078e021a */
[-C--:B-1----:R-:W-:Y:S02]  /*4650*/  IADD3 R15, PT, PT, R9, -R26.reuse, RZ ;  /* 0x8000001a090f7210 */ /* 0x082fe40007ffe0ff */
[----:B------:R-:W-:Y:S01]  /*4660*/  LOP3.LUT R6, RZ, R26, RZ, 0x33, !PT ;  /* 0x0000001aff067212 */ /* 0x000fe200078e33ff */
[CC--:B------:R-:W-:Y:S02]  /*4670*/  IMAD R8, R0.reuse, R17.reuse, R0 ;  /* 0x0000001100087224 */ /* 0x0c0fe400078e0200 */
[----:B------:R-:W-:Y:S02]  /*4680*/  IMAD R15, R0, R17, R15 ;  /* 0x00000011000f7224 */ /* 0x000fe400078e020f */
[----:B------:R-:W-:Y:S01]  /*4690*/  VIADD R26, R26, 0x2 ;  /* 0x000000021a1a7836 */ /* 0x000fe20000000000 */
[----:B------:R-:W-:Y:S01]  /*46a0*/  IADD3 R17, PT, PT, R8, R9, R6 ;  /* 0x0000000908117210 */ /* 0x000fe20007ffe006 */
[----:B--2---:R-:W-:-:S04]  /*46b0*/  IMAD.WIDE R14, R15, 0x4, R12 ;  /* 0x000000040f0e7825 */ /* 0x004fc800078e020c */
[----:B------:R-:W-:Y:S01]  /*46c0*/  IMAD.WIDE R12, R17, 0x4, R12 ;  /* 0x00000004110c7825 */ /* 0x000fe200078e020c */
[----:B------:R2:W-:Y:S04]  /*46d0*/  STG.E desc[UR6][R14.64], R3 ;  /* 0x000000030e007986 */ /* 0x0005e8000c101906 */
[----:B------:R2:W-:Y:S02]  /*46e0*/  STG.E desc[UR6][R12.64], R3 ;  /* 0x000000030c007986 */ /* 0x0005e4000c101906 */
.L_x_226:
[----:B------:R-:W-:Y:S05]  /*46f0*/  BSYNC.RECONVERGENT B3 ;  /* 0x0000000000037941 */ /* 0x000fea0003800200 */
.L_x_225:
[----:B------:R-:W-:Y:S01]  /*4700*/  @!P1 IADD3 R9, PT, PT, R9, -R26, RZ ;  /* 0x8000001a09099210 */ /* 0x000fe20007ffe0ff */
[----:B------:R-:W-:-:S04]  /*4710*/  @!P1 IMAD.IADD R7, R7, 0x1, R26 ;  /* 0x0000000107079824 */ /* 0x000fc800078e021a */
[----:B------:R-:W-:-:S04]  /*4720*/  @!P1 IMAD R7, R0, R7, R9 ;  /* 0x0000000700079224 */ /* 0x000fc800078e0209 */
[----:B0-----:R-:W-:-:S05]  /*4730*/  @!P1 IMAD.WIDE R10, R7, 0x4, R10 ;  /* 0x00000004070a9825 */ /* 0x001fca00078e020a */
[----:B------:R3:W-:Y:S02]  /*4740*/  @!P1 STG.E desc[UR6][R10.64], R3 ;  /* 0x000000030a009986 */ /* 0x0007e4000c101906 */
.L_x_219:
[----:B------:R-:W-:Y:S05]  /*4750*/  BSYNC.RECONVERGENT B2 ;  /* 0x0000000000027941 */ /* 0x000fea0003800200 */
.L_x_218:
[----:B------:R-:W-:-:S07]  /*4760*/  HFMA2 R6, -RZ, RZ, 0, 0 ;  /* 0x00000000ff067431 */ /* 0x000fce00000001ff */
.L_x_227:
[----:B------:R-:W-:-:S06]  /*4770*/  IMAD R7, R6, 0x4, R1 ;  /* 0x0000000406077824 */ /* 0x000fcc00078e0201 */
[----:B------:R-:W4:Y:S01]  /*4780*/  LDL R7, [R7] ;  /* 0x0000000007077983 */ /* 0x000f220000100800 */
[----:B------:R-:W-:-:S04]  /*4790*/  IADD3 R6, PT, PT, R6, 0x1, RZ ;  /* 0x0000000106067810 */ /* 0x000fc80007ffe0ff */
[----:B------:R-:W-:Y:S02]  /*47a0*/  ISETP.NE.AND P1, PT, R6, R4, PT ;  /* 0x000000040600720c */ /* 0x000fe40003f25270 */
[C---:B----4-:R-:W-:Y:S02]  /*47b0*/  ISETP.NE.AND P2, PT, R7.reuse, RZ, PT ;  /* 0x000000ff0700720c */ /* 0x050fe40003f45270 */
[----:B------:R-:W-:-:S11]  /*47c0*/  ISETP.EQ.AND P0, PT, R7, RZ, PT ;  /* 0x000000ff0700720c */ /* 0x000fd60003f02270 */
[----:B------:R-:W-:Y:S05]  /*47d0*/  @P1 BRA P2, `(.L_x_227) ;  /* 0xfffffffc00e41947 */ /* 0x000fea000103ffff */
.L_x_141:
[----:B------:R-:W-:Y:S05]  /*47e0*/  BSYNC.RECONVERGENT B0 ;  /* 0x0000000000007941 */ /* 0x000fea0003800200 */
.L_x_140:
[----:B-----5:R-:W-:Y:S01]  /*47f0*/  ISETP.NE.AND P1, PT, R3, 0x1, PT ;  /* 0x000000010300780c */ /* 0x020fe20003f25270 */
[----:B0123--:R-:W-:Y:S01]  /*4800*/  IMAD.MOV.U32 R3, RZ, RZ, 0x2 ;  /* 0x00000002ff037424 */ /* 0x00ffe200078e00ff */
[----:B------:R-:W-:-:S04]  /*4810*/  IADD3 R5, PT, PT, R5, 0x1, RZ ;  /* 0x0000000105057810 */ /* 0x000fc80007ffe0ff */
[----:B------:R-:W-:Y:S01]  /*4820*/  SEL R3, R3, 0x1, !P1 ;  /* 0x0000000103037807 */ /* 0x000fe20004800000 */
[----:B------:R-:W-:Y:S06]  /*4830*/  @P0 BRA `(.L_x_228) ;  /* 0xffffffbc00ac0947 */ /* 0x000fec000383ffff */
[----:B------:R-:W-:Y:S05]  /*4840*/  BSYNC.RECONVERGENT B1 ;  /* 0x0000000000017941 */ /* 0x000fea0003800200 */
.L_x_139:
[----:B------:R-:W-:Y:S01]  /*4850*/  ISETP.NE.AND P0, PT, R0, RZ, PT ;  /* 0x000000ff0000720c */ /* 0x000fe20003f05270 */
[----:B------:R-:W-:Y:S01]  /*4860*/  IMAD.MOV.U32 R3, RZ, RZ, RZ ;  /* 0x000000ffff037224 */ /* 0x000fe200078e00ff */
[----:B------:R-:W-:-:S11]  /*4870*/  MOV R0, RZ ;  /* 0x000000ff00007202 */ /* 0x000fd60000000f00 */
[----:B------:R-:W-:Y:S05]  /*4880*/  @!P0 BRA `(.L_x_229) ;  /* 0x0000000c00708947 */ /* 0x000fea0003800000 */
[----:B------:R-:W-:Y:S02]  /*4890*/  ISETP.GE.U32.AND P1, PT, R2, 0x10, PT ;  /* 0x000000100200780c */ /* 0x000fe40003f26070 */
[----:B------:R-:W-:Y:S02]  /*48a0*/  CS2R R2, SRZ ;  /* 0x0000000000027805 */ /* 0x000fe4000001ff00 */
[----:B------:R-:W-:Y:S01]  /*48b0*/  LOP3.LUT R24, R4, 0xf, RZ, 0xc0, !PT ;  /* 0x0000000f04187812 */ /* 0x000fe200078ec0ff */
[----:B------:R-:W-:-:S03]  /*48c0*/  IMAD.MOV.U32 R0, RZ, RZ, RZ ;  /* 0x000000ffff007224 */ /* 0x000fc600078e00ff */
[----:B------:R-:W-:-:S05]  /*48d0*/  ISETP.NE.AND P0, PT, R24, RZ, PT ;  /* 0x000000ff1800720c */ /* 0x000fca0003f05270 */
[----:B------:R-:W-:Y:S08]  /*48e0*/  @!P1 BRA `(.L_x_230) ;  /* 0x0000000400b49947 */ /* 0x000ff00003800000 */
[----:B------:R-:W-:Y:S01]  /*48f0*/  LOP3.LUT R2, R4, 0xfffffff0, RZ, 0xc0, !PT ;  /* 0xfffffff004027812 */ /* 0x000fe200078ec0ff */
[----:B------:R-:W-:Y:S01]  /*4900*/  HFMA2 R3, -RZ, RZ, 0, 0 ;  /* 0x00000000ff037431 */ /* 0x000fe200000001ff */
[----:B------:R-:W-:Y:S01]  /*4910*/  IADD3 R5, PT, PT, R1, 0x20, RZ ;  /* 0x0000002001057810 */ /* 0x000fe20007ffe0ff */
[----:B------:R-:W-:Y:S02]  /*4920*/  IMAD.MOV.U32 R0, RZ, RZ, RZ ;  /* 0x000000ffff007224 */ /* 0x000fe400078e00ff */
[----:B------:R-:W-:-:S07]  /*4930*/  IMAD.MOV R25, RZ, RZ, -R2 ;  /* 0x000000ffff197224 */ /* 0x000fce00078e0a02 */
.L_x_231:
[----:B------:R-:W2:Y:S04]  /*4940*/  LDL.128 R20, [R5+-0x20] ;  /* 0xffffe00005147983 */ /* 0x000ea80000100c00 */
[----:B------:R-:W3:Y:S04]  /*4950*/  LDL.128 R8, [R5+-0x10] ;  /* 0xfffff00005087983 */ /* 0x000ee80000100c00 */
[----:B------:R-:W4:Y:S04]  /*4960*/  LDL.128 R12, [R5] ;  /* 0x00000000050c7983 */ /* 0x000f280000100c00 */
[----:B------:R0:W5:Y:S01]  /*4970*/  LDL.128 R16, [R5+0x10] ;  /* 0x0000100005107983 */ /* 0x0001620000100c00 */
[----:B------:R-:W-:Y:S01]  /*4980*/  VIADD R7, R0, 0x1 ;  /* 0x0000000100077836 */ /* 0x000fe20000000000 */
[----:B------:R-:W-:-:S02]  /*4990*/  IADD3 R6, PT, PT, R3, 0x1, RZ ;  /* 0x0000000103067810 */ /* 0x000fc40007ffe0ff */
[----:B------:R-:W-:Y:S01]  /*49a0*/  IADD3 R25, PT, PT, R25, 0x10, RZ ;  /* 0x0000001019197810 */ /* 0x000fe20007ffe0ff */
[----:B0-----:R-:W-:Y:S01]  /*49b0*/  VIADD R5, R5, 0x40 ;  /* 0x0000004005057836 */ /* 0x001fe20000000000 */
[C---:B--2---:R-:W-:Y:S02]  /*49c0*/  ISETP.NE.AND P1, PT, R20.reuse, 0x1, PT ;  /* 0x000000011400780c */ /* 0x044fe40003f25270 */
        /* <DEDUP_REMOVED lines=23> */
[----:B------:R-:W-:Y:S01]  /*4b40*/  @P4 IADD3 R0, PT, PT, R6, RZ, RZ ;  /* 0x000000ff06004210 */ /* 0x000fe20007ffe0ff */
[----:B------:R-:W-:Y:S01]  /*4b50*/  VIADD R7, R3, 0x1 ;  /* 0x0000000103077836 */ /* 0x000fe20000000000 */
[----:B------:R-:W-:Y:S01]  /*4b60*/  ISETP.NE.AND P4, PT, R9, 0x2, PT ;  /* 0x000000020900780c */ /* 0x000fe20003f85270 */
[----:B------:R-:W-:Y:S01]  /*4b70*/  @P1 IMAD.MOV R7, RZ, RZ, R3 ;  /* 0x000000ffff071224 */ /* 0x000fe200078e0203 */
[----:B------:R-:W-:Y:S02]  /*4b80*/  ISETP.NE.AND P1, PT, R10, 0x1, PT ;  /* 0x000000010a00780c */ /* 0x000fe40003f25270 */
[C---:B------:R-:W-:Y:S01]  /*4b90*/  IADD3 R6, PT, PT, R0.reuse, 0x1, RZ ;  /* 0x0000000100067810 */ /* 0x040fe20007ffe0ff */
[----:B------:R-:W-:Y:S01]  /*4ba0*/  VIADD R3, R7, 0x1 ;  /* 0x0000000107037836 */ /* 0x000fe20000000000 */
[----:B------:R-:W-:Y:S02]  /*4bb0*/  @P2 IADD3 R6, PT, PT, R0, RZ, RZ ;  /* 0x000000ff00062210 */ /* 0x000fe40007ffe0ff */
[----:B------:R-:W-:Y:S01]  /*4bc0*/  ISETP.NE.AND P2, PT, R10, 0x2, PT ;  /* 0x000000020a00780c */ /* 0x000fe20003f45270 */
[----:B------:R-:W-:Y:S01]  /*4bd0*/  @P3 IMAD.MOV R3, RZ, RZ, R7 ;  /* 0x000000ffff033224 */ /* 0x000fe200078e0207 */
[----:B------:R-:W-:-:S02]  /*4be0*/  IADD3 R0, PT, PT, R6, 0x1, RZ ;  /* 0x0000000106007810 */ /* 0x000fc40007ffe0ff */
[----:B------:R-:W-:Y:S01]  /*4bf0*/  ISETP.NE.AND P3, PT, R11, 0x1, PT ;  /* 0x000000010b00780c */ /* 0x000fe20003f65270 */
[----:B------:R-:W-:Y:S01]  /*4c00*/  VIADD R7, R3, 0x1 ;  /* 0x0000000103077836 */ /* 0x000fe20000000000 */
[----:B------:R-:W-:Y:S01]  /*4c10*/  @P4 IADD3 R0, PT, PT, R6, RZ, RZ ;  /* 0x000000ff06004210 */ /* 0x000fe20007ffe0ff */
[----:B------:R-:W-:Y:S01]  /*4c20*/  @P1 IMAD.MOV R7, RZ, RZ, R3 ;  /* 0x000000ffff071224 */ /* 0x000fe200078e0203 */
[----:B------:R-:W-:Y:S02]  /*4c30*/  ISETP.NE.AND P4, PT, R11, 0x2, PT ;  /* 0x000000020b00780c */ /* 0x000fe40003f85270 */
[----:B----4-:R-:W-:Y:S01]  /*4c40*/  ISETP.NE.AND P1, PT, R12, 0x2, PT ;  /* 0x000000020c00780c */ /* 0x010fe20003f25270 */
[----:B------:R-:W-:Y:S01]  /*4c50*/  VIADD R3, R7, 0x1 ;  /* 0x0000000107037836 */ /* 0x000fe20000000000 */
[C---:B------:R-:W-:Y:S02]  /*4c60*/  IADD3 R6, PT, PT, R0.reuse, 0x1, RZ ;  /* 0x0000000100067810 */ /* 0x040fe40007ffe0ff */
        /* <DEDUP_REMOVED lines=45> */
[----:B------:R-:W-:-:S03]  /*4f40*/  ISETP.NE.AND P3, PT, R19, 0x1, PT ;  /* 0x000000011300780c */ /* 0x000fc60003f65270 */
[C---:B------:R-:W-:Y:S01]  /*4f50*/  VIADD R7, R3.reuse, 0x1 ;  /* 0x0000000103077836 */ /* 0x040fe20000000000 */
[----:B------:R-:W-:Y:S01]  /*4f60*/  @P2 IADD3 R7, PT, PT, R3, RZ, RZ ;  /* 0x000000ff03072210 */ /* 0x000fe20007ffe0ff */
[----:B------:R-:W-:Y:S02]  /*4f70*/  VIADD R3, R6, 0x1 ;  /* 0x0000000106037836 */ /* 0x000fe40000000000 */
[----:B------:R-:W-:Y:S01]  /*4f80*/  @P4 IMAD.MOV R3, RZ, RZ, R6 ;  /* 0x000000ffff034224 */ /* 0x000fe200078e0206 */
[----:B------:R-:W-:-:S05]  /*4f90*/  IADD3 R0, PT, PT, R7, 0x1, RZ ;  /* 0x0000000107007810 */ /* 0x000fca0007ffe0ff */
[----:B------:R-:W-:Y:S01]  /*4fa0*/  @P3 IADD3 R0, PT, PT, R7, RZ, RZ ;  /* 0x000000ff07003210 */ /* 0x000fe20007ffe0ff */
[----:B------:R-:W-:Y:S06]  /*4fb0*/  @P1 BRA `(.L_x_231) ;  /* 0xfffffff800601947 */ /* 0x000fec000383ffff */
.L_x_230:
        /* <DEDUP_REMOVED lines=40> */
[C---:B------:R-:W-:Y:S02]  /*5240*/  ISETP.NE.AND P4, PT, R10.reuse, 0x2, PT ;  /* 0x000000020a00780c */ /* 0x040fe40003f85270 */
        /* <DEDUP_REMOVED lines=16> */
.L_x_232:
        /* <DEDUP_REMOVED lines=32> */
.L_x_233:
[----:B------:R-:W-:Y:S05]  /*5550*/  @!P0 BRA `(.L_x_229) ;  /* 0x00000000003c8947 */ /* 0x000fea0003800000 */
[----:B------:R-:W-:Y:S01]  /*5560*/  IMAD R6, R2, 0x4, R1 ;  /* 0x0000000402067824 */ /* 0x000fe200078e0201 */
[----:B------:R-:W-:-:S07]  /*5570*/  IADD3 R2, PT, PT, -R8, RZ, RZ ;  /* 0x000000ff08027210 */ /* 0x000fce0007ffe1ff */
.L_x_234:
        /* <DEDUP_REMOVED lines=13> */
.L_x_229:
[----:B------:R-:W0:Y:S02]  /*5650*/  LDC.64 R4, c[0x0][0x3a0] ;  /* 0x0000e800ff047b82 */ /* 0x000e240000000a00 */
[----:B0-----:R-:W2:Y:S01]  /*5660*/  LDG.E R4, desc[UR6][R4.64] ;  /* 0x0000000604047981 */ /* 0x001ea2000c1e1900 */
[----:B------:R-:W-:Y:S02]  /*5670*/  ISETP.GT.AND P1, PT, R3, R0, PT ;  /* 0x000000000300720c */ /* 0x000fe40003f24270 */
[----:B------:R-:W-:Y:S02]  /*5680*/  ISETP.GT.AND P0, PT, R0, R3, PT ;  /* 0x000000030000720c */ /* 0x000fe40003f04270 */
[----:B------:R-:W-:-:S04]  /*5690*/  SEL R0, RZ, 0x2, !P1 ;  /* 0x00000002ff007807 */ /* 0x000fc80004800000 */
[----:B------:R-:W-:-:S04]  /*56a0*/  SEL R3, R0, 0x1, !P0 ;  /* 0x0000000100037807 */ /* 0x000fc80004000000 */
[----:B--2---:R-:W-:-:S13]  /*56b0*/  ISETP.NE.AND P0, PT, R3, R4, PT ;  /* 0x000000040300720c */ /* 0x004fda0003f05270 */
[----:B------:R-:W-:Y:S05]  /*56c0*/  @P0 BRA `(.L_x_235) ;  /* 0x0000000000100947 */ /* 0x000fea0003800000 */
[----:B------:R-:W0:Y:S01]  /*56d0*/  LDC.64 R2, c[0x0][0x3a8] ;  /* 0x0000ea00ff027b82 */ /* 0x000e220000000a00 */
[----:B------:R-:W-:-:S05]  /*56e0*/  IMAD.MOV.U32 R5, RZ, RZ, 0x3f800000 ;  /* 0x3f800000ff057424 */ /* 0x000fca00078e00ff */
[----:B0-----:R-:W-:Y:S01]  /*56f0*/  REDG.E.ADD.F32.FTZ.RN.STRONG.GPU desc[UR6][R2.64], R5 ;  /* 0x00000005020079a6 */ /* 0x001fe2000c12f306 */
[----:B------:R-:W-:Y:S05]  /*5700*/  EXIT ;  /* 0x000000000000794d */ /* 0x000fea0003800000 */
.L_x_235:
[----:B------:R-:W-:-:S13]  /*5710*/  ISETP.NE.AND P0, PT, R3, RZ, PT ;  /* 0x000000ff0300720c */ /* 0x000fda0003f05270 */
[----:B------:R-:W-:Y:S05]  /*5720*/  @P0 EXIT ;  /* 0x000000000000094d */ /* 0x000fea0003800000 */
[----:B------:R-:W0:Y:S01]  /*5730*/  LDC.64 R2, c[0x0][0x3a8] ;  /* 0x0000ea00ff027b82 */ /* 0x000e220000000a00 */
[----:B------:R-:W-:-:S05]  /*5740*/  HFMA2 R5, -RZ, RZ, 1.75, 0 ;  /* 0x3f000000ff057431 */ /* 0x000fca00000001ff */
[----:B0-----:R-:W-:Y:S01]  /*5750*/  REDG.E.ADD.F32.FTZ.RN.STRONG.GPU desc[UR6][R2.64], R5 ;  /* 0x00000005020079a6 */ /* 0x001fe2000c12f306 */
[----:B------:R-:W-:Y:S05]  /*5760*/  EXIT ;  /* 0x000000000000794d */ /* 0x000fea0003800000 */
.L_x_236:
        /* <DEDUP_REMOVED lines=9> */
.L_x_238:


//--------------------- .nv.shared.reserved.0     --------------------------
	.section	.nv.shared.reserved.0,"aw",@nobits
	.weak		__nv_reservedSMEM_offset_0_alias
	.size		__nv_reservedSMEM_offset_0_alias, 0, 64
	.other		__nv_reservedSMEM_offset_0_alias,@"STO_CUDA_RESERVED_SHARED STV_DEFAULT"
__nv_reservedSMEM_offset_0_alias:
	.zero		0
	.zero		64


//--------------------- .nv.constant0.legalPlayout --------------------------
	.section	.nv.constant0.legalPlayout,"a",@progbits
	.sectionflags	@""
	.align	4
.nv.constant0.legalPlayout:
	.zero		944


//--------------------- .nv.constant0.playout     --------------------------
	.section	.nv.constant0.playout,"a",@progbits
	.sectionflags	@""
	.align	4
.nv.constant0.playout:
	.zero		944


//--------------------- SYMBOLS --------------------------

	.type		.nv.reservedSmem.offset0,@object
	.size		.nv.reservedSmem.offset0,0x4
